// cutlass_sweep.examples — 13_two_tensor_op_fusion/fused_two_convs_s8_sm75_shmem.cu @ arch=sm_75
// __CUTLASS_EXAMPLE_DIR__=13_two_tensor_op_fusion
/***************************************************************************************************
 * Copyright (c) 2017 - 2025 NVIDIA CORPORATION & AFFILIATES. All rights reserved.
 * SPDX-License-Identifier: BSD-3-Clause
 *
 * Redistribution and use in source and binary forms, with or without
 * modification, are permitted provided that the following conditions are met:
 *
 * 1. Redistributions of source code must retain the above copyright notice, this
 * list of conditions and the following disclaimer.
 *
 * 2. Redistributions in binary form must reproduce the above copyright notice,
 * this list of conditions and the following disclaimer in the documentation
 * and/or other materials provided with the distribution.
 *
 * 3. Neither the name of the copyright holder nor the names of its
 * contributors may be used to endorse or promote products derived from
 * this software without specific prior written permission.
 *
 * THIS SOFTWARE IS PROVIDED BY THE COPYRIGHT HOLDERS AND CONTRIBUTORS "AS IS"
 * AND ANY EXPRESS OR IMPLIED WARRANTIES, INCLUDING, BUT NOT LIMITED TO, THE
 * IMPLIED WARRANTIES OF MERCHANTABILITY AND FITNESS FOR A PARTICULAR PURPOSE ARE
 * DISCLAIMED. IN NO EVENT SHALL THE COPYRIGHT HOLDER OR CONTRIBUTORS BE LIABLE
 * FOR ANY DIRECT, INDIRECT, INCIDENTAL, SPECIAL, EXEMPLARY, OR CONSEQUENTIAL
 * DAMAGES (INCLUDING, BUT NOT LIMITED TO, PROCUREMENT OF SUBSTITUTE GOODS OR
 * SERVICES; LOSS OF USE, DATA, OR PROFITS; OR BUSINESS INTERRUPTION) HOWEVER
 * CAUSED AND ON ANY THEORY OF LIABILITY, WHETHER IN CONTRACT, STRICT LIABILITY,
 * OR TORT (INCLUDING NEGLIGENCE OR OTHERWISE) ARISING IN ANY WAY OUT OF THE USE
 * OF THIS SOFTWARE, EVEN IF ADVISED OF THE POSSIBILITY OF SUCH DAMAGE.
 *
 **************************************************************************************************/

#include <iostream>

#include "cutlass/cutlass.h"

#include "cutlass/conv/kernel/default_conv2d_fprop.h"
#include "cutlass/conv/device/implicit_gemm_convolution.h"

#include "device/b2b_implicit_gemm_convolution.h"
#include "b2b_interleaved_conv2d_run.h"
#include "test_run.h"
////////////////////////////////////////////////////////////////////////////////

cutlass::conv::Conv2dProblemSize conv2d_s8_sm75_problem_size_0 (
    {32, 56, 56, 64},    // input size (NHWC)
    {64, 3, 3, 64},   // filter size (KRSC)
    {1, 1, 1, 1},     // padding (pad_h, _, pad_w, _)
    {1, 1},           // stride (stride_h, stride_w)
    {1, 1},           // dilation (dilation_h, dilation_w)
    {32, 56, 56, 64}     // output size (NPQK)
  );
cutlass::conv::Conv2dProblemSize conv2d_s8_sm75_problem_size_1 (
    {32, 56, 56, 64},    // input size (NHWC)
    {256, 1, 1, 64},   // filter size (KRSC)
    {0, 0, 0, 0},     // padding (pad_h, _, pad_w, _)
    {1, 1},           // stride (stride_h, stride_w)
    {1, 1},           // dilation (dilation_h, dilation_w)
    {32, 56, 56, 256}     // output size (NPQK)
  );

bool run_nonfused_conv2d_fprop_optimized_s8_sm75() {

  using ElementA           = int8_t;
  using ElementB           = int8_t;
  using ElementC           = int8_t;
  using ElementAccumulator = int32_t;
  using ElementCompute = float;

  ElementCompute alpha0 = ElementCompute(1);
  ElementCompute beta0 = ElementCompute(1); //beta=1 for bias
  ElementCompute alpha1 = ElementCompute(1);
  ElementCompute beta1 = ElementCompute(1); //beta=1 for bias

  using ThreadblockShape0 = cutlass::gemm::GemmShape<128, 64, 32>;
  using WarpShape0 = cutlass::gemm::GemmShape<64, 64, 32>;
  using ThreadblockShape1 = cutlass::gemm::GemmShape<128, 128, 32>;
  using WarpShape1 = cutlass::gemm::GemmShape<64, 64, 32>;
  using InstructionShape = cutlass::gemm::GemmShape<8, 8, 16>;

  using Conv2dFpropKernel0 = typename cutlass::conv::kernel::DefaultConv2dFprop<
    ElementA, cutlass::layout::TensorNCxHWx<32>,
    ElementB, cutlass::layout::TensorCxRSKx<32>,
    ElementC, cutlass::layout::TensorNCxHWx<32>,
    ElementAccumulator,
    cutlass::arch::OpClassTensorOp,
    cutlass::arch::Sm75,
    ThreadblockShape0,
    WarpShape0,
    InstructionShape,
    cutlass::epilogue::thread::LinearCombinationRelu<
      ElementC,
      64 / cutlass::sizeof_bits<ElementC>::value,
      ElementAccumulator,
      ElementCompute,
      cutlass::epilogue::thread::ScaleType::NoBetaScaling
    >,
    cutlass::gemm::threadblock::GemmIdentityThreadblockSwizzle<1>,
    2,
    cutlass::arch::OpMultiplyAddSaturate,
    cutlass::conv::IteratorAlgorithm::kOptimized
  >::Kernel;

  using Conv2dFprop0 = cutlass::conv::device::ImplicitGemmConvolution<Conv2dFpropKernel0>;

  using Conv2dFpropKernel1 = typename cutlass::conv::kernel::DefaultConv2dFprop<
    ElementA, cutlass::layout::TensorNCxHWx<32>,
    ElementB, cutlass::layout::TensorCxRSKx<32>,
    ElementC, cutlass::layout::TensorNCxHWx<32>,
    ElementAccumulator,
    cutlass::arch::OpClassTensorOp,
    cutlass::arch::Sm75,
    ThreadblockShape1,
    WarpShape1,
    InstructionShape,
    cutlass::epilogue::thread::LinearCombinationRelu<
      ElementC,
      64 / cutlass::sizeof_bits<ElementC>::value,
      ElementAccumulator,
      ElementCompute,
      cutlass::epilogue::thread::ScaleType::NoBetaScaling
    >,
    cutlass::gemm::threadblock::GemmIdentityThreadblockSwizzle<1>,
    2,
    cutlass::arch::OpMultiplyAddSaturate,
    cutlass::conv::IteratorAlgorithm::kOptimized
  >::Kernel;

  using Conv2dFprop1 = cutlass::conv::device::ImplicitGemmConvolution<Conv2dFpropKernel1>;

  B2bInterleavedNonFusedConv2dRun<Conv2dFprop0, Conv2dFprop1, 32> nonFusedConv2d;

  std::cout << "Running Non-fused back-to-back INT8 interleaved Optimized Convolution Fprops...\n";
  bool pass = nonFusedConv2d.run(conv2d_s8_sm75_problem_size_0, conv2d_s8_sm75_problem_size_1, cutlass::conv::SplitKMode::kSerial,
      alpha0, beta0, alpha1, beta1);

  if(pass)
    std::cout << "Pass\n";
  else
    std::cout << "Fail\n";

  return pass;
}

bool run_fused_conv2d_fprop_optimized_s8_sm75_shmem() {

  using ElementA           = int8_t;
  using ElementB           = int8_t;
  using ElementC           = int8_t;
  using ElementAccumulator = int32_t;
  using ElementCompute = float;

  ElementCompute alpha0 = ElementCompute(1);
  //Fused kernel has built-in bias, setting beta=0
  ElementCompute beta0 = ElementCompute(0);
  ElementCompute alpha1 = ElementCompute(1);
  ElementCompute beta1 = ElementCompute(1); //beta=1 for bias

  using ThreadblockShape0 = cutlass::gemm::GemmShape<64, 64, 32>;
  using WarpShape0 = cutlass::gemm::GemmShape<32, 32, 32>;
  using ThreadblockShape1 = cutlass::gemm::GemmShape<64, 256, 32>;
  using WarpShape1 = cutlass::gemm::GemmShape<64, 64, 32>;
  using InstructionShape = cutlass::gemm::GemmShape<8, 8, 16>;

  using EpilogueOutputOp0 = 
    cutlass::epilogue::thread::LinearCombinationRelu<
      ElementC,
      InstructionShape::kM * InstructionShape::kN / 32,
      ElementAccumulator,
      ElementCompute,
      cutlass::epilogue::thread::ScaleType::OnlyAlphaScaling
    >;

  using EpilogueOutputOp1 = 
    cutlass::epilogue::thread::LinearCombinationRelu<
      ElementC,
      64 / cutlass::sizeof_bits<ElementC>::value,
      ElementAccumulator,
      ElementCompute,
      cutlass::epilogue::thread::ScaleType::NoBetaScaling
    >;


  const bool SmemAccumulator = true;

  using B2bConv2dFpropKernel = typename cutlass::conv::kernel::DefaultB2bConv2dFprop<
    ElementA, cutlass::layout::TensorNCxHWx<32>,
    ElementB, cutlass::layout::TensorCxRSKx<32>,
    ElementC, cutlass::layout::TensorNCxHWx<32>,
    ElementAccumulator,
    cutlass::arch::OpClassTensorOp,
    cutlass::arch::Sm75,
    ThreadblockShape0,
    ThreadblockShape1,
    WarpShape0,
    WarpShape1,
    InstructionShape,
    EpilogueOutputOp0,
    EpilogueOutputOp1,
    cutlass::gemm::threadblock::GemmIdentityThreadblockSwizzle<1>,
    2,
    cutlass::arch::OpMultiplyAddSaturate,
    cutlass::conv::IteratorAlgorithm::kOptimized,
    SmemAccumulator
  >::Kernel;
  
  using B2bConv2dFprop = cutlass::conv::device::B2bImplicitGemmConvolution<B2bConv2dFpropKernel>;

  B2bInterleavedFusedConv2dRun<B2bConv2dFprop, 32> fusedConv2d;

  std::cout << "Running Fused back-to-back INT8 interleaved Optimized Convolution Fprops with shared memory staging...\n";
  bool pass = fusedConv2d.run(conv2d_s8_sm75_problem_size_0, conv2d_s8_sm75_problem_size_1, cutlass::conv::SplitKMode::kSerial,
      alpha0, beta0, alpha1, beta1);

  if(pass)
    std::cout << "Pass\n";
  else
    std::cout << "Fail\n";

  return pass;
}
int main() {
  std::vector<bool (*)()>funcs = {
    &run_nonfused_conv2d_fprop_optimized_s8_sm75,
    &run_fused_conv2d_fprop_optimized_s8_sm75_shmem
  };

  return testRun(75, funcs, "conv int8 shmem staging");
}

////////////////////////////////////////////////////////////////////////////////


// ===== COMPILED SASS (sm_75) =====

	.target	sm_75

	.elftype	@"ET_EXEC"


//--------------------- .note.nv.tkinfo           --------------------------
	.section	.note.nv.tkinfo,"",@"SHT_NOTE"
	.sectionflags	@"SHF_NOTE_NV_TKINFO"
	.tkinfo
        /*0018*/ 	.word	0x00000002
        /*0030*/ 	.string	""
        /*0030*/ 	.string	"ptxas"
        /*0030*/ 	.string	"Cuda compilation tools, release 13.0, V13.0.88"
        /*0030*/ 	.string	"Build cuda_13.0.r13.0/compiler.36424714_0"
        /*0030*/ 	.string	"-arch sm_75 -m 64 "



//--------------------- .note.nv.cuinfo           --------------------------
	.section	.note.nv.cuinfo,"",@"SHT_NOTE"
	.sectionflags	@"SHF_NOTE_NV_CUINFO"
        /*0018*/ 	.short	0x0002
        /*001a*/ 	.short	0x004b
        /*001c*/ 	.short	0x0082
	.zero		2


//--------------------- .nv.info                  --------------------------
	.section	.nv.info,"",@"SHT_CUDA_INFO"
	.align	4


	//----- nvinfo : EIATTR_REGCOUNT
	.align		4
        /*0000*/ 	.byte	0x04, 0x2f
        /*0002*/ 	.short	(.L_12 - .L_11)
	.align		4
.L_11:
        /*0004*/ 	.word	index@(_ZN7cutlass6KernelINS_4conv6kernel23ImplicitGemmConvolutionINS1_11threadblock21ImplicitGemmPipelinedINS_4gemm9GemmShapeILi128ELi64ELi32EEENS4_12TileIteratorINS4_48Conv2dFpropActivationTileAccessIteratorOptimizedINS_11MatrixShapeILi128ELi32EEEaNS_6layout12TensorNCxHWxILi32EEENS_9transform29TransposePitchLinearThreadMapINSG_29PitchLinearWarpRakedThreadMapINS_16PitchLinearShapeILi4096ELi1EEELi64ENSJ_ILi32ELi1EEELi16EEENSJ_ILi2ELi16EEEEENS_12AlignedArrayIaLi16ELi16EEEEEEENSG_11threadblock19RegularTileIteratorISC_aNSD_37RowMajorTensorOpMultiplicandCrosswiseILi8ELi32EEELi0ESO_Li16EEENS9_INS4_44Conv2dFpropFilterTileAccessIteratorOptimizedINSB_ILi32ELi64EEEaNSD_12TensorCxRSKxILi32EEENSH_INSI_INSJ_ILi2048ELi1EEELi64ESL_Li16EEESN_EESQ_Lb0EEEEENSU_ISZ_aNSD_40ColumnMajorTensorOpMultiplicandCrosswiseILi8ELi32EEELi1ES14_Li16EEEaSF_NS6_11threadblock9MmaPolicyINS6_4warp11MmaTensorOpINS7_ILi64ELi64ELi32EEEaSW_aS18_iSF_NS1C_17MmaTensorOpPolicyINS_4arch3MmaINS7_ILi8ELi8ELi16EEELi32EaNSD_8RowMajorEaNSD_11ColumnMajorEiS1J_NS1G_21OpMultiplyAddSaturateEEENSB_ILi1ELi1EEEEELi1ELb1EbEENSB_ILi0ELi0EEES1Q_Li1EEENS_21NumericArrayConverterIaaLi64ELNS_15FloatRoundStyleE2ENSG_6thread14UnaryTransform8IdentityEEENS1S_IaaLi32ELS1T_2ES1W_EEbEENS_8epilogue11threadblock19InterleavedEpilogueIS8_S1P_Li1ENS21_37InterleavedConvPredicatedTileIteratorINS21_34InterleavedConvOutputTileThreadMapINSB_ILi2ELi1EEENSB_ILi8ELi2EEELi64ELi8ELi8EEEaLi32EEENS20_4warp24FragmentIteratorTensorOpIS1E_S1I_iNS_5ArrayIiLi2ELb1EEENSD_22ColumnMajorInterleavedILi32EEEEENS20_6thread21LinearCombinationReluIaLi8EifLNS2G_9ScaleType4KindE1ELS1T_2EEELi32EEENS1A_30GemmIdentityThreadblockSwizzleILi1EEELNS1_8OperatorE0ENS1_17Conv2dProblemSizeELNS1_9GroupModeE0EEEEEvNT_6ParamsE)
        /*0008*/ 	.word	0x000000e4


	//----- nvinfo : EIATTR_FRAME_SIZE
	.align		4
.L_12:
        /*000c*/ 	.byte	0x04, 0x11
        /*000e*/ 	.short	(.L_14 - .L_13)
	.align		4
.L_13:
        /*0010*/ 	.word	index@($__internal_10_$__cuda_sm20_div_u64)
        /*0014*/ 	.word	0x00000000


	//----- nvinfo : EIATTR_FRAME_SIZE
	.align		4
.L_14:
        /*0018*/ 	.byte	0x04, 0x11
        /*001a*/ 	.short	(.L_16 - .L_15)
	.align		4
.L_15:
        /*001c*/ 	.word	index@(_ZN7cutlass6KernelINS_4conv6kernel23ImplicitGemmConvolutionINS1_11threadblock21ImplicitGemmPipelinedINS_4gemm9GemmShapeILi128ELi64ELi32EEENS4_12TileIteratorINS4_48Conv2dFpropActivationTileAccessIteratorOptimizedINS_11MatrixShapeILi128ELi32EEEaNS_6layout12TensorNCxHWxILi32EEENS_9transform29TransposePitchLinearThreadMapINSG_29PitchLinearWarpRakedThreadMapINS_16PitchLinearShapeILi4096ELi1EEELi64ENSJ_ILi32ELi1EEELi16EEENSJ_ILi2ELi16EEEEENS_12AlignedArrayIaLi16ELi16EEEEEEENSG_11threadblock19RegularTileIteratorISC_aNSD_37RowMajorTensorOpMultiplicandCrosswiseILi8ELi32EEELi0ESO_Li16EEENS9_INS4_44Conv2dFpropFilterTileAccessIteratorOptimizedINSB_ILi32ELi64EEEaNSD_12TensorCxRSKxILi32EEENSH_INSI_INSJ_ILi2048ELi1EEELi64ESL_Li16EEESN_EESQ_Lb0EEEEENSU_ISZ_aNSD_40ColumnMajorTensorOpMultiplicandCrosswiseILi8ELi32EEELi1ES14_Li16EEEaSF_NS6_11threadblock9MmaPolicyINS6_4warp11MmaTensorOpINS7_ILi64ELi64ELi32EEEaSW_aS18_iSF_NS1C_17MmaTensorOpPolicyINS_4arch3MmaINS7_ILi8ELi8ELi16EEELi32EaNSD_8RowMajorEaNSD_11ColumnMajorEiS1J_NS1G_21OpMultiplyAddSaturateEEENSB_ILi1ELi1EEEEELi1ELb1EbEENSB_ILi0ELi0EEES1Q_Li1EEENS_21NumericArrayConverterIaaLi64ELNS_15FloatRoundStyleE2ENSG_6thread14UnaryTransform8IdentityEEENS1S_IaaLi32ELS1T_2ES1W_EEbEENS_8epilogue11threadblock19InterleavedEpilogueIS8_S1P_Li1ENS21_37InterleavedConvPredicatedTileIteratorINS21_34InterleavedConvOutputTileThreadMapINSB_ILi2ELi1EEENSB_ILi8ELi2EEELi64ELi8ELi8EEEaLi32EEENS20_4warp24FragmentIteratorTensorOpIS1E_S1I_iNS_5ArrayIiLi2ELb1EEENSD_22ColumnMajorInterleavedILi32EEEEENS20_6thread21LinearCombinationReluIaLi8EifLNS2G_9ScaleType4KindE1ELS1T_2EEELi32EEENS1A_30GemmIdentityThreadblockSwizzleILi1EEELNS1_8OperatorE0ENS1_17Conv2dProblemSizeELNS1_9GroupModeE0EEEEEvNT_6ParamsE)
        /*0020*/ 	.word	0x00000000


	//----- nvinfo : EIATTR_REGCOUNT
	.align		4
.L_16:
        /*0024*/ 	.byte	0x04, 0x2f
        /*0026*/ 	.short	(.L_18 - .L_17)
	.align		4
.L_17:
        /*0028*/ 	.word	index@(_ZN7cutlass6KernelINS_4conv6kernel23ImplicitGemmConvolutionINS1_11threadblock21ImplicitGemmPipelinedINS_4gemm9GemmShapeILi128ELi128ELi32EEENS4_12TileIteratorINS4_48Conv2dFpropActivationTileAccessIteratorOptimizedINS_11MatrixShapeILi128ELi32EEEaNS_6layout12TensorNCxHWxILi32EEENS_9transform29TransposePitchLinearThreadMapINSG_29PitchLinearWarpRakedThreadMapINS_16PitchLinearShapeILi4096ELi1EEELi128ENSJ_ILi32ELi1EEELi16EEENSJ_ILi2ELi16EEEEENS_12AlignedArrayIaLi16ELi16EEEEEEENSG_11threadblock19RegularTileIteratorISC_aNSD_37RowMajorTensorOpMultiplicandCrosswiseILi8ELi32EEELi0ESO_Li16EEENS9_INS4_44Conv2dFpropFilterTileAccessIteratorOptimizedINSB_ILi32ELi128EEEaNSD_12TensorCxRSKxILi32EEESO_SQ_Lb0EEEEENSU_ISZ_aNSD_40ColumnMajorTensorOpMultiplicandCrosswiseILi8ELi32EEELi1ESO_Li16EEEaSF_NS6_11threadblock9MmaPolicyINS6_4warp11MmaTensorOpINS7_ILi64ELi64ELi32EEEaSW_aS15_iSF_NS19_17MmaTensorOpPolicyINS_4arch3MmaINS7_ILi8ELi8ELi16EEELi32EaNSD_8RowMajorEaNSD_11ColumnMajorEiS1G_NS1D_21OpMultiplyAddSaturateEEENSB_ILi1ELi1EEEEELi1ELb1EbEENSB_ILi0ELi0EEES1N_Li1EEENS_21NumericArrayConverterIaaLi32ELNS_15FloatRoundStyleE2ENSG_6thread14UnaryTransform8IdentityEEES1U_bEENS_8epilogue11threadblock19InterleavedEpilogueIS8_S1M_Li1ENS1X_37InterleavedConvPredicatedTileIteratorINS1X_34InterleavedConvOutputTileThreadMapINSB_ILi2ELi2EEENSB_ILi8ELi2EEELi128ELi8ELi8EEEaLi32EEENS1W_4warp24FragmentIteratorTensorOpIS1B_S1F_iNS_5ArrayIiLi2ELb1EEENSD_22ColumnMajorInterleavedILi32EEEEENS1W_6thread21LinearCombinationReluIaLi8EifLNS2C_9ScaleType4KindE1ELS1Q_2EEELi32EEENS17_30GemmIdentityThreadblockSwizzleILi1EEELNS1_8OperatorE0ENS1_17Conv2dProblemSizeELNS1_9GroupModeE0EEEEEvNT_6ParamsE)
        /*002c*/ 	.word	0x000000d2


	//----- nvinfo : EIATTR_FRAME_SIZE
	.align		4
.L_18:
        /*0030*/ 	.byte	0x04, 0x11
        /*0032*/ 	.short	(.L_20 - .L_19)
	.align		4
.L_19:
        /*0034*/ 	.word	index@($__internal_9_$__cuda_sm20_div_u64)
        /*0038*/ 	.word	0x00000000


	//----- nvinfo : EIATTR_FRAME_SIZE
	.align		4
.L_20:
        /*003c*/ 	.byte	0x04, 0x11
        /*003e*/ 	.short	(.L_22 - .L_21)
	.align		4
.L_21:
        /*0040*/ 	.word	index@(_ZN7cutlass6KernelINS_4conv6kernel23ImplicitGemmConvolutionINS1_11threadblock21ImplicitGemmPipelinedINS_4gemm9GemmShapeILi128ELi128ELi32EEENS4_12TileIteratorINS4_48Conv2dFpropActivationTileAccessIteratorOptimizedINS_11MatrixShapeILi128ELi32EEEaNS_6layout12TensorNCxHWxILi32EEENS_9transform29TransposePitchLinearThreadMapINSG_29PitchLinearWarpRakedThreadMapINS_16PitchLinearShapeILi4096ELi1EEELi128ENSJ_ILi32ELi1EEELi16EEENSJ_ILi2ELi16EEEEENS_12AlignedArrayIaLi16ELi16EEEEEEENSG_11threadblock19RegularTileIteratorISC_aNSD_37RowMajorTensorOpMultiplicandCrosswiseILi8ELi32EEELi0ESO_Li16EEENS9_INS4_44Conv2dFpropFilterTileAccessIteratorOptimizedINSB_ILi32ELi128EEEaNSD_12TensorCxRSKxILi32EEESO_SQ_Lb0EEEEENSU_ISZ_aNSD_40ColumnMajorTensorOpMultiplicandCrosswiseILi8ELi32EEELi1ESO_Li16EEEaSF_NS6_11threadblock9MmaPolicyINS6_4warp11MmaTensorOpINS7_ILi64ELi64ELi32EEEaSW_aS15_iSF_NS19_17MmaTensorOpPolicyINS_4arch3MmaINS7_ILi8ELi8ELi16EEELi32EaNSD_8RowMajorEaNSD_11ColumnMajorEiS1G_NS1D_21OpMultiplyAddSaturateEEENSB_ILi1ELi1EEEEELi1ELb1EbEENSB_ILi0ELi0EEES1N_Li1EEENS_21NumericArrayConverterIaaLi32ELNS_15FloatRoundStyleE2ENSG_6thread14UnaryTransform8IdentityEEES1U_bEENS_8epilogue11threadblock19InterleavedEpilogueIS8_S1M_Li1ENS1X_37InterleavedConvPredicatedTileIteratorINS1X_34InterleavedConvOutputTileThreadMapINSB_ILi2ELi2EEENSB_ILi8ELi2EEELi128ELi8ELi8EEEaLi32EEENS1W_4warp24FragmentIteratorTensorOpIS1B_S1F_iNS_5ArrayIiLi2ELb1EEENSD_22ColumnMajorInterleavedILi32EEEEENS1W_6thread21LinearCombinationReluIaLi8EifLNS2C_9ScaleType4KindE1ELS1Q_2EEELi32EEENS17_30GemmIdentityThreadblockSwizzleILi1EEELNS1_8OperatorE0ENS1_17Conv2dProblemSizeELNS1_9GroupModeE0EEEEEvNT_6ParamsE)
        /*0044*/ 	.word	0x00000000


	//----- nvinfo : EIATTR_REGCOUNT
	.align		4
.L_22:
        /*0048*/ 	.byte	0x04, 0x2f
        /*004a*/ 	.short	(.L_24 - .L_23)
	.align		4
.L_23:
        /*004c*/ 	.word	index@(_ZN7cutlass6KernelINS_4conv6kernel26B2bImplicitGemmConvolutionINS1_11threadblock39B2bImplicitGemmPipelinedSmemAccumulatorINS_4gemm9GemmShapeILi64ELi64ELi32EEENS4_12TileIteratorINS4_48Conv2dFpropActivationTileAccessIteratorOptimizedINS_11MatrixShapeILi64ELi32EEEaNS_6layout12TensorNCxHWxILi32EEENS_9transform29TransposePitchLinearThreadMapINSG_29PitchLinearWarpRakedThreadMapINS_16PitchLinearShapeILi2048ELi1EEELi128ENSJ_ILi32ELi1EEELi16EEENSJ_ILi2ELi16EEEEENS_12AlignedArrayIaLi16ELi16EEEEEEENSG_11threadblock19RegularTileIteratorISC_aNSD_37RowMajorTensorOpMultiplicandCrosswiseILi8ELi32EEELi0ESO_Li16EEENS9_INS4_44Conv2dFpropFilterTileAccessIteratorOptimizedINSB_ILi32ELi64EEEaNSD_12TensorCxRSKxILi32EEESO_SQ_Lb0EEEEENSU_ISZ_aNSD_40ColumnMajorTensorOpMultiplicandCrosswiseILi8ELi32EEELi1ESO_Li16EEENST_14VectorIteratorINST_30PredicatedVectorAccessIteratorINSB_ILi64ELi64EEENSB_ILi32ELi32EEEfNSD_8RowMajorELi4ELb0EEEEENS_8epilogue4warp24FragmentIteratorTensorOpINS7_ILi32ELi32ELi32EEENS7_ILi8ELi8ELi16EEEiNS_5ArrayIiLi2ELb1EEENSD_22ColumnMajorInterleavedILi16EEEEENS1F_20TileIteratorTensorOpIS1H_S1I_aS1M_EENS7_ILi64ELi256ELi32EEENS6_4warp44MmaTensorOpMultiplicandTileIteratorCanonicalINSB_ILi64ELi16EEELNS6_7OperandE0EaS1M_NSB_ILi8ELi16EEELi1ELi32ELi1EEENS9_INSY_INSB_ILi32ELi256EEEaS11_NSH_INSI_INSJ_ILi8192ELi1EEELi128ESL_Li16EEESN_EESQ_Lb0EEEEENSU_IS1X_aS15_Li1ES20_Li16EEEaSF_NS1E_6thread21LinearCombinationReluIaLi2EifLNS24_9ScaleType4KindE2ELNS_15FloatRoundStyleE2EEENS6_11threadblock9MmaPolicyINS1R_11MmaTensorOpIS1H_aSW_aS15_iSF_NS1R_17MmaTensorOpPolicyINS_4arch3MmaIS1I_Li32EaS1B_aNSD_11ColumnMajorEiS1B_NS2E_21OpMultiplyAddSaturateEEENSB_ILi1ELi1EEEEELi1ELb1EbEENSB_ILi0ELi0EEES2M_Li1EEENS2B_INS2C_IS8_aSW_aS15_iSF_S2K_Li1ELb1EbEES2M_S2M_Li1EEENS_21NumericArrayConverterIaaLi16ELS28_2ENSG_6thread14UnaryTransform8IdentityEEES2U_NS2Q_IaaLi64ELS28_2ES2T_EEbEENS1E_11threadblock19InterleavedEpilogueIS1Q_S2O_Li1ENS2X_37InterleavedConvPredicatedTileIteratorINS2X_34InterleavedConvOutputTileThreadMapINSB_ILi1ELi4EEENSB_ILi8ELi2EEELi128ELi8ELi8EEEaLi32EEENS1G_IS8_S1I_iS1K_NS1L_ILi32EEEEENS25_IaLi8EifLS27_1ELS28_2EEELi32EEENS2A_30GemmIdentityThreadblockSwizzleILi1EEELNS1_8OperatorE0ENS1_17Conv2dProblemSizeEEEEEvNT_6ParamsE)
        /*0050*/ 	.word	0x000000a6


	//----- nvinfo : EIATTR_FRAME_SIZE
	.align		4
.L_24:
        /*0054*/ 	.byte	0x04, 0x11
        /*0056*/ 	.short	(.L_26 - .L_25)
	.align		4
.L_25:
        /*0058*/ 	.word	index@($__internal_8_$__cuda_sm20_div_u64)
        /*005c*/ 	.word	0x00000000


	//----- nvinfo : EIATTR_FRAME_SIZE
	.align		4
.L_26:
        /*0060*/ 	.byte	0x04, 0x11
        /*0062*/ 	.short	(.L_28 - .L_27)
	.align		4
.L_27:
        /*0064*/ 	.word	index@(_ZN7cutlass6KernelINS_4conv6kernel26B2bImplicitGemmConvolutionINS1_11threadblock39B2bImplicitGemmPipelinedSmemAccumulatorINS_4gemm9GemmShapeILi64ELi64ELi32EEENS4_12TileIteratorINS4_48Conv2dFpropActivationTileAccessIteratorOptimizedINS_11MatrixShapeILi64ELi32EEEaNS_6layout12TensorNCxHWxILi32EEENS_9transform29TransposePitchLinearThreadMapINSG_29PitchLinearWarpRakedThreadMapINS_16PitchLinearShapeILi2048ELi1EEELi128ENSJ_ILi32ELi1EEELi16EEENSJ_ILi2ELi16EEEEENS_12AlignedArrayIaLi16ELi16EEEEEEENSG_11threadblock19RegularTileIteratorISC_aNSD_37RowMajorTensorOpMultiplicandCrosswiseILi8ELi32EEELi0ESO_Li16EEENS9_INS4_44Conv2dFpropFilterTileAccessIteratorOptimizedINSB_ILi32ELi64EEEaNSD_12TensorCxRSKxILi32EEESO_SQ_Lb0EEEEENSU_ISZ_aNSD_40ColumnMajorTensorOpMultiplicandCrosswiseILi8ELi32EEELi1ESO_Li16EEENST_14VectorIteratorINST_30PredicatedVectorAccessIteratorINSB_ILi64ELi64EEENSB_ILi32ELi32EEEfNSD_8RowMajorELi4ELb0EEEEENS_8epilogue4warp24FragmentIteratorTensorOpINS7_ILi32ELi32ELi32EEENS7_ILi8ELi8ELi16EEEiNS_5ArrayIiLi2ELb1EEENSD_22ColumnMajorInterleavedILi16EEEEENS1F_20TileIteratorTensorOpIS1H_S1I_aS1M_EENS7_ILi64ELi256ELi32EEENS6_4warp44MmaTensorOpMultiplicandTileIteratorCanonicalINSB_ILi64ELi16EEELNS6_7OperandE0EaS1M_NSB_ILi8ELi16EEELi1ELi32ELi1EEENS9_INSY_INSB_ILi32ELi256EEEaS11_NSH_INSI_INSJ_ILi8192ELi1EEELi128ESL_Li16EEESN_EESQ_Lb0EEEEENSU_IS1X_aS15_Li1ES20_Li16EEEaSF_NS1E_6thread21LinearCombinationReluIaLi2EifLNS24_9ScaleType4KindE2ELNS_15FloatRoundStyleE2EEENS6_11threadblock9MmaPolicyINS1R_11MmaTensorOpIS1H_aSW_aS15_iSF_NS1R_17MmaTensorOpPolicyINS_4arch3MmaIS1I_Li32EaS1B_aNSD_11ColumnMajorEiS1B_NS2E_21OpMultiplyAddSaturateEEENSB_ILi1ELi1EEEEELi1ELb1EbEENSB_ILi0ELi0EEES2M_Li1EEENS2B_INS2C_IS8_aSW_aS15_iSF_S2K_Li1ELb1EbEES2M_S2M_Li1EEENS_21NumericArrayConverterIaaLi16ELS28_2ENSG_6thread14UnaryTransform8IdentityEEES2U_NS2Q_IaaLi64ELS28_2ES2T_EEbEENS1E_11threadblock19InterleavedEpilogueIS1Q_S2O_Li1ENS2X_37InterleavedConvPredicatedTileIteratorINS2X_34InterleavedConvOutputTileThreadMapINSB_ILi1ELi4EEENSB_ILi8ELi2EEELi128ELi8ELi8EEEaLi32EEENS1G_IS8_S1I_iS1K_NS1L_ILi32EEEEENS25_IaLi8EifLS27_1ELS28_2EEELi32EEENS2A_30GemmIdentityThreadblockSwizzleILi1EEELNS1_8OperatorE0ENS1_17Conv2dProblemSizeEEEEEvNT_6ParamsE)
        /*0068*/ 	.word	0x00000000


	//----- nvinfo : EIATTR_REGCOUNT
	.align		4
.L_28:
        /*006c*/ 	.byte	0x04, 0x2f
        /*006e*/ 	.short	(.L_30 - .L_29)
	.align		4
.L_29:
        /*0070*/ 	.word	index@(_ZN7cutlass9reference6device6kernel11Conv2dFpropIaNS_6layout12TensorNCxHWxILi32EEEaNS4_12TensorCxRSKxILi32EEEaS6_fiNS_21NumericConverterClampIafEENS_12multiply_addIiiiEELi4ELi4ELi16ELi8EEEvNS_4conv17Conv2dProblemSizeENS_9TensorRefIT_T0_EENSF_IT1_T2_EENSF_IT3_T4_EESO_T5_SP_)
        /*0074*/ 	.word	0x00000060


	//----- nvinfo : EIATTR_FRAME_SIZE
	.align		4
.L_30:
        /*0078*/ 	.byte	0x04, 0x11
        /*007a*/ 	.short	(.L_32 - .L_31)
	.align		4
.L_31:
        /*007c*/ 	.word	index@($__internal_7_$__cuda_sm20_div_s64)
        /*0080*/ 	.word	0x00000000


	//----- nvinfo : EIATTR_FRAME_SIZE
	.align		4
.L_32:
        /*0084*/ 	.byte	0x04, 0x11
        /*0086*/ 	.short	(.L_34 - .L_33)
	.align		4
.L_33:
        /*0088*/ 	.word	index@(_ZN7cutlass9reference6device6kernel11Conv2dFpropIaNS_6layout12TensorNCxHWxILi32EEEaNS4_12TensorCxRSKxILi32EEEaS6_fiNS_21NumericConverterClampIafEENS_12multiply_addIiiiEELi4ELi4ELi16ELi8EEEvNS_4conv17Conv2dProblemSizeENS_9TensorRefIT_T0_EENSF_IT1_T2_EENSF_IT3_T4_EESO_T5_SP_)
        /*008c*/ 	.word	0x00000000


	//----- nvinfo : EIATTR_REGCOUNT
	.align		4
.L_34:
        /*0090*/ 	.byte	0x04, 0x2f
        /*0092*/ 	.short	(.L_36 - .L_35)
	.align		4
.L_35:
        /*0094*/ 	.word	index@(_ZN7cutlass9reference6device6kernel11Conv2dDgradIaNS_6layout12TensorNCxHWxILi32EEEaNS4_12TensorCxRSKxILi32EEEaS6_fiNS_21NumericConverterClampIafEENS_12multiply_addIiiiEELi2ELi4ELi16ELi8EEEvNS_4conv17Conv2dProblemSizeENS_9TensorRefIT_T0_EENSF_IT1_T2_EENSF_IT3_T4_EESO_T5_SP_)
        /*0098*/ 	.word	0x0000003e


	//----- nvinfo : EIATTR_FRAME_SIZE
	.align		4
.L_36:
        /*009c*/ 	.byte	0x04, 0x11
        /*009e*/ 	.short	(.L_38 - .L_37)
	.align		4
.L_37:
        /*00a0*/ 	.word	index@($__internal_6_$__cuda_sm20_div_s64)
        /*00a4*/ 	.word	0x00000000


	//----- nvinfo : EIATTR_FRAME_SIZE
	.align		4
.L_38:
        /*00a8*/ 	.byte	0x04, 0x11
        /*00aa*/ 	.short	(.L_40 - .L_39)
	.align		4
.L_39:
        /*00ac*/ 	.word	index@(_ZN7cutlass9reference6device6kernel11Conv2dDgradIaNS_6layout12TensorNCxHWxILi32EEEaNS4_12TensorCxRSKxILi32EEEaS6_fiNS_21NumericConverterClampIafEENS_12multiply_addIiiiEELi2ELi4ELi16ELi8EEEvNS_4conv17Conv2dProblemSizeENS_9TensorRefIT_T0_EENSF_IT1_T2_EENSF_IT3_T4_EESO_T5_SP_)
        /*00b0*/ 	.word	0x00000000


	//----- nvinfo : EIATTR_REGCOUNT
	.align		4
.L_40:
        /*00b4*/ 	.byte	0x04, 0x2f
        /*00b6*/ 	.short	(.L_42 - .L_41)
	.align		4
.L_41:
        /*00b8*/ 	.word	index@(_ZN7cutlass9reference6device6kernel11Conv2dWgradIaNS_6layout12TensorNCxHWxILi32EEEaNS4_12TensorCxRSKxILi32EEEaS6_fiNS_21NumericConverterClampIafEENS_12multiply_addIiiiEELi2ELi4ELi8ELi16EEEvNS_4conv17Conv2dProblemSizeENS_9TensorRefIT_T0_EENSF_IT1_T2_EENSF_IT3_T4_EESO_T5_SP_)
        /*00bc*/ 	.word	0x00000060


	//----- nvinfo : EIATTR_FRAME_SIZE
	.align		4
.L_42:
        /*00c0*/ 	.byte	0x04, 0x11
        /*00c2*/ 	.short	(.L_44 - .L_43)
	.align		4
.L_43:
        /*00c4*/ 	.word	index@($__internal_5_$__cuda_sm20_div_s64)
        /*00c8*/ 	.word	0x00000000


	//----- nvinfo : EIATTR_FRAME_SIZE
	.align		4
.L_44:
        /*00cc*/ 	.byte	0x04, 0x11
        /*00ce*/ 	.short	(.L_46 - .L_45)
	.align		4
.L_45:
        /*00d0*/ 	.word	index@(_ZN7cutlass9reference6device6kernel11Conv2dWgradIaNS_6layout12TensorNCxHWxILi32EEEaNS4_12TensorCxRSKxILi32EEEaS6_fiNS_21NumericConverterClampIafEENS_12multiply_addIiiiEELi2ELi4ELi8ELi16EEEvNS_4conv17Conv2dProblemSizeENS_9TensorRefIT_T0_EENSF_IT1_T2_EENSF_IT3_T4_EESO_T5_SP_)
        /*00d4*/ 	.word	0x00000000


	//----- nvinfo : EIATTR_REGCOUNT
	.align		4
.L_46:
        /*00d8*/ 	.byte	0x04, 0x2f
        /*00da*/ 	.short	(.L_48 - .L_47)
	.align		4
.L_47:
        /*00dc*/ 	.word	index@(_ZN7cutlass9reference6device6kernel13TensorForEachINS1_6detail14TensorReLuFuncIaNS_6layout12TensorNCxHWxILi32EEEEELi4ENS9_6ParamsEEEvNS_5CoordIXT0_EilEET1_)
        /*00e0*/ 	.word	0x00000017


	//----- nvinfo : EIATTR_FRAME_SIZE
	.align		4
.L_48:
        /*00e4*/ 	.byte	0x04, 0x11
        /*00e6*/ 	.short	(.L_50 - .L_49)
	.align		4
.L_49:
        /*00e8*/ 	.word	index@($__internal_4_$__cuda_sm20_div_s64)
        /*00ec*/ 	.word	0x00000000


	//----- nvinfo : EIATTR_FRAME_SIZE
	.align		4
.L_50:
        /*00f0*/ 	.byte	0x04, 0x11
        /*00f2*/ 	.short	(.L_52 - .L_51)
	.align		4
.L_51:
        /*00f4*/ 	.word	index@(_ZN7cutlass9reference6device6kernel13TensorForEachINS1_6detail14TensorReLuFuncIaNS_6layout12TensorNCxHWxILi32EEEEELi4ENS9_6ParamsEEEvNS_5CoordIXT0_EilEET1_)
        /*00f8*/ 	.word	0x00000000


	//----- nvinfo : EIATTR_REGCOUNT
	.align		4
.L_52:
        /*00fc*/ 	.byte	0x04, 0x2f
        /*00fe*/ 	.short	(.L_54 - .L_53)
	.align		4
.L_53:
        /*0100*/ 	.word	index@(_ZN7cutlass9reference6device6kernel11Conv2dFpropIaNS_6layout12TensorNCxHWxILi32EEEaNS4_12TensorCxRSKxILi32EEEiS6_iiNS_16NumericConverterIiiLNS_15FloatRoundStyleE2EEENS_12multiply_addIiiiEELi4ELi4ELi16ELi8EEEvNS_4conv17Conv2dProblemSizeENS_9TensorRefIT_T0_EENSG_IT1_T2_EENSG_IT3_T4_EESP_T5_SQ_)
        /*0104*/ 	.word	0x00000060


	//----- nvinfo : EIATTR_FRAME_SIZE
	.align		4
.L_54:
        /*0108*/ 	.byte	0x04, 0x11
        /*010a*/ 	.short	(.L_56 - .L_55)
	.align		4
.L_55:
        /*010c*/ 	.word	index@($__internal_3_$__cuda_sm20_div_s64)
        /*0110*/ 	.word	0x00000000


	//----- nvinfo : EIATTR_FRAME_SIZE
	.align		4
.L_56:
        /*0114*/ 	.byte	0x04, 0x11
        /*0116*/ 	.short	(.L_58 - .L_57)
	.align		4
.L_57:
        /*0118*/ 	.word	index@(_ZN7cutlass9reference6device6kernel11Conv2dFpropIaNS_6layout12TensorNCxHWxILi32EEEaNS4_12TensorCxRSKxILi32EEEiS6_iiNS_16NumericConverterIiiLNS_15FloatRoundStyleE2EEENS_12multiply_addIiiiEELi4ELi4ELi16ELi8EEEvNS_4conv17Conv2dProblemSizeENS_9TensorRefIT_T0_EENSG_IT1_T2_EENSG_IT3_T4_EESP_T5_SQ_)
        /*011c*/ 	.word	0x00000000


	//----- nvinfo : EIATTR_REGCOUNT
	.align		4
.L_58:
        /*0120*/ 	.byte	0x04, 0x2f
        /*0122*/ 	.short	(.L_60 - .L_59)
	.align		4
.L_59:
        /*0124*/ 	.word	index@(_ZN7cutlass9reference6device6kernel11Conv2dDgradIaNS_6layout12TensorNCxHWxILi32EEEaNS4_12TensorCxRSKxILi32EEEiS6_iiNS_16NumericConverterIiiLNS_15FloatRoundStyleE2EEENS_12multiply_addIiiiEELi2ELi4ELi16ELi8EEEvNS_4conv17Conv2dProblemSizeENS_9TensorRefIT_T0_EENSG_IT1_T2_EENSG_IT3_T4_EESP_T5_SQ_)
        /*0128*/ 	.word	0x0000003e


	//----- nvinfo : EIATTR_FRAME_SIZE
	.align		4
.L_60:
        /*012c*/ 	.byte	0x04, 0x11
        /*012e*/ 	.short	(.L_62 - .L_61)
	.align		4
.L_61:
        /*0130*/ 	.word	index@($__internal_2_$__cuda_sm20_div_s64)
        /*0134*/ 	.word	0x00000000


	//----- nvinfo : EIATTR_FRAME_SIZE
	.align		4
.L_62:
        /*0138*/ 	.byte	0x04, 0x11
        /*013a*/ 	.short	(.L_64 - .L_63)
	.align		4
.L_63:
        /*013c*/ 	.word	index@(_ZN7cutlass9reference6device6kernel11Conv2dDgradIaNS_6layout12TensorNCxHWxILi32EEEaNS4_12TensorCxRSKxILi32EEEiS6_iiNS_16NumericConverterIiiLNS_15FloatRoundStyleE2EEENS_12multiply_addIiiiEELi2ELi4ELi16ELi8EEEvNS_4conv17Conv2dProblemSizeENS_9TensorRefIT_T0_EENSG_IT1_T2_EENSG_IT3_T4_EESP_T5_SQ_)
        /*0140*/ 	.word	0x00000000


	//----- nvinfo : EIATTR_REGCOUNT
	.align		4
.L_64:
        /*0144*/ 	.byte	0x04, 0x2f
        /*0146*/ 	.short	(.L_66 - .L_65)
	.align		4
.L_65:
        /*0148*/ 	.word	index@(_ZN7cutlass9reference6device6kernel11Conv2dWgradIaNS_6layout12TensorNCxHWxILi32EEEaNS4_12TensorCxRSKxILi32EEEiS6_iiNS_16NumericConverterIiiLNS_15FloatRoundStyleE2EEENS_12multiply_addIiiiEELi2ELi4ELi8ELi16EEEvNS_4conv17Conv2dProblemSizeENS_9TensorRefIT_T0_EENSG_IT1_T2_EENSG_IT3_T4_EESP_T5_SQ_)
        /*014c*/ 	.word	0x00000060


	//----- nvinfo : EIATTR_FRAME_SIZE
	.align		4
.L_66:
        /*0150*/ 	.byte	0x04, 0x11
        /*0152*/ 	.short	(.L_68 - .L_67)
	.align		4
.L_67:
        /*0154*/ 	.word	index@($__internal_1_$__cuda_sm20_div_s64)
        /*0158*/ 	.word	0x00000000


	//----- nvinfo : EIATTR_FRAME_SIZE
	.align		4
.L_68:
        /*015c*/ 	.byte	0x04, 0x11
        /*015e*/ 	.short	(.L_70 - .L_69)
	.align		4
.L_69:
        /*0160*/ 	.word	index@(_ZN7cutlass9reference6device6kernel11Conv2dWgradIaNS_6layout12TensorNCxHWxILi32EEEaNS4_12TensorCxRSKxILi32EEEiS6_iiNS_16NumericConverterIiiLNS_15FloatRoundStyleE2EEENS_12multiply_addIiiiEELi2ELi4ELi8ELi16EEEvNS_4conv17Conv2dProblemSizeENS_9TensorRefIT_T0_EENSG_IT1_T2_EENSG_IT3_T4_EESP_T5_SQ_)
        /*0164*/ 	.word	0x00000000


	//----- nvinfo : EIATTR_REGCOUNT
	.align		4
.L_70:
        /*0168*/ 	.byte	0x04, 0x2f
        /*016a*/ 	.short	(.L_72 - .L_71)
	.align		4
.L_71:
        /*016c*/ 	.word	index@(_ZN7cutlass9reference6device6kernel21TensorScaleBiasConv2dINS_9TensorRefIiNS_6layout12TensorNCxHWxILi32EEEEENS4_IaS7_EEfNS4_IfNS5_8RowMajorEEENS_21NumericConverterClampIafEELi4ELi4ELi16ELi8EEEvNS_4conv17Conv2dProblemSizeET_T0_T1_T2_SJ_)
        /*0170*/ 	.word	0x00000024


	//----- nvinfo : EIATTR_FRAME_SIZE
	.align		4
.L_72:
        /*0174*/ 	.byte	0x04, 0x11
        /*0176*/ 	.short	(.L_74 - .L_73)
	.align		4
.L_73:
        /*0178*/ 	.word	index@($__internal_0_$__cuda_sm20_div_s64)
        /*017c*/ 	.word	0x00000000


	//----- nvinfo : EIATTR_FRAME_SIZE
	.align		4
.L_74:
        /*0180*/ 	.byte	0x04, 0x11
        /*0182*/ 	.short	(.L_76 - .L_75)
	.align		4
.L_75:
        /*0184*/ 	.word	index@(_ZN7cutlass9reference6device6kernel21TensorScaleBiasConv2dINS_9TensorRefIiNS_6layout12TensorNCxHWxILi32EEEEENS4_IaS7_EEfNS4_IfNS5_8RowMajorEEENS_21NumericConverterClampIafEELi4ELi4ELi16ELi8EEEvNS_4conv17Conv2dProblemSizeET_T0_T1_T2_SJ_)
        /*0188*/ 	.word	0x00000000


	//----- nvinfo : EIATTR_MIN_STACK_SIZE
	.align		4
.L_76:
        /*018c*/ 	.byte	0x04, 0x12
        /*018e*/ 	.short	(.L_78 - .L_77)
	.align		4
.L_77:
        /*0190*/ 	.word	index@(_ZN7cutlass6KernelINS_4conv6kernel26B2bImplicitGemmConvolutionINS1_11threadblock39B2bImplicitGemmPipelinedSmemAccumulatorINS_4gemm9GemmShapeILi64ELi64ELi32EEENS4_12TileIteratorINS4_48Conv2dFpropActivationTileAccessIteratorOptimizedINS_11MatrixShapeILi64ELi32EEEaNS_6layout12TensorNCxHWxILi32EEENS_9transform29TransposePitchLinearThreadMapINSG_29PitchLinearWarpRakedThreadMapINS_16PitchLinearShapeILi2048ELi1EEELi128ENSJ_ILi32ELi1EEELi16EEENSJ_ILi2ELi16EEEEENS_12AlignedArrayIaLi16ELi16EEEEEEENSG_11threadblock19RegularTileIteratorISC_aNSD_37RowMajorTensorOpMultiplicandCrosswiseILi8ELi32EEELi0ESO_Li16EEENS9_INS4_44Conv2dFpropFilterTileAccessIteratorOptimizedINSB_ILi32ELi64EEEaNSD_12TensorCxRSKxILi32EEESO_SQ_Lb0EEEEENSU_ISZ_aNSD_40ColumnMajorTensorOpMultiplicandCrosswiseILi8ELi32EEELi1ESO_Li16EEENST_14VectorIteratorINST_30PredicatedVectorAccessIteratorINSB_ILi64ELi64EEENSB_ILi32ELi32EEEfNSD_8RowMajorELi4ELb0EEEEENS_8epilogue4warp24FragmentIteratorTensorOpINS7_ILi32ELi32ELi32EEENS7_ILi8ELi8ELi16EEEiNS_5ArrayIiLi2ELb1EEENSD_22ColumnMajorInterleavedILi16EEEEENS1F_20TileIteratorTensorOpIS1H_S1I_aS1M_EENS7_ILi64ELi256ELi32EEENS6_4warp44MmaTensorOpMultiplicandTileIteratorCanonicalINSB_ILi64ELi16EEELNS6_7OperandE0EaS1M_NSB_ILi8ELi16EEELi1ELi32ELi1EEENS9_INSY_INSB_ILi32ELi256EEEaS11_NSH_INSI_INSJ_ILi8192ELi1EEELi128ESL_Li16EEESN_EESQ_Lb0EEEEENSU_IS1X_aS15_Li1ES20_Li16EEEaSF_NS1E_6thread21LinearCombinationReluIaLi2EifLNS24_9ScaleType4KindE2ELNS_15FloatRoundStyleE2EEENS6_11threadblock9MmaPolicyINS1R_11MmaTensorOpIS1H_aSW_aS15_iSF_NS1R_17MmaTensorOpPolicyINS_4arch3MmaIS1I_Li32EaS1B_aNSD_11ColumnMajorEiS1B_NS2E_21OpMultiplyAddSaturateEEENSB_ILi1ELi1EEEEELi1ELb1EbEENSB_ILi0ELi0EEES2M_Li1EEENS2B_INS2C_IS8_aSW_aS15_iSF_S2K_Li1ELb1EbEES2M_S2M_Li1EEENS_21NumericArrayConverterIaaLi16ELS28_2ENSG_6thread14UnaryTransform8IdentityEEES2U_NS2Q_IaaLi64ELS28_2ES2T_EEbEENS1E_11threadblock19InterleavedEpilogueIS1Q_S2O_Li1ENS2X_37InterleavedConvPredicatedTileIteratorINS2X_34InterleavedConvOutputTileThreadMapINSB_ILi1ELi4EEENSB_ILi8ELi2EEELi128ELi8ELi8EEEaLi32EEENS1G_IS8_S1I_iS1K_NS1L_ILi32EEEEENS25_IaLi8EifLS27_1ELS28_2EEELi32EEENS2A_30GemmIdentityThreadblockSwizzleILi1EEELNS1_8OperatorE0ENS1_17Conv2dProblemSizeEEEEEvNT_6ParamsE)
        /*0194*/ 	.word	0x00000000


	//----- nvinfo : EIATTR_MIN_STACK_SIZE
	.align		4
.L_78:
        /*0198*/ 	.byte	0x04, 0x12
        /*019a*/ 	.short	(.L_80 - .L_79)
	.align		4
.L_79:
        /*019c*/ 	.word	index@(_ZN7cutlass6KernelINS_4conv6kernel23ImplicitGemmConvolutionINS1_11threadblock21ImplicitGemmPipelinedINS_4gemm9GemmShapeILi128ELi128ELi32EEENS4_12TileIteratorINS4_48Conv2dFpropActivationTileAccessIteratorOptimizedINS_11MatrixShapeILi128ELi32EEEaNS_6layout12TensorNCxHWxILi32EEENS_9transform29TransposePitchLinearThreadMapINSG_29PitchLinearWarpRakedThreadMapINS_16PitchLinearShapeILi4096ELi1EEELi128ENSJ_ILi32ELi1EEELi16EEENSJ_ILi2ELi16EEEEENS_12AlignedArrayIaLi16ELi16EEEEEEENSG_11threadblock19RegularTileIteratorISC_aNSD_37RowMajorTensorOpMultiplicandCrosswiseILi8ELi32EEELi0ESO_Li16EEENS9_INS4_44Conv2dFpropFilterTileAccessIteratorOptimizedINSB_ILi32ELi128EEEaNSD_12TensorCxRSKxILi32EEESO_SQ_Lb0EEEEENSU_ISZ_aNSD_40ColumnMajorTensorOpMultiplicandCrosswiseILi8ELi32EEELi1ESO_Li16EEEaSF_NS6_11threadblock9MmaPolicyINS6_4warp11MmaTensorOpINS7_ILi64ELi64ELi32EEEaSW_aS15_iSF_NS19_17MmaTensorOpPolicyINS_4arch3MmaINS7_ILi8ELi8ELi16EEELi32EaNSD_8RowMajorEaNSD_11ColumnMajorEiS1G_NS1D_21OpMultiplyAddSaturateEEENSB_ILi1ELi1EEEEELi1ELb1EbEENSB_ILi0ELi0EEES1N_Li1EEENS_21NumericArrayConverterIaaLi32ELNS_15FloatRoundStyleE2ENSG_6thread14UnaryTransform8IdentityEEES1U_bEENS_8epilogue11threadblock19InterleavedEpilogueIS8_S1M_Li1ENS1X_37InterleavedConvPredicatedTileIteratorINS1X_34InterleavedConvOutputTileThreadMapINSB_ILi2ELi2EEENSB_ILi8ELi2EEELi128ELi8ELi8EEEaLi32EEENS1W_4warp24FragmentIteratorTensorOpIS1B_S1F_iNS_5ArrayIiLi2ELb1EEENSD_22ColumnMajorInterleavedILi32EEEEENS1W_6thread21LinearCombinationReluIaLi8EifLNS2C_9ScaleType4KindE1ELS1Q_2EEELi32EEENS17_30GemmIdentityThreadblockSwizzleILi1EEELNS1_8OperatorE0ENS1_17Conv2dProblemSizeELNS1_9GroupModeE0EEEEEvNT_6ParamsE)
        /*01a0*/ 	.word	0x00000000


	//----- nvinfo : EIATTR_MIN_STACK_SIZE
	.align		4
.L_80:
        /*01a4*/ 	.byte	0x04, 0x12
        /*01a6*/ 	.short	(.L_82 - .L_81)
	.align		4
.L_81:
        /*01a8*/ 	.word	index@(_ZN7cutlass6KernelINS_4conv6kernel23ImplicitGemmConvolutionINS1_11threadblock21ImplicitGemmPipelinedINS_4gemm9GemmShapeILi128ELi64ELi32EEENS4_12TileIteratorINS4_48Conv2dFpropActivationTileAccessIteratorOptimizedINS_11MatrixShapeILi128ELi32EEEaNS_6layout12TensorNCxHWxILi32EEENS_9transform29TransposePitchLinearThreadMapINSG_29PitchLinearWarpRakedThreadMapINS_16PitchLinearShapeILi4096ELi1EEELi64ENSJ_ILi32ELi1EEELi16EEENSJ_ILi2ELi16EEEEENS_12AlignedArrayIaLi16ELi16EEEEEEENSG_11threadblock19RegularTileIteratorISC_aNSD_37RowMajorTensorOpMultiplicandCrosswiseILi8ELi32EEELi0ESO_Li16EEENS9_INS4_44Conv2dFpropFilterTileAccessIteratorOptimizedINSB_ILi32ELi64EEEaNSD_12TensorCxRSKxILi32EEENSH_INSI_INSJ_ILi2048ELi1EEELi64ESL_Li16EEESN_EESQ_Lb0EEEEENSU_ISZ_aNSD_40ColumnMajorTensorOpMultiplicandCrosswiseILi8ELi32EEELi1ES14_Li16EEEaSF_NS6_11threadblock9MmaPolicyINS6_4warp11MmaTensorOpINS7_ILi64ELi64ELi32EEEaSW_aS18_iSF_NS1C_17MmaTensorOpPolicyINS_4arch3MmaINS7_ILi8ELi8ELi16EEELi32EaNSD_8RowMajorEaNSD_11ColumnMajorEiS1J_NS1G_21OpMultiplyAddSaturateEEENSB_ILi1ELi1EEEEELi1ELb1EbEENSB_ILi0ELi0EEES1Q_Li1EEENS_21NumericArrayConverterIaaLi64ELNS_15FloatRoundStyleE2ENSG_6thread14UnaryTransform8IdentityEEENS1S_IaaLi32ELS1T_2ES1W_EEbEENS_8epilogue11threadblock19InterleavedEpilogueIS8_S1P_Li1ENS21_37InterleavedConvPredicatedTileIteratorINS21_34InterleavedConvOutputTileThreadMapINSB_ILi2ELi1EEENSB_ILi8ELi2EEELi64ELi8ELi8EEEaLi32EEENS20_4warp24FragmentIteratorTensorOpIS1E_S1I_iNS_5ArrayIiLi2ELb1EEENSD_22ColumnMajorInterleavedILi32EEEEENS20_6thread21LinearCombinationReluIaLi8EifLNS2G_9ScaleType4KindE1ELS1T_2EEELi32EEENS1A_30GemmIdentityThreadblockSwizzleILi1EEELNS1_8OperatorE0ENS1_17Conv2dProblemSizeELNS1_9GroupModeE0EEEEEvNT_6ParamsE)
        /*01ac*/ 	.word	0x00000000


	//----- nvinfo : EIATTR_MIN_STACK_SIZE
	.align		4
.L_82:
        /*01b0*/ 	.byte	0x04, 0x12
        /*01b2*/ 	.short	(.L_84 - .L_83)
	.align		4
.L_83:
        /*01b4*/ 	.word	index@(_ZN7cutlass9reference6device6kernel21TensorScaleBiasConv2dINS_9TensorRefIiNS_6layout12TensorNCxHWxILi32EEEEENS4_IaS7_EEfNS4_IfNS5_8RowMajorEEENS_21NumericConverterClampIafEELi4ELi4ELi16ELi8EEEvNS_4conv17Conv2dProblemSizeET_T0_T1_T2_SJ_)
        /*01b8*/ 	.word	0x00000000


	//----- nvinfo : EIATTR_MIN_STACK_SIZE
	.align		4
.L_84:
        /*01bc*/ 	.byte	0x04, 0x12
        /*01be*/ 	.short	(.L_86 - .L_85)
	.align		4
.L_85:
        /*01c0*/ 	.word	index@(_ZN7cutlass9reference6device6kernel11Conv2dWgradIaNS_6layout12TensorNCxHWxILi32EEEaNS4_12TensorCxRSKxILi32EEEiS6_iiNS_16NumericConverterIiiLNS_15FloatRoundStyleE2EEENS_12multiply_addIiiiEELi2ELi4ELi8ELi16EEEvNS_4conv17Conv2dProblemSizeENS_9TensorRefIT_T0_EENSG_IT1_T2_EENSG_IT3_T4_EESP_T5_SQ_)
        /*01c4*/ 	.word	0x00000000


	//----- nvinfo : EIATTR_MIN_STACK_SIZE
	.align		4
.L_86:
        /*01c8*/ 	.byte	0x04, 0x12
        /*01ca*/ 	.short	(.L_88 - .L_87)
	.align		4
.L_87:
        /*01cc*/ 	.word	index@(_ZN7cutlass9reference6device6kernel11Conv2dDgradIaNS_6layout12TensorNCxHWxILi32EEEaNS4_12TensorCxRSKxILi32EEEiS6_iiNS_16NumericConverterIiiLNS_15FloatRoundStyleE2EEENS_12multiply_addIiiiEELi2ELi4ELi16ELi8EEEvNS_4conv17Conv2dProblemSizeENS_9TensorRefIT_T0_EENSG_IT1_T2_EENSG_IT3_T4_EESP_T5_SQ_)
        /*01d0*/ 	.word	0x00000000


	//----- nvinfo : EIATTR_MIN_STACK_SIZE
	.align		4
.L_88:
        /*01d4*/ 	.byte	0x04, 0x12
        /*01d6*/ 	.short	(.L_90 - .L_89)
	.align		4
.L_89:
        /*01d8*/ 	.word	index@(_ZN7cutlass9reference6device6kernel11Conv2dFpropIaNS_6layout12TensorNCxHWxILi32EEEaNS4_12TensorCxRSKxILi32EEEiS6_iiNS_16NumericConverterIiiLNS_15FloatRoundStyleE2EEENS_12multiply_addIiiiEELi4ELi4ELi16ELi8EEEvNS_4conv17Conv2dProblemSizeENS_9TensorRefIT_T0_EENSG_IT1_T2_EENSG_IT3_T4_EESP_T5_SQ_)
        /*01dc*/ 	.word	0x00000000


	//----- nvinfo : EIATTR_MIN_STACK_SIZE
	.align		4
.L_90:
        /*01e0*/ 	.byte	0x04, 0x12
        /*01e2*/ 	.short	(.L_92 - .L_91)
	.align		4
.L_91:
        /*01e4*/ 	.word	index@(_ZN7cutlass9reference6device6kernel13TensorForEachINS1_6detail14TensorReLuFuncIaNS_6layout12TensorNCxHWxILi32EEEEELi4ENS9_6ParamsEEEvNS_5CoordIXT0_EilEET1_)
        /*01e8*/ 	.word	0x00000000


	//----- nvinfo : EIATTR_MIN_STACK_SIZE
	.align		4
.L_92:
        /*01ec*/ 	.byte	0x04, 0x12
        /*01ee*/ 	.short	(.L_94 - .L_93)
	.align		4
.L_93:
        /*01f0*/ 	.word	index@(_ZN7cutlass9reference6device6kernel11Conv2dWgradIaNS_6layout12TensorNCxHWxILi32EEEaNS4_12TensorCxRSKxILi32EEEaS6_fiNS_21NumericConverterClampIafEENS_12multiply_addIiiiEELi2ELi4ELi8ELi16EEEvNS_4conv17Conv2dProblemSizeENS_9TensorRefIT_T0_EENSF_IT1_T2_EENSF_IT3_T4_EESO_T5_SP_)
        /*01f4*/ 	.word	0x00000000


	//----- nvinfo : EIATTR_MIN_STACK_SIZE
	.align		4
.L_94:
        /*01f8*/ 	.byte	0x04, 0x12
        /*01fa*/ 	.short	(.L_96 - .L_95)
	.align		4
.L_95:
        /*01fc*/ 	.word	index@(_ZN7cutlass9reference6device6kernel11Conv2dDgradIaNS_6layout12TensorNCxHWxILi32EEEaNS4_12TensorCxRSKxILi32EEEaS6_fiNS_21NumericConverterClampIafEENS_12multiply_addIiiiEELi2ELi4ELi16ELi8EEEvNS_4conv17Conv2dProblemSizeENS_9TensorRefIT_T0_EENSF_IT1_T2_EENSF_IT3_T4_EESO_T5_SP_)
        /*0200*/ 	.word	0x00000000


	//----- nvinfo : EIATTR_MIN_STACK_SIZE
	.align		4
.L_96:
        /*0204*/ 	.byte	0x04, 0x12
        /*0206*/ 	.short	(.L_98 - .L_97)
	.align		4
.L_97:
        /*0208*/ 	.word	index@(_ZN7cutlass9reference6device6kernel11Conv2dFpropIaNS_6layout12TensorNCxHWxILi32EEEaNS4_12TensorCxRSKxILi32EEEaS6_fiNS_21NumericConverterClampIafEENS_12multiply_addIiiiEELi4ELi4ELi16ELi8EEEvNS_4conv17Conv2dProblemSizeENS_9TensorRefIT_T0_EENSF_IT1_T2_EENSF_IT3_T4_EESO_T5_SP_)
        /*020c*/ 	.word	0x00000000
.L_98:


//--------------------- .nv.info._ZN7cutlass9reference6device6kernel21TensorScaleBiasConv2dINS_9TensorRefIiNS_6layout12TensorNCxHWxILi32EEEEENS4_IaS7_EEfNS4_IfNS5_8RowMajorEEENS_21NumericConverterClampIafEELi4ELi4ELi16ELi8EEEvNS_4conv17Conv2dProblemSizeET_T0_T1_T2_SJ_ --------------------------
	.section	.nv.info._ZN7cutlass9reference6device6kernel21TensorScaleBiasConv2dINS_9TensorRefIiNS_6layout12TensorNCxHWxILi32EEEEENS4_IaS7_EEfNS4_IfNS5_8RowMajorEEENS_21NumericConverterClampIafEELi4ELi4ELi16ELi8EEEvNS_4conv17Conv2dProblemSizeET_T0_T1_T2_SJ_,"",@"SHT_CUDA_INFO"
	.sectionflags	@""
	.align	4


	//----- nvinfo : EIATTR_SW_WAR
	.align		4
        /*0000*/ 	.byte	0x04, 0x36
        /*0002*/ 	.short	(.L_100 - .L_99)
.L_99:
        /*0004*/ 	.word	0x00000001


	//----- nvinfo : EIATTR_CUDA_API_VERSION
	.align		4
.L_100:
        /*0008*/ 	.byte	0x04, 0x37
        /*000a*/ 	.short	(.L_102 - .L_101)
.L_101:
        /*000c*/ 	.word	0x00000082


	//----- nvinfo : EIATTR_PARAM_CBANK
	.align		4
.L_102:
        /*0010*/ 	.byte	0x04, 0x0a
        /*0012*/ 	.short	(.L_104 - .L_103)
	.align		4
.L_103:
        /*0014*/ 	.word	index@(.nv.constant0._ZN7cutlass9reference6device6kernel21TensorScaleBiasConv2dINS_9TensorRefIiNS_6layout12TensorNCxHWxILi32EEEEENS4_IaS7_EEfNS4_IfNS5_8RowMajorEEENS_21NumericConverterClampIafEELi4ELi4ELi16ELi8EEEvNS_4conv17Conv2dProblemSizeET_T0_T1_T2_SJ_)
        /*0018*/ 	.short	0x0160
        /*001a*/ 	.short	0x00a0


	//----- nvinfo : EIATTR_CBANK_PARAM_SIZE
	.align		4
.L_104:
        /*001c*/ 	.byte	0x03, 0x19
        /*001e*/ 	.short	0x00a0


	//----- nvinfo : EIATTR_KPARAM_INFO
	.align		4
        /*0020*/ 	.byte	0x04, 0x17
        /*0022*/ 	.short	(.L_106 - .L_105)
.L_105:
        /*0024*/ 	.word	0x00000000
        /*0028*/ 	.short	0x0005
        /*002a*/ 	.short	0x0090
        /*002c*/ 	.byte	0x00, 0xf0, 0x41, 0x00


	//----- nvinfo : EIATTR_KPARAM_INFO
	.align		4
.L_106:
        /*0030*/ 	.byte	0x04, 0x17
        /*0032*/ 	.short	(.L_108 - .L_107)
.L_107:
        /*0034*/ 	.word	0x00000000
        /*0038*/ 	.short	0x0004
        /*003a*/ 	.short	0x0080
        /*003c*/ 	.byte	0x00, 0xf0, 0x41, 0x00


	//----- nvinfo : EIATTR_KPARAM_INFO
	.align		4
.L_108:
        /*0040*/ 	.byte	0x04, 0x17
        /*0042*/ 	.short	(.L_110 - .L_109)
.L_109:
        /*0044*/ 	.word	0x00000000
        /*0048*/ 	.short	0x0003
        /*004a*/ 	.short	0x0078
        /*004c*/ 	.byte	0x00, 0xf0, 0x11, 0x00


	//----- nvinfo : EIATTR_KPARAM_INFO
	.align		4
.L_110:
        /*0050*/ 	.byte	0x04, 0x17
        /*0052*/ 	.short	(.L_112 - .L_111)
.L_111:
        /*0054*/ 	.word	0x00000000
        /*0058*/ 	.short	0x0002
        /*005a*/ 	.short	0x0060
        /*005c*/ 	.byte	0x00, 0xf0, 0x61, 0x00


	//----- nvinfo : EIATTR_KPARAM_INFO
	.align		4
.L_112:
        /*0060*/ 	.byte	0x04, 0x17
        /*0062*/ 	.short	(.L_114 - .L_113)
.L_113:
        /*0064*/ 	.word	0x00000000
        /*0068*/ 	.short	0x0001
        /*006a*/ 	.short	0x0048
        /*006c*/ 	.byte	0x00, 0xf0, 0x61, 0x00


	//----- nvinfo : EIATTR_KPARAM_INFO
	.align		4
.L_114:
        /*0070*/ 	.byte	0x04, 0x17
        /*0072*/ 	.short	(.L_116 - .L_115)
.L_115:
        /*0074*/ 	.word	0x00000000
        /*0078*/ 	.short	0x0000
        /*007a*/ 	.short	0x0000
        /*007c*/ 	.byte	0x00, 0xf0, 0x21, 0x01


	//----- nvinfo : EIATTR_MAXREG_COUNT
	.align		4
.L_116:
        /*0080*/ 	.byte	0x03, 0x1b
        /*0082*/ 	.short	0x00ff


	//----- nvinfo : EIATTR_MERCURY_ISA_VERSION
	.align		4
        /*0084*/ 	.byte	0x03, 0x5f
        /*0086*/ 	.short	0x0000


	//----- nvinfo : EIATTR_EXIT_INSTR_OFFSETS
	.align		4
        /*0088*/ 	.byte	0x04, 0x1c
        /*008a*/ 	.short	(.L_118 - .L_117)


	//   ....[0]....
.L_117:
        /*008c*/ 	.word	0x00004290


	//   ....[1]....
        /*0090*/ 	.word	0x00004de0


	//   ....[2]....
        /*0094*/ 	.word	0x00005140


	//----- nvinfo : EIATTR_CRS_STACK_SIZE
	.align		4
.L_118:
        /*0098*/ 	.byte	0x04, 0x1e
        /*009a*/ 	.short	(.L_120 - .L_119)
.L_119:
        /*009c*/ 	.word	0x00000000
.L_120:


//--------------------- .nv.info._ZN7cutlass9reference6device6kernel11Conv2dWgradIaNS_6layout12TensorNCxHWxILi32EEEaNS4_12TensorCxRSKxILi32EEEiS6_iiNS_16NumericConverterIiiLNS_15FloatRoundStyleE2EEENS_12multiply_addIiiiEELi2ELi4ELi8ELi16EEEvNS_4conv17Conv2dProblemSizeENS_9TensorRefIT_T0_EENSG_IT1_T2_EENSG_IT3_T4_EESP_T5_SQ_ --------------------------
	.section	.nv.info._ZN7cutlass9reference6device6kernel11Conv2dWgradIaNS_6layout12TensorNCxHWxILi32EEEaNS4_12TensorCxRSKxILi32EEEiS6_iiNS_16NumericConverterIiiLNS_15FloatRoundStyleE2EEENS_12multiply_addIiiiEELi2ELi4ELi8ELi16EEEvNS_4conv17Conv2dProblemSizeENS_9TensorRefIT_T0_EENSG_IT1_T2_EENSG_IT3_T4_EESP_T5_SQ_,"",@"SHT_CUDA_INFO"
	.sectionflags	@""
	.align	4


	//----- nvinfo : EIATTR_SW_WAR
	.align		4
        /*0000*/ 	.byte	0x04, 0x36
        /*0002*/ 	.short	(.L_122 - .L_121)
.L_121:
        /*0004*/ 	.word	0x00000001


	//----- nvinfo : EIATTR_CUDA_API_VERSION
	.align		4
.L_122:
        /*0008*/ 	.byte	0x04, 0x37
        /*000a*/ 	.short	(.L_124 - .L_123)
.L_123:
        /*000c*/ 	.word	0x00000082


	//----- nvinfo : EIATTR_PARAM_CBANK
	.align		4
.L_124:
        /*0010*/ 	.byte	0x04, 0x0a
        /*0012*/ 	.short	(.L_126 - .L_125)
	.align		4
.L_125:
        /*0014*/ 	.word	index@(.nv.constant0._ZN7cutlass9reference6device6kernel11Conv2dWgradIaNS_6layout12TensorNCxHWxILi32EEEaNS4_12TensorCxRSKxILi32EEEiS6_iiNS_16NumericConverterIiiLNS_15FloatRoundStyleE2EEENS_12multiply_addIiiiEELi2ELi4ELi8ELi16EEEvNS_4conv17Conv2dProblemSizeENS_9TensorRefIT_T0_EENSG_IT1_T2_EENSG_IT3_T4_EESP_T5_SQ_)
        /*0018*/ 	.short	0x0160
        /*001a*/ 	.short	0x00b0


	//----- nvinfo : EIATTR_CBANK_PARAM_SIZE
	.align		4
.L_126:
        /*001c*/ 	.byte	0x03, 0x19
        /*001e*/ 	.short	0x00b0


	//----- nvinfo : EIATTR_KPARAM_INFO
	.align		4
        /*0020*/ 	.byte	0x04, 0x17
        /*0022*/ 	.short	(.L_128 - .L_127)
.L_127:
        /*0024*/ 	.word	0x00000000
        /*0028*/ 	.short	0x0006
        /*002a*/ 	.short	0x00ac
        /*002c*/ 	.byte	0x00, 0xf0, 0x11, 0x00


	//----- nvinfo : EIATTR_KPARAM_INFO
	.align		4
.L_128:
        /*0030*/ 	.byte	0x04, 0x17
        /*0032*/ 	.short	(.L_130 - .L_129)
.L_129:
        /*0034*/ 	.word	0x00000000
        /*0038*/ 	.short	0x0005
        /*003a*/ 	.short	0x00a8
        /*003c*/ 	.byte	0x00, 0xf0, 0x11, 0x00


	//----- nvinfo : EIATTR_KPARAM_INFO
	.align		4
.L_130:
        /*0040*/ 	.byte	0x04, 0x17
        /*0042*/ 	.short	(.L_132 - .L_131)
.L_131:
        /*0044*/ 	.word	0x00000000
        /*0048*/ 	.short	0x0004
        /*004a*/ 	.short	0x0090
        /*004c*/ 	.byte	0x00, 0xf0, 0x61, 0x00


	//----- nvinfo : EIATTR_KPARAM_INFO
	.align		4
.L_132:
        /*0050*/ 	.byte	0x04, 0x17
        /*0052*/ 	.short	(.L_134 - .L_133)
.L_133:
        /*0054*/ 	.word	0x00000000
        /*0058*/ 	.short	0x0003
        /*005a*/ 	.short	0x0078
        /*005c*/ 	.byte	0x00, 0xf0, 0x61, 0x00


	//----- nvinfo : EIATTR_KPARAM_INFO
	.align		4
.L_134:
        /*0060*/ 	.byte	0x04, 0x17
        /*0062*/ 	.short	(.L_136 - .L_135)
.L_135:
        /*0064*/ 	.word	0x00000000
        /*0068*/ 	.short	0x0002
        /*006a*/ 	.short	0x0060
        /*006c*/ 	.byte	0x00, 0xf0, 0x61, 0x00


	//----- nvinfo : EIATTR_KPARAM_INFO
	.align		4
.L_136:
        /*0070*/ 	.byte	0x04, 0x17
        /*0072*/ 	.short	(.L_138 - .L_137)
.L_137:
        /*0074*/ 	.word	0x00000000
        /*0078*/ 	.short	0x0001
        /*007a*/ 	.short	0x0048
        /*007c*/ 	.byte	0x00, 0xf0, 0x61, 0x00


	//----- nvinfo : EIATTR_KPARAM_INFO
	.align		4
.L_138:
        /*0080*/ 	.byte	0x04, 0x17
        /*0082*/ 	.short	(.L_140 - .L_139)
.L_139:
        /*0084*/ 	.word	0x00000000
        /*0088*/ 	.short	0x0000
        /*008a*/ 	.short	0x0000
        /*008c*/ 	.byte	0x00, 0xf0, 0x21, 0x01


	//----- nvinfo : EIATTR_MAXREG_COUNT
	.align		4
.L_140:
        /*0090*/ 	.byte	0x03, 0x1b
        /*0092*/ 	.short	0x00ff


	//----- nvinfo : EIATTR_MERCURY_ISA_VERSION
	.align		4
        /*0094*/ 	.byte	0x03, 0x5f
        /*0096*/ 	.short	0x0000


	//----- nvinfo : EIATTR_EXIT_INSTR_OFFSETS
	.align		4
        /*0098*/ 	.byte	0x04, 0x1c
        /*009a*/ 	.short	(.L_142 - .L_141)


	//   ....[0]....
.L_141:
        /*009c*/ 	.word	0x00003b30


	//   ....[1]....
        /*00a0*/ 	.word	0x000043a0


	//   ....[2]....
        /*00a4*/ 	.word	0x000045f0


	//   ....[3]....
        /*00a8*/ 	.word	0x00004b70


	//   ....[4]....
        /*00ac*/ 	.word	0x00004ce0


	//----- nvinfo : EIATTR_CRS_STACK_SIZE
	.align		4
.L_142:
        /*00b0*/ 	.byte	0x04, 0x1e
        /*00b2*/ 	.short	(.L_144 - .L_143)
.L_143:
        /*00b4*/ 	.word	0x00000000
.L_144:


//--------------------- .nv.info._ZN7cutlass9reference6device6kernel11Conv2dDgradIaNS_6layout12TensorNCxHWxILi32EEEaNS4_12TensorCxRSKxILi32EEEiS6_iiNS_16NumericConverterIiiLNS_15FloatRoundStyleE2EEENS_12multiply_addIiiiEELi2ELi4ELi16ELi8EEEvNS_4conv17Conv2dProblemSizeENS_9TensorRefIT_T0_EENSG_IT1_T2_EENSG_IT3_T4_EESP_T5_SQ_ --------------------------
	.section	.nv.info._ZN7cutlass9reference6device6kernel11Conv2dDgradIaNS_6layout12TensorNCxHWxILi32EEEaNS4_12TensorCxRSKxILi32EEEiS6_iiNS_16NumericConverterIiiLNS_15FloatRoundStyleE2EEENS_12multiply_addIiiiEELi2ELi4ELi16ELi8EEEvNS_4conv17Conv2dProblemSizeENS_9TensorRefIT_T0_EENSG_IT1_T2_EENSG_IT3_T4_EESP_T5_SQ_,"",@"SHT_CUDA_INFO"
	.sectionflags	@""
	.align	4


	//----- nvinfo : EIATTR_SW_WAR
	.align		4
        /*0000*/ 	.byte	0x04, 0x36
        /*0002*/ 	.short	(.L_146 - .L_145)
.L_145:
        /*0004*/ 	.word	0x00000001


	//----- nvinfo : EIATTR_CUDA_API_VERSION
	.align		4
.L_146:
        /*0008*/ 	.byte	0x04, 0x37
        /*000a*/ 	.short	(.L_148 - .L_147)
.L_147:
        /*000c*/ 	.word	0x00000082


	//----- nvinfo : EIATTR_PARAM_CBANK
	.align		4
.L_148:
        /*0010*/ 	.byte	0x04, 0x0a
        /*0012*/ 	.short	(.L_150 - .L_149)
	.align		4
.L_149:
        /*0014*/ 	.word	index@(.nv.constant0._ZN7cutlass9reference6device6kernel11Conv2dDgradIaNS_6layout12TensorNCxHWxILi32EEEaNS4_12TensorCxRSKxILi32EEEiS6_iiNS_16NumericConverterIiiLNS_15FloatRoundStyleE2EEENS_12multiply_addIiiiEELi2ELi4ELi16ELi8EEEvNS_4conv17Conv2dProblemSizeENS_9TensorRefIT_T0_EENSG_IT1_T2_EENSG_IT3_T4_EESP_T5_SQ_)
        /*0018*/ 	.short	0x0160
        /*001a*/ 	.short	0x00b0


	//----- nvinfo : EIATTR_CBANK_PARAM_SIZE
	.align		4
.L_150:
        /*001c*/ 	.byte	0x03, 0x19
        /*001e*/ 	.short	0x00b0


	//----- nvinfo : EIATTR_KPARAM_INFO
	.align		4
        /*0020*/ 	.byte	0x04, 0x17
        /*0022*/ 	.short	(.L_152 - .L_151)
.L_151:
        /*0024*/ 	.word	0x00000000
        /*0028*/ 	.short	0x0006
        /*002a*/ 	.short	0x00ac
        /*002c*/ 	.byte	0x00, 0xf0, 0x11, 0x00


	//----- nvinfo : EIATTR_KPARAM_INFO
	.align		4
.L_152:
        /*0030*/ 	.byte	0x04, 0x17
        /*0032*/ 	.short	(.L_154 - .L_153)
.L_153:
        /*0034*/ 	.word	0x00000000
        /*0038*/ 	.short	0x0005
        /*003a*/ 	.short	0x00a8
        /*003c*/ 	.byte	0x00, 0xf0, 0x11, 0x00


	//----- nvinfo : EIATTR_KPARAM_INFO
	.align		4
.L_154:
        /*0040*/ 	.byte	0x04, 0x17
        /*0042*/ 	.short	(.L_156 - .L_155)
.L_155:
        /*0044*/ 	.word	0x00000000
        /*0048*/ 	.short	0x0004
        /*004a*/ 	.short	0x0090
        /*004c*/ 	.byte	0x00, 0xf0, 0x61, 0x00


	//----- nvinfo : EIATTR_KPARAM_INFO
	.align		4
.L_156:
        /*0050*/ 	.byte	0x04, 0x17
        /*0052*/ 	.short	(.L_158 - .L_157)
.L_157:
        /*0054*/ 	.word	0x00000000
        /*0058*/ 	.short	0x0003
        /*005a*/ 	.short	0x0078
        /*005c*/ 	.byte	0x00, 0xf0, 0x61, 0x00


	//----- nvinfo : EIATTR_KPARAM_INFO
	.align		4
.L_158:
        /*0060*/ 	.byte	0x04, 0x17
        /*0062*/ 	.short	(.L_160 - .L_159)
.L_159:
        /*0064*/ 	.word	0x00000000
        /*0068*/ 	.short	0x0002
        /*006a*/ 	.short	0x0060
        /*006c*/ 	.byte	0x00, 0xf0, 0x61, 0x00


	//----- nvinfo : EIATTR_KPARAM_INFO
	.align		4
.L_160:
        /*0070*/ 	.byte	0x04, 0x17
        /*0072*/ 	.short	(.L_162 - .L_161)
.L_161:
        /*0074*/ 	.word	0x00000000
        /*0078*/ 	.short	0x0001
        /*007a*/ 	.short	0x0048
        /*007c*/ 	.byte	0x00, 0xf0, 0x61, 0x00


	//----- nvinfo : EIATTR_KPARAM_INFO
	.align		4
.L_162:
        /*0080*/ 	.byte	0x04, 0x17
        /*0082*/ 	.short	(.L_164 - .L_163)
.L_163:
        /*0084*/ 	.word	0x00000000
        /*0088*/ 	.short	0x0000
        /*008a*/ 	.short	0x0000
        /*008c*/ 	.byte	0x00, 0xf0, 0x21, 0x01


	//----- nvinfo : EIATTR_MAXREG_COUNT
	.align		4
.L_164:
        /*0090*/ 	.byte	0x03, 0x1b
        /*0092*/ 	.short	0x00ff


	//----- nvinfo : EIATTR_MERCURY_ISA_VERSION
	.align		4
        /*0094*/ 	.byte	0x03, 0x5f
        /*0096*/ 	.short	0x0000


	//----- nvinfo : EIATTR_INT_WARP_WIDE_INSTR_OFFSETS
	.align		4
        /*0098*/ 	.byte	0x04, 0x31
        /*009a*/ 	.short	(.L_166 - .L_165)


	//   ....[0]....
.L_165:
        /*009c*/ 	.word	0x00001de0


	//   ....[1]....
        /*00a0*/ 	.word	0x00001df0


	//   ....[2]....
        /*00a4*/ 	.word	0x00001e00


	//   ....[3]....
        /*00a8*/ 	.word	0x00001ea0


	//----- nvinfo : EIATTR_EXIT_INSTR_OFFSETS
	.align		4
.L_166:
        /*00ac*/ 	.byte	0x04, 0x1c
        /*00ae*/ 	.short	(.L_168 - .L_167)


	//   ....[0]....
.L_167:
        /*00b0*/ 	.word	0x000032d0


	//   ....[1]....
        /*00b4*/ 	.word	0x00003af0


	//   ....[2]....
        /*00b8*/ 	.word	0x00003d40


	//   ....[3]....
        /*00bc*/ 	.word	0x000042a0


	//   ....[4]....
        /*00c0*/ 	.word	0x00004410


	//----- nvinfo : EIATTR_CRS_STACK_SIZE
	.align		4
.L_168:
        /*00c4*/ 	.byte	0x04, 0x1e
        /*00c6*/ 	.short	(.L_170 - .L_169)
.L_169:
        /*00c8*/ 	.word	0x00000000
.L_170:


//--------------------- .nv.info._ZN7cutlass9reference6device6kernel11Conv2dFpropIaNS_6layout12TensorNCxHWxILi32EEEaNS4_12TensorCxRSKxILi32EEEiS6_iiNS_16NumericConverterIiiLNS_15FloatRoundStyleE2EEENS_12multiply_addIiiiEELi4ELi4ELi16ELi8EEEvNS_4conv17Conv2dProblemSizeENS_9TensorRefIT_T0_EENSG_IT1_T2_EENSG_IT3_T4_EESP_T5_SQ_ --------------------------
	.section	.nv.info._ZN7cutlass9reference6device6kernel11Conv2dFpropIaNS_6layout12TensorNCxHWxILi32EEEaNS4_12TensorCxRSKxILi32EEEiS6_iiNS_16NumericConverterIiiLNS_15FloatRoundStyleE2EEENS_12multiply_addIiiiEELi4ELi4ELi16ELi8EEEvNS_4conv17Conv2dProblemSizeENS_9TensorRefIT_T0_EENSG_IT1_T2_EENSG_IT3_T4_EESP_T5_SQ_,"",@"SHT_CUDA_INFO"
	.sectionflags	@""
	.align	4


	//----- nvinfo : EIATTR_SW_WAR
	.align		4
        /*0000*/ 	.byte	0x04, 0x36
        /*0002*/ 	.short	(.L_172 - .L_171)
.L_171:
        /*0004*/ 	.word	0x00000001


	//----- nvinfo : EIATTR_CUDA_API_VERSION
	.align		4
.L_172:
        /*0008*/ 	.byte	0x04, 0x37
        /*000a*/ 	.short	(.L_174 - .L_173)
.L_173:
        /*000c*/ 	.word	0x00000082


	//----- nvinfo : EIATTR_PARAM_CBANK
	.align		4
.L_174:
        /*0010*/ 	.byte	0x04, 0x0a
        /*0012*/ 	.short	(.L_176 - .L_175)
	.align		4
.L_175:
        /*0014*/ 	.word	index@(.nv.constant0._ZN7cutlass9reference6device6kernel11Conv2dFpropIaNS_6layout12TensorNCxHWxILi32EEEaNS4_12TensorCxRSKxILi32EEEiS6_iiNS_16NumericConverterIiiLNS_15FloatRoundStyleE2EEENS_12multiply_addIiiiEELi4ELi4ELi16ELi8EEEvNS_4conv17Conv2dProblemSizeENS_9TensorRefIT_T0_EENSG_IT1_T2_EENSG_IT3_T4_EESP_T5_SQ_)
        /*0018*/ 	.short	0x0160
        /*001a*/ 	.short	0x00b0


	//----- nvinfo : EIATTR_CBANK_PARAM_SIZE
	.align		4
.L_176:
        /*001c*/ 	.byte	0x03, 0x19
        /*001e*/ 	.short	0x00b0


	//----- nvinfo : EIATTR_KPARAM_INFO
	.align		4
        /*0020*/ 	.byte	0x04, 0x17
        /*0022*/ 	.short	(.L_178 - .L_177)
.L_177:
        /*0024*/ 	.word	0x00000000
        /*0028*/ 	.short	0x0006
        /*002a*/ 	.short	0x00ac
        /*002c*/ 	.byte	0x00, 0xf0, 0x11, 0x00


	//----- nvinfo : EIATTR_KPARAM_INFO
	.align		4
.L_178:
        /*0030*/ 	.byte	0x04, 0x17
        /*0032*/ 	.short	(.L_180 - .L_179)
.L_179:
        /*0034*/ 	.word	0x00000000
        /*0038*/ 	.short	0x0005
        /*003a*/ 	.short	0x00a8
        /*003c*/ 	.byte	0x00, 0xf0, 0x11, 0x00


	//----- nvinfo : EIATTR_KPARAM_INFO
	.align		4
.L_180:
        /*0040*/ 	.byte	0x04, 0x17
        /*0042*/ 	.short	(.L_182 - .L_181)
.L_181:
        /*0044*/ 	.word	0x00000000
        /*0048*/ 	.short	0x0004
        /*004a*/ 	.short	0x0090
        /*004c*/ 	.byte	0x00, 0xf0, 0x61, 0x00


	//----- nvinfo : EIATTR_KPARAM_INFO
	.align		4
.L_182:
        /*0050*/ 	.byte	0x04, 0x17
        /*0052*/ 	.short	(.L_184 - .L_183)
.L_183:
        /*0054*/ 	.word	0x00000000
        /*0058*/ 	.short	0x0003
        /*005a*/ 	.short	0x0078
        /*005c*/ 	.byte	0x00, 0xf0, 0x61, 0x00


	//----- nvinfo : EIATTR_KPARAM_INFO
	.align		4
.L_184:
        /*0060*/ 	.byte	0x04, 0x17
        /*0062*/ 	.short	(.L_186 - .L_185)
.L_185:
        /*0064*/ 	.word	0x00000000
        /*0068*/ 	.short	0x0002
        /*006a*/ 	.short	0x0060
        /*006c*/ 	.byte	0x00, 0xf0, 0x61, 0x00


	//----- nvinfo : EIATTR_KPARAM_INFO
	.align		4
.L_186:
        /*0070*/ 	.byte	0x04, 0x17
        /*0072*/ 	.short	(.L_188 - .L_187)
.L_187:
        /*0074*/ 	.word	0x00000000
        /*0078*/ 	.short	0x0001
        /*007a*/ 	.short	0x0048
        /*007c*/ 	.byte	0x00, 0xf0, 0x61, 0x00


	//----- nvinfo : EIATTR_KPARAM_INFO
	.align		4
.L_188:
        /*0080*/ 	.byte	0x04, 0x17
        /*0082*/ 	.short	(.L_190 - .L_189)
.L_189:
        /*0084*/ 	.word	0x00000000
        /*0088*/ 	.short	0x0000
        /*008a*/ 	.short	0x0000
        /*008c*/ 	.byte	0x00, 0xf0, 0x21, 0x01


	//----- nvinfo : EIATTR_MAXREG_COUNT
	.align		4
.L_190:
        /*0090*/ 	.byte	0x03, 0x1b
        /*0092*/ 	.short	0x00ff


	//----- nvinfo : EIATTR_MERCURY_ISA_VERSION
	.align		4
        /*0094*/ 	.byte	0x03, 0x5f
        /*0096*/ 	.short	0x0000


	//----- nvinfo : EIATTR_EXIT_INSTR_OFFSETS
	.align		4
        /*0098*/ 	.byte	0x04, 0x1c
        /*009a*/ 	.short	(.L_192 - .L_191)


	//   ....[0]....
.L_191:
        /*009c*/ 	.word	0x000063d0


	//   ....[1]....
        /*00a0*/ 	.word	0x00006bf0


	//   ....[2]....
        /*00a4*/ 	.word	0x00006e40


	//   ....[3]....
        /*00a8*/ 	.word	0x000073a0


	//   ....[4]....
        /*00ac*/ 	.word	0x00007510


	//----- nvinfo : EIATTR_CRS_STACK_SIZE
	.align		4
.L_192:
        /*00b0*/ 	.byte	0x04, 0x1e
        /*00b2*/ 	.short	(.L_194 - .L_193)
.L_193:
        /*00b4*/ 	.word	0x00000000
.L_194:


//--------------------- .nv.info._ZN7cutlass9reference6device6kernel13TensorForEachINS1_6detail14TensorReLuFuncIaNS_6layout12TensorNCxHWxILi32EEEEELi4ENS9_6ParamsEEEvNS_5CoordIXT0_EilEET1_ --------------------------
	.section	.nv.info._ZN7cutlass9reference6device6kernel13TensorForEachINS1_6detail14TensorReLuFuncIaNS_6layout12TensorNCxHWxILi32EEEEELi4ENS9_6ParamsEEEvNS_5CoordIXT0_EilEET1_,"",@"SHT_CUDA_INFO"
	.sectionflags	@""
	.align	4


	//----- nvinfo : EIATTR_SW_WAR
	.align		4
        /*0000*/ 	.byte	0x04, 0x36
        /*0002*/ 	.short	(.L_196 - .L_195)
.L_195:
        /*0004*/ 	.word	0x00000001


	//----- nvinfo : EIATTR_CUDA_API_VERSION
	.align		4
.L_196:
        /*0008*/ 	.byte	0x04, 0x37
        /*000a*/ 	.short	(.L_198 - .L_197)
.L_197:
        /*000c*/ 	.word	0x00000082


	//----- nvinfo : EIATTR_PARAM_CBANK
	.align		4
.L_198:
        /*0010*/ 	.byte	0x04, 0x0a
        /*0012*/ 	.short	(.L_200 - .L_199)
	.align		4
.L_199:
        /*0014*/ 	.word	index@(.nv.constant0._ZN7cutlass9reference6device6kernel13TensorForEachINS1_6detail14TensorReLuFuncIaNS_6layout12TensorNCxHWxILi32EEEEELi4ENS9_6ParamsEEEvNS_5CoordIXT0_EilEET1_)
        /*0018*/ 	.short	0x0160
        /*001a*/ 	.short	0x0040


	//----- nvinfo : EIATTR_CBANK_PARAM_SIZE
	.align		4
.L_200:
        /*001c*/ 	.byte	0x03, 0x19
        /*001e*/ 	.short	0x0040


	//----- nvinfo : EIATTR_KPARAM_INFO
	.align		4
        /*0020*/ 	.byte	0x04, 0x17
        /*0022*/ 	.short	(.L_202 - .L_201)
.L_201:
        /*0024*/ 	.word	0x00000000
        /*0028*/ 	.short	0x0001
        /*002a*/ 	.short	0x0010
        /*002c*/ 	.byte	0x00, 0xf0, 0xc1, 0x00


	//----- nvinfo : EIATTR_KPARAM_INFO
	.align		4
.L_202:
        /*0030*/ 	.byte	0x04, 0x17
        /*0032*/ 	.short	(.L_204 - .L_203)
.L_203:
        /*0034*/ 	.word	0x00000000
        /*0038*/ 	.short	0x0000
        /*003a*/ 	.short	0x0000
        /*003c*/ 	.byte	0x00, 0xf0, 0x41, 0x00


	//----- nvinfo : EIATTR_MAXREG_COUNT
	.align		4
.L_204:
        /*0040*/ 	.byte	0x03, 0x1b
        /*0042*/ 	.short	0x00ff


	//----- nvinfo : EIATTR_MERCURY_ISA_VERSION
	.align		4
        /*0044*/ 	.byte	0x03, 0x5f
        /*0046*/ 	.short	0x0000


	//----- nvinfo : EIATTR_EXIT_INSTR_OFFSETS
	.align		4
        /*0048*/ 	.byte	0x04, 0x1c
        /*004a*/ 	.short	(.L_206 - .L_205)


	//   ....[0]....
.L_205:
        /*004c*/ 	.word	0x00000140


	//   ....[1]....
        /*0050*/ 	.word	0x00000c10


	//----- nvinfo : EIATTR_CRS_STACK_SIZE
	.align		4
.L_206:
        /*0054*/ 	.byte	0x04, 0x1e
        /*0056*/ 	.short	(.L_208 - .L_207)
.L_207:
        /*0058*/ 	.word	0x00000000
.L_208:


//--------------------- .nv.info._ZN7cutlass9reference6device6kernel11Conv2dWgradIaNS_6layout12TensorNCxHWxILi32EEEaNS4_12TensorCxRSKxILi32EEEaS6_fiNS_21NumericConverterClampIafEENS_12multiply_addIiiiEELi2ELi4ELi8ELi16EEEvNS_4conv17Conv2dProblemSizeENS_9TensorRefIT_T0_EENSF_IT1_T2_EENSF_IT3_T4_EESO_T5_SP_ --------------------------
	.section	.nv.info._ZN7cutlass9reference6device6kernel11Conv2dWgradIaNS_6layout12TensorNCxHWxILi32EEEaNS4_12TensorCxRSKxILi32EEEaS6_fiNS_21NumericConverterClampIafEENS_12multiply_addIiiiEELi2ELi4ELi8ELi16EEEvNS_4conv17Conv2dProblemSizeENS_9TensorRefIT_T0_EENSF_IT1_T2_EENSF_IT3_T4_EESO_T5_SP_,"",@"SHT_CUDA_INFO"
	.sectionflags	@""
	.align	4


	//----- nvinfo : EIATTR_SW_WAR
	.align		4
        /*0000*/ 	.byte	0x04, 0x36
        /*0002*/ 	.short	(.L_210 - .L_209)
.L_209:
        /*0004*/ 	.word	0x00000001


	//----- nvinfo : EIATTR_CUDA_API_VERSION
	.align		4
.L_210:
        /*0008*/ 	.byte	0x04, 0x37
        /*000a*/ 	.short	(.L_212 - .L_211)
.L_211:
        /*000c*/ 	.word	0x00000082


	//----- nvinfo : EIATTR_PARAM_CBANK
	.align		4
.L_212:
        /*0010*/ 	.byte	0x04, 0x0a
        /*0012*/ 	.short	(.L_214 - .L_213)
	.align		4
.L_213:
        /*0014*/ 	.word	index@(.nv.constant0._ZN7cutlass9reference6device6kernel11Conv2dWgradIaNS_6layout12TensorNCxHWxILi32EEEaNS4_12TensorCxRSKxILi32EEEaS6_fiNS_21NumericConverterClampIafEENS_12multiply_addIiiiEELi2ELi4ELi8ELi16EEEvNS_4conv17Conv2dProblemSizeENS_9TensorRefIT_T0_EENSF_IT1_T2_EENSF_IT3_T4_EESO_T5_SP_)
        /*0018*/ 	.short	0x0160
        /*001a*/ 	.short	0x00b0


	//----- nvinfo : EIATTR_CBANK_PARAM_SIZE
	.align		4
.L_214:
        /*001c*/ 	.byte	0x03, 0x19
        /*001e*/ 	.short	0x00b0


	//----- nvinfo : EIATTR_KPARAM_INFO
	.align		4
        /*0020*/ 	.byte	0x04, 0x17
        /*0022*/ 	.short	(.L_216 - .L_215)
.L_215:
        /*0024*/ 	.word	0x00000000
        /*0028*/ 	.short	0x0006
        /*002a*/ 	.short	0x00ac
        /*002c*/ 	.byte	0x00, 0xf0, 0x11, 0x00


	//----- nvinfo : EIATTR_KPARAM_INFO
	.align		4
.L_216:
        /*0030*/ 	.byte	0x04, 0x17
        /*0032*/ 	.short	(.L_218 - .L_217)
.L_217:
        /*0034*/ 	.word	0x00000000
        /*0038*/ 	.short	0x0005
        /*003a*/ 	.short	0x00a8
        /*003c*/ 	.byte	0x00, 0xf0, 0x11, 0x00


	//----- nvinfo : EIATTR_KPARAM_INFO
	.align		4
.L_218:
        /*0040*/ 	.byte	0x04, 0x17
        /*0042*/ 	.short	(.L_220 - .L_219)
.L_219:
        /*0044*/ 	.word	0x00000000
        /*0048*/ 	.short	0x0004
        /*004a*/ 	.short	0x0090
        /*004c*/ 	.byte	0x00, 0xf0, 0x61, 0x00


	//----- nvinfo : EIATTR_KPARAM_INFO
	.align		4
.L_220:
        /*0050*/ 	.byte	0x04, 0x17
        /*0052*/ 	.short	(.L_222 - .L_221)
.L_221:
        /*0054*/ 	.word	0x00000000
        /*0058*/ 	.short	0x0003
        /*005a*/ 	.short	0x0078
        /*005c*/ 	.byte	0x00, 0xf0, 0x61, 0x00


	//----- nvinfo : EIATTR_KPARAM_INFO
	.align		4
.L_222:
        /*0060*/ 	.byte	0x04, 0x17
        /*0062*/ 	.short	(.L_224 - .L_223)
.L_223:
        /*0064*/ 	.word	0x00000000
        /*0068*/ 	.short	0x0002
        /*006a*/ 	.short	0x0060
        /*006c*/ 	.byte	0x00, 0xf0, 0x61, 0x00


	//----- nvinfo : EIATTR_KPARAM_INFO
	.align		4
.L_224:
        /*0070*/ 	.byte	0x04, 0x17
        /*0072*/ 	.short	(.L_226 - .L_225)
.L_225:
        /*0074*/ 	.word	0x00000000
        /*0078*/ 	.short	0x0001
        /*007a*/ 	.short	0x0048
        /*007c*/ 	.byte	0x00, 0xf0, 0x61, 0x00


	//----- nvinfo : EIATTR_KPARAM_INFO
	.align		4
.L_226:
        /*0080*/ 	.byte	0x04, 0x17
        /*0082*/ 	.short	(.L_228 - .L_227)
.L_227:
        /*0084*/ 	.word	0x00000000
        /*0088*/ 	.short	0x0000
        /*008a*/ 	.short	0x0000
        /*008c*/ 	.byte	0x00, 0xf0, 0x21, 0x01


	//----- nvinfo : EIATTR_MAXREG_COUNT
	.align		4
.L_228:
        /*0090*/ 	.byte	0x03, 0x1b
        /*0092*/ 	.short	0x00ff


	//----- nvinfo : EIATTR_MERCURY_ISA_VERSION
	.align		4
        /*0094*/ 	.byte	0x03, 0x5f
        /*0096*/ 	.short	0x0000


	//----- nvinfo : EIATTR_EXIT_INSTR_OFFSETS
	.align		4
        /*0098*/ 	.byte	0x04, 0x1c
        /*009a*/ 	.short	(.L_230 - .L_229)


	//   ....[0]....
.L_229:
        /*009c*/ 	.word	0x00003960


	//   ....[1]....
        /*00a0*/ 	.word	0x000045a0


	//   ....[2]....
        /*00a4*/ 	.word	0x00004940


	//----- nvinfo : EIATTR_CRS_STACK_SIZE
	.align		4
.L_230:
        /*00a8*/ 	.byte	0x04, 0x1e
        /*00aa*/ 	.short	(.L_232 - .L_231)
.L_231:
        /*00ac*/ 	.word	0x00000000
.L_232:


//--------------------- .nv.info._ZN7cutlass9reference6device6kernel11Conv2dDgradIaNS_6layout12TensorNCxHWxILi32EEEaNS4_12TensorCxRSKxILi32EEEaS6_fiNS_21NumericConverterClampIafEENS_12multiply_addIiiiEELi2ELi4ELi16ELi8EEEvNS_4conv17Conv2dProblemSizeENS_9TensorRefIT_T0_EENSF_IT1_T2_EENSF_IT3_T4_EESO_T5_SP_ --------------------------
	.section	.nv.info._ZN7cutlass9reference6device6kernel11Conv2dDgradIaNS_6layout12TensorNCxHWxILi32EEEaNS4_12TensorCxRSKxILi32EEEaS6_fiNS_21NumericConverterClampIafEENS_12multiply_addIiiiEELi2ELi4ELi16ELi8EEEvNS_4conv17Conv2dProblemSizeENS_9TensorRefIT_T0_EENSF_IT1_T2_EENSF_IT3_T4_EESO_T5_SP_,"",@"SHT_CUDA_INFO"
	.sectionflags	@""
	.align	4


	//----- nvinfo : EIATTR_SW_WAR
	.align		4
        /*0000*/ 	.byte	0x04, 0x36
        /*0002*/ 	.short	(.L_234 - .L_233)
.L_233:
        /*0004*/ 	.word	0x00000001


	//----- nvinfo : EIATTR_CUDA_API_VERSION
	.align		4
.L_234:
        /*0008*/ 	.byte	0x04, 0x37
        /*000a*/ 	.short	(.L_236 - .L_235)
.L_235:
        /*000c*/ 	.word	0x00000082


	//----- nvinfo : EIATTR_PARAM_CBANK
	.align		4
.L_236:
        /*0010*/ 	.byte	0x04, 0x0a
        /*0012*/ 	.short	(.L_238 - .L_237)
	.align		4
.L_237:
        /*0014*/ 	.word	index@(.nv.constant0._ZN7cutlass9reference6device6kernel11Conv2dDgradIaNS_6layout12TensorNCxHWxILi32EEEaNS4_12TensorCxRSKxILi32EEEaS6_fiNS_21NumericConverterClampIafEENS_12multiply_addIiiiEELi2ELi4ELi16ELi8EEEvNS_4conv17Conv2dProblemSizeENS_9TensorRefIT_T0_EENSF_IT1_T2_EENSF_IT3_T4_EESO_T5_SP_)
        /*0018*/ 	.short	0x0160
        /*001a*/ 	.short	0x00b0


	//----- nvinfo : EIATTR_CBANK_PARAM_SIZE
	.align		4
.L_238:
        /*001c*/ 	.byte	0x03, 0x19
        /*001e*/ 	.short	0x00b0


	//----- nvinfo : EIATTR_KPARAM_INFO
	.align		4
        /*0020*/ 	.byte	0x04, 0x17
        /*0022*/ 	.short	(.L_240 - .L_239)
.L_239:
        /*0024*/ 	.word	0x00000000
        /*0028*/ 	.short	0x0006
        /*002a*/ 	.short	0x00ac
        /*002c*/ 	.byte	0x00, 0xf0, 0x11, 0x00


	//----- nvinfo : EIATTR_KPARAM_INFO
	.align		4
.L_240:
        /*0030*/ 	.byte	0x04, 0x17
        /*0032*/ 	.short	(.L_242 - .L_241)
.L_241:
        /*0034*/ 	.word	0x00000000
        /*0038*/ 	.short	0x0005
        /*003a*/ 	.short	0x00a8
        /*003c*/ 	.byte	0x00, 0xf0, 0x11, 0x00


	//----- nvinfo : EIATTR_KPARAM_INFO
	.align		4
.L_242:
        /*0040*/ 	.byte	0x04, 0x17
        /*0042*/ 	.short	(.L_244 - .L_243)
.L_243:
        /*0044*/ 	.word	0x00000000
        /*0048*/ 	.short	0x0004
        /*004a*/ 	.short	0x0090
        /*004c*/ 	.byte	0x00, 0xf0, 0x61, 0x00


	//----- nvinfo : EIATTR_KPARAM_INFO
	.align		4
.L_244:
        /*0050*/ 	.byte	0x04, 0x17
        /*0052*/ 	.short	(.L_246 - .L_245)
.L_245:
        /*0054*/ 	.word	0x00000000
        /*0058*/ 	.short	0x0003
        /*005a*/ 	.short	0x0078
        /*005c*/ 	.byte	0x00, 0xf0, 0x61, 0x00


	//----- nvinfo : EIATTR_KPARAM_INFO
	.align		4
.L_246:
        /*0060*/ 	.byte	0x04, 0x17
        /*0062*/ 	.short	(.L_248 - .L_247)
.L_247:
        /*0064*/ 	.word	0x00000000
        /*0068*/ 	.short	0x0002
        /*006a*/ 	.short	0x0060
        /*006c*/ 	.byte	0x00, 0xf0, 0x61, 0x00


	//----- nvinfo : EIATTR_KPARAM_INFO
	.align		4
.L_248:
        /*0070*/ 	.byte	0x04, 0x17
        /*0072*/ 	.short	(.L_250 - .L_249)
.L_249:
        /*0074*/ 	.word	0x00000000
        /*0078*/ 	.short	0x0001
        /*007a*/ 	.short	0x0048
        /*007c*/ 	.byte	0x00, 0xf0, 0x61, 0x00


	//----- nvinfo : EIATTR_KPARAM_INFO
	.align		4
.L_250:
        /*0080*/ 	.byte	0x04, 0x17
        /*0082*/ 	.short	(.L_252 - .L_251)
.L_251:
        /*0084*/ 	.word	0x00000000
        /*0088*/ 	.short	0x0000
        /*008a*/ 	.short	0x0000
        /*008c*/ 	.byte	0x00, 0xf0, 0x21, 0x01


	//----- nvinfo : EIATTR_MAXREG_COUNT
	.align		4
.L_252:
        /*0090*/ 	.byte	0x03, 0x1b
        /*0092*/ 	.short	0x00ff


	//----- nvinfo : EIATTR_MERCURY_ISA_VERSION
	.align		4
        /*0094*/ 	.byte	0x03, 0x5f
        /*0096*/ 	.short	0x0000


	//----- nvinfo : EIATTR_INT_WARP_WIDE_INSTR_OFFSETS
	.align		4
        /*0098*/ 	.byte	0x04, 0x31
        /*009a*/ 	.short	(.L_254 - .L_253)


	//   ....[0]....
.L_253:
        /*009c*/ 	.word	0x00001de0


	//   ....[1]....
        /*00a0*/ 	.word	0x00001df0


	//   ....[2]....
        /*00a4*/ 	.word	0x00001e00


	//   ....[3]....
        /*00a8*/ 	.word	0x00001ea0


	//----- nvinfo : EIATTR_EXIT_INSTR_OFFSETS
	.align		4
.L_254:
        /*00ac*/ 	.byte	0x04, 0x1c
        /*00ae*/ 	.short	(.L_256 - .L_255)


	//   ....[0]....
.L_255:
        /*00b0*/ 	.word	0x00003120


	//   ....[1]....
        /*00b4*/ 	.word	0x00003d10


	//   ....[2]....
        /*00b8*/ 	.word	0x000040b0


	//----- nvinfo : EIATTR_CRS_STACK_SIZE
	.align		4
.L_256:
        /*00bc*/ 	.byte	0x04, 0x1e
        /*00be*/ 	.short	(.L_258 - .L_257)
.L_257:
        /*00c0*/ 	.word	0x00000000
.L_258:


//--------------------- .nv.info._ZN7cutlass9reference6device6kernel11Conv2dFpropIaNS_6layout12TensorNCxHWxILi32EEEaNS4_12TensorCxRSKxILi32EEEaS6_fiNS_21NumericConverterClampIafEENS_12multiply_addIiiiEELi4ELi4ELi16ELi8EEEvNS_4conv17Conv2dProblemSizeENS_9TensorRefIT_T0_EENSF_IT1_T2_EENSF_IT3_T4_EESO_T5_SP_ --------------------------
	.section	.nv.info._ZN7cutlass9reference6device6kernel11Conv2dFpropIaNS_6layout12TensorNCxHWxILi32EEEaNS4_12TensorCxRSKxILi32EEEaS6_fiNS_21NumericConverterClampIafEENS_12multiply_addIiiiEELi4ELi4ELi16ELi8EEEvNS_4conv17Conv2dProblemSizeENS_9TensorRefIT_T0_EENSF_IT1_T2_EENSF_IT3_T4_EESO_T5_SP_,"",@"SHT_CUDA_INFO"
	.sectionflags	@""
	.align	4


	//----- nvinfo : EIATTR_SW_WAR
	.align		4
        /*0000*/ 	.byte	0x04, 0x36
        /*0002*/ 	.short	(.L_260 - .L_259)
.L_259:
        /*0004*/ 	.word	0x00000001


	//----- nvinfo : EIATTR_CUDA_API_VERSION
	.align		4
.L_260:
        /*0008*/ 	.byte	0x04, 0x37
        /*000a*/ 	.short	(.L_262 - .L_261)
.L_261:
        /*000c*/ 	.word	0x00000082


	//----- nvinfo : EIATTR_PARAM_CBANK
	.align		4
.L_262:
        /*0010*/ 	.byte	0x04, 0x0a
        /*0012*/ 	.short	(.L_264 - .L_263)
	.align		4
.L_263:
        /*0014*/ 	.word	index@(.nv.constant0._ZN7cutlass9reference6device6kernel11Conv2dFpropIaNS_6layout12TensorNCxHWxILi32EEEaNS4_12TensorCxRSKxILi32EEEaS6_fiNS_21NumericConverterClampIafEENS_12multiply_addIiiiEELi4ELi4ELi16ELi8EEEvNS_4conv17Conv2dProblemSizeENS_9TensorRefIT_T0_EENSF_IT1_T2_EENSF_IT3_T4_EESO_T5_SP_)
        /*0018*/ 	.short	0x0160
        /*001a*/ 	.short	0x00b0


	//----- nvinfo : EIATTR_CBANK_PARAM_SIZE
	.align		4
.L_264:
        /*001c*/ 	.byte	0x03, 0x19
        /*001e*/ 	.short	0x00b0


	//----- nvinfo : EIATTR_KPARAM_INFO
	.align		4
        /*0020*/ 	.byte	0x04, 0x17
        /*0022*/ 	.short	(.L_266 - .L_265)
.L_265:
        /*0024*/ 	.word	0x00000000
        /*0028*/ 	.short	0x0006
        /*002a*/ 	.short	0x00ac
        /*002c*/ 	.byte	0x00, 0xf0, 0x11, 0x00


	//----- nvinfo : EIATTR_KPARAM_INFO
	.align		4
.L_266:
        /*0030*/ 	.byte	0x04, 0x17
        /*0032*/ 	.short	(.L_268 - .L_267)
.L_267:
        /*0034*/ 	.word	0x00000000
        /*0038*/ 	.short	0x0005
        /*003a*/ 	.short	0x00a8
        /*003c*/ 	.byte	0x00, 0xf0, 0x11, 0x00


	//----- nvinfo : EIATTR_KPARAM_INFO
	.align		4
.L_268:
        /*0040*/ 	.byte	0x04, 0x17
        /*0042*/ 	.short	(.L_270 - .L_269)
.L_269:
        /*0044*/ 	.word	0x00000000
        /*0048*/ 	.short	0x0004
        /*004a*/ 	.short	0x0090
        /*004c*/ 	.byte	0x00, 0xf0, 0x61, 0x00


	//----- nvinfo : EIATTR_KPARAM_INFO
	.align		4
.L_270:
        /*0050*/ 	.byte	0x04, 0x17
        /*0052*/ 	.short	(.L_272 - .L_271)
.L_271:
        /*0054*/ 	.word	0x00000000
        /*0058*/ 	.short	0x0003
        /*005a*/ 	.short	0x0078
        /*005c*/ 	.byte	0x00, 0xf0, 0x61, 0x00


	//----- nvinfo : EIATTR_KPARAM_INFO
	.align		4
.L_272:
        /*0060*/ 	.byte	0x04, 0x17
        /*0062*/ 	.short	(.L_274 - .L_273)
.L_273:
        /*0064*/ 	.word	0x00000000
        /*0068*/ 	.short	0x0002
        /*006a*/ 	.short	0x0060
        /*006c*/ 	.byte	0x00, 0xf0, 0x61, 0x00


	//----- nvinfo : EIATTR_KPARAM_INFO
	.align		4
.L_274:
        /*0070*/ 	.byte	0x04, 0x17
        /*0072*/ 	.short	(.L_276 - .L_275)
.L_275:
        /*0074*/ 	.word	0x00000000
        /*0078*/ 	.short	0x0001
        /*007a*/ 	.short	0x0048
        /*007c*/ 	.byte	0x00, 0xf0, 0x61, 0x00


	//----- nvinfo : EIATTR_KPARAM_INFO
	.align		4
.L_276:
        /*0080*/ 	.byte	0x04, 0x17
        /*0082*/ 	.short	(.L_278 - .L_277)
.L_277:
        /*0084*/ 	.word	0x00000000
        /*0088*/ 	.short	0x0000
        /*008a*/ 	.short	0x0000
        /*008c*/ 	.byte	0x00, 0xf0, 0x21, 0x01


	//----- nvinfo : EIATTR_MAXREG_COUNT
	.align		4
.L_278:
        /*0090*/ 	.byte	0x03, 0x1b
        /*0092*/ 	.short	0x00ff


	//----- nvinfo : EIATTR_MERCURY_ISA_VERSION
	.align		4
        /*0094*/ 	.byte	0x03, 0x5f
        /*0096*/ 	.short	0x0000


	//----- nvinfo : EIATTR_EXIT_INSTR_OFFSETS
	.align		4
        /*0098*/ 	.byte	0x04, 0x1c
        /*009a*/ 	.short	(.L_280 - .L_279)


	//   ....[0]....
.L_279:
        /*009c*/ 	.word	0x00005ec0


	//   ....[1]....
        /*00a0*/ 	.word	0x00006ab0


	//   ....[2]....
        /*00a4*/ 	.word	0x00006e50


	//----- nvinfo : EIATTR_CRS_STACK_SIZE
	.align		4
.L_280:
        /*00a8*/ 	.byte	0x04, 0x1e
        /*00aa*/ 	.short	(.L_282 - .L_281)
.L_281:
        /*00ac*/ 	.word	0x00000000
.L_282:


//--------------------- .nv.info._ZN7cutlass6KernelINS_4conv6kernel26B2bImplicitGemmConvolutionINS1_11threadblock39B2bImplicitGemmPipelinedSmemAccumulatorINS_4gemm9GemmShapeILi64ELi64ELi32EEENS4_12TileIteratorINS4_48Conv2dFpropActivationTileAccessIteratorOptimizedINS_11MatrixShapeILi64ELi32EEEaNS_6layout12TensorNCxHWxILi32EEENS_9transform29TransposePitchLinearThreadMapINSG_29PitchLinearWarpRakedThreadMapINS_16PitchLinearShapeILi2048ELi1EEELi128ENSJ_ILi32ELi1EEELi16EEENSJ_ILi2ELi16EEEEENS_12AlignedArrayIaLi16ELi16EEEEEEENSG_11threadblock19RegularTileIteratorISC_aNSD_37RowMajorTensorOpMultiplicandCrosswiseILi8ELi32EEELi0ESO_Li16EEENS9_INS4_44Conv2dFpropFilterTileAccessIteratorOptimizedINSB_ILi32ELi64EEEaNSD_12TensorCxRSKxILi32EEESO_SQ_Lb0EEEEENSU_ISZ_aNSD_40ColumnMajorTensorOpMultiplicandCrosswiseILi8ELi32EEELi1ESO_Li16EEENST_14VectorIteratorINST_30PredicatedVectorAccessIteratorINSB_ILi64ELi64EEENSB_ILi32ELi32EEEfNSD_8RowMajorELi4ELb0EEEEENS_8epilogue4warp24FragmentIteratorTensorOpINS7_ILi32ELi32ELi32EEENS7_ILi8ELi8ELi16EEEiNS_5ArrayIiLi2ELb1EEENSD_22ColumnMajorInterleavedILi16EEEEENS1F_20TileIteratorTensorOpIS1H_S1I_aS1M_EENS7_ILi64ELi256ELi32EEENS6_4warp44MmaTensorOpMultiplicandTileIteratorCanonicalINSB_ILi64ELi16EEELNS6_7OperandE0EaS1M_NSB_ILi8ELi16EEELi1ELi32ELi1EEENS9_INSY_INSB_ILi32ELi256EEEaS11_NSH_INSI_INSJ_ILi8192ELi1EEELi128ESL_Li16EEESN_EESQ_Lb0EEEEENSU_IS1X_aS15_Li1ES20_Li16EEEaSF_NS1E_6thread21LinearCombinationReluIaLi2EifLNS24_9ScaleType4KindE2ELNS_15FloatRoundStyleE2EEENS6_11threadblock9MmaPolicyINS1R_11MmaTensorOpIS1H_aSW_aS15_iSF_NS1R_17MmaTensorOpPolicyINS_4arch3MmaIS1I_Li32EaS1B_aNSD_11ColumnMajorEiS1B_NS2E_21OpMultiplyAddSaturateEEENSB_ILi1ELi1EEEEELi1ELb1EbEENSB_ILi0ELi0EEES2M_Li1EEENS2B_INS2C_IS8_aSW_aS15_iSF_S2K_Li1ELb1EbEES2M_S2M_Li1EEENS_21NumericArrayConverterIaaLi16ELS28_2ENSG_6thread14UnaryTransform8IdentityEEES2U_NS2Q_IaaLi64ELS28_2ES2T_EEbEENS1E_11threadblock19InterleavedEpilogueIS1Q_S2O_Li1ENS2X_37InterleavedConvPredicatedTileIteratorINS2X_34InterleavedConvOutputTileThreadMapINSB_ILi1ELi4EEENSB_ILi8ELi2EEELi128ELi8ELi8EEEaLi32EEENS1G_IS8_S1I_iS1K_NS1L_ILi32EEEEENS25_IaLi8EifLS27_1ELS28_2EEELi32EEENS2A_30GemmIdentityThreadblockSwizzleILi1EEELNS1_8OperatorE0ENS1_17Conv2dProblemSizeEEEEEvNT_6ParamsE --------------------------
	.section	.nv.info._ZN7cutlass6KernelINS_4conv6kernel26B2bImplicitGemmConvolutionINS1_11threadblock39B2bImplicitGemmPipelinedSmemAccumulatorINS_4gemm9GemmShapeILi64ELi64ELi32EEENS4_12TileIteratorINS4_48Conv2dFpropActivationTileAccessIteratorOptimizedINS_11MatrixShapeILi64ELi32EEEaNS_6layout12TensorNCxHWxILi32EEENS_9transform29TransposePitchLinearThreadMapINSG_29PitchLinearWarpRakedThreadMapINS_16PitchLinearShapeILi2048ELi1EEELi128ENSJ_ILi32ELi1EEELi16EEENSJ_ILi2ELi16EEEEENS_12AlignedArrayIaLi16ELi16EEEEEEENSG_11threadblock19RegularTileIteratorISC_aNSD_37RowMajorTensorOpMultiplicandCrosswiseILi8ELi32EEELi0ESO_Li16EEENS9_INS4_44Conv2dFpropFilterTileAccessIteratorOptimizedINSB_ILi32ELi64EEEaNSD_12TensorCxRSKxILi32EEESO_SQ_Lb0EEEEENSU_ISZ_aNSD_40ColumnMajorTensorOpMultiplicandCrosswiseILi8ELi32EEELi1ESO_Li16EEENST_14VectorIteratorINST_30PredicatedVectorAccessIteratorINSB_ILi64ELi64EEENSB_ILi32ELi32EEEfNSD_8RowMajorELi4ELb0EEEEENS_8epilogue4warp24FragmentIteratorTensorOpINS7_ILi32ELi32ELi32EEENS7_ILi8ELi8ELi16EEEiNS_5ArrayIiLi2ELb1EEENSD_22ColumnMajorInterleavedILi16EEEEENS1F_20TileIteratorTensorOpIS1H_S1I_aS1M_EENS7_ILi64ELi256ELi32EEENS6_4warp44MmaTensorOpMultiplicandTileIteratorCanonicalINSB_ILi64ELi16EEELNS6_7OperandE0EaS1M_NSB_ILi8ELi16EEELi1ELi32ELi1EEENS9_INSY_INSB_ILi32ELi256EEEaS11_NSH_INSI_INSJ_ILi8192ELi1EEELi128ESL_Li16EEESN_EESQ_Lb0EEEEENSU_IS1X_aS15_Li1ES20_Li16EEEaSF_NS1E_6thread21LinearCombinationReluIaLi2EifLNS24_9ScaleType4KindE2ELNS_15FloatRoundStyleE2EEENS6_11threadblock9MmaPolicyINS1R_11MmaTensorOpIS1H_aSW_aS15_iSF_NS1R_17MmaTensorOpPolicyINS_4arch3MmaIS1I_Li32EaS1B_aNSD_11ColumnMajorEiS1B_NS2E_21OpMultiplyAddSaturateEEENSB_ILi1ELi1EEEEELi1ELb1EbEENSB_ILi0ELi0EEES2M_Li1EEENS2B_INS2C_IS8_aSW_aS15_iSF_S2K_Li1ELb1EbEES2M_S2M_Li1EEENS_21NumericArrayConverterIaaLi16ELS28_2ENSG_6thread14UnaryTransform8IdentityEEES2U_NS2Q_IaaLi64ELS28_2ES2T_EEbEENS1E_11threadblock19InterleavedEpilogueIS1Q_S2O_Li1ENS2X_37InterleavedConvPredicatedTileIteratorINS2X_34InterleavedConvOutputTileThreadMapINSB_ILi1ELi4EEENSB_ILi8ELi2EEELi128ELi8ELi8EEEaLi32EEENS1G_IS8_S1I_iS1K_NS1L_ILi32EEEEENS25_IaLi8EifLS27_1ELS28_2EEELi32EEENS2A_30GemmIdentityThreadblockSwizzleILi1EEELNS1_8OperatorE0ENS1_17Conv2dProblemSizeEEEEEvNT_6ParamsE,"",@"SHT_CUDA_INFO"
	.sectionflags	@""
	.align	4


	//----- nvinfo : EIATTR_SW_WAR
	.align		4
        /*0000*/ 	.byte	0x04, 0x36
        /*0002*/ 	.short	(.L_284 - .L_283)
.L_283:
        /*0004*/ 	.word	0x00000001


	//----- nvinfo : EIATTR_CUDA_API_VERSION
	.align		4
.L_284:
        /*0008*/ 	.byte	0x04, 0x37
        /*000a*/ 	.short	(.L_286 - .L_285)
.L_285:
        /*000c*/ 	.word	0x00000082


	//----- nvinfo : EIATTR_PARAM_CBANK
	.align		4
.L_286:
        /*0010*/ 	.byte	0x04, 0x0a
        /*0012*/ 	.short	(.L_288 - .L_287)
	.align		4
.L_287:
        /*0014*/ 	.word	index@(.nv.constant0._ZN7cutlass6KernelINS_4conv6kernel26B2bImplicitGemmConvolutionINS1_11threadblock39B2bImplicitGemmPipelinedSmemAccumulatorINS_4gemm9GemmShapeILi64ELi64ELi32EEENS4_12TileIteratorINS4_48Conv2dFpropActivationTileAccessIteratorOptimizedINS_11MatrixShapeILi64ELi32EEEaNS_6layout12TensorNCxHWxILi32EEENS_9transform29TransposePitchLinearThreadMapINSG_29PitchLinearWarpRakedThreadMapINS_16PitchLinearShapeILi2048ELi1EEELi128ENSJ_ILi32ELi1EEELi16EEENSJ_ILi2ELi16EEEEENS_12AlignedArrayIaLi16ELi16EEEEEEENSG_11threadblock19RegularTileIteratorISC_aNSD_37RowMajorTensorOpMultiplicandCrosswiseILi8ELi32EEELi0ESO_Li16EEENS9_INS4_44Conv2dFpropFilterTileAccessIteratorOptimizedINSB_ILi32ELi64EEEaNSD_12TensorCxRSKxILi32EEESO_SQ_Lb0EEEEENSU_ISZ_aNSD_40ColumnMajorTensorOpMultiplicandCrosswiseILi8ELi32EEELi1ESO_Li16EEENST_14VectorIteratorINST_30PredicatedVectorAccessIteratorINSB_ILi64ELi64EEENSB_ILi32ELi32EEEfNSD_8RowMajorELi4ELb0EEEEENS_8epilogue4warp24FragmentIteratorTensorOpINS7_ILi32ELi32ELi32EEENS7_ILi8ELi8ELi16EEEiNS_5ArrayIiLi2ELb1EEENSD_22ColumnMajorInterleavedILi16EEEEENS1F_20TileIteratorTensorOpIS1H_S1I_aS1M_EENS7_ILi64ELi256ELi32EEENS6_4warp44MmaTensorOpMultiplicandTileIteratorCanonicalINSB_ILi64ELi16EEELNS6_7OperandE0EaS1M_NSB_ILi8ELi16EEELi1ELi32ELi1EEENS9_INSY_INSB_ILi32ELi256EEEaS11_NSH_INSI_INSJ_ILi8192ELi1EEELi128ESL_Li16EEESN_EESQ_Lb0EEEEENSU_IS1X_aS15_Li1ES20_Li16EEEaSF_NS1E_6thread21LinearCombinationReluIaLi2EifLNS24_9ScaleType4KindE2ELNS_15FloatRoundStyleE2EEENS6_11threadblock9MmaPolicyINS1R_11MmaTensorOpIS1H_aSW_aS15_iSF_NS1R_17MmaTensorOpPolicyINS_4arch3MmaIS1I_Li32EaS1B_aNSD_11ColumnMajorEiS1B_NS2E_21OpMultiplyAddSaturateEEENSB_ILi1ELi1EEEEELi1ELb1EbEENSB_ILi0ELi0EEES2M_Li1EEENS2B_INS2C_IS8_aSW_aS15_iSF_S2K_Li1ELb1EbEES2M_S2M_Li1EEENS_21NumericArrayConverterIaaLi16ELS28_2ENSG_6thread14UnaryTransform8IdentityEEES2U_NS2Q_IaaLi64ELS28_2ES2T_EEbEENS1E_11threadblock19InterleavedEpilogueIS1Q_S2O_Li1ENS2X_37InterleavedConvPredicatedTileIteratorINS2X_34InterleavedConvOutputTileThreadMapINSB_ILi1ELi4EEENSB_ILi8ELi2EEELi128ELi8ELi8EEEaLi32EEENS1G_IS8_S1I_iS1K_NS1L_ILi32EEEEENS25_IaLi8EifLS27_1ELS28_2EEELi32EEENS2A_30GemmIdentityThreadblockSwizzleILi1EEELNS1_8OperatorE0ENS1_17Conv2dProblemSizeEEEEEvNT_6ParamsE)
        /*0018*/ 	.short	0x0160
        /*001a*/ 	.short	0x0228


	//----- nvinfo : EIATTR_CBANK_PARAM_SIZE
	.align		4
.L_288:
        /*001c*/ 	.byte	0x03, 0x19
        /*001e*/ 	.short	0x0228


	//----- nvinfo : EIATTR_KPARAM_INFO
	.align		4
        /*0020*/ 	.byte	0x04, 0x17
        /*0022*/ 	.short	(.L_290 - .L_289)
.L_289:
        /*0024*/ 	.word	0x00000000
        /*0028*/ 	.short	0x0000
        /*002a*/ 	.short	0x0000
        /*002c*/ 	.byte	0x00, 0xf0, 0xa1, 0x08


	//----- nvinfo : EIATTR_MAXREG_COUNT
	.align		4
.L_290:
        /*0030*/ 	.byte	0x03, 0x1b
        /*0032*/ 	.short	0x00ff


	//----- nvinfo : EIATTR_NUM_BARRIERS
	.align		4
        /*0034*/ 	.byte	0x02, 0x4c
        /*0036*/ 	.byte	0x01
	.zero		1


	//----- nvinfo : EIATTR_MERCURY_ISA_VERSION
	.align		4
        /*0038*/ 	.byte	0x03, 0x5f
        /*003a*/ 	.short	0x0000


	//----- nvinfo : EIATTR_INT_WARP_WIDE_INSTR_OFFSETS
	.align		4
        /*003c*/ 	.byte	0x04, 0x31
        /*003e*/ 	.short	(.L_292 - .L_291)


	//   ....[0]....
.L_291:
        /*0040*/ 	.word	0x000064e0


	//   ....[1]....
        /*0044*/ 	.word	0x00006500


	//----- nvinfo : EIATTR_COOP_GROUP_MASK_REGIDS
	.align		4
.L_292:
        /*0048*/ 	.byte	0x04, 0x29
        /*004a*/ 	.short	(.L_294 - .L_293)


	//   ....[0]....
.L_293:
        /*004c*/ 	.word	0xffffffff


	//----- nvinfo : EIATTR_COOP_GROUP_INSTR_OFFSETS
	.align		4
.L_294:
        /*0050*/ 	.byte	0x04, 0x28
        /*0052*/ 	.short	(.L_296 - .L_295)


	//   ....[0]....
.L_295:
        /*0054*/ 	.word	0x00000d10


	//----- nvinfo : EIATTR_EXIT_INSTR_OFFSETS
	.align		4
.L_296:
        /*0058*/ 	.byte	0x04, 0x1c
        /*005a*/ 	.short	(.L_298 - .L_297)


	//   ....[0]....
.L_297:
        /*005c*/ 	.word	0x000000e0


	//   ....[1]....
        /*0060*/ 	.word	0x0000d070


	//   ....[2]....
        /*0064*/ 	.word	0x0000d0a0


	//   ....[3]....
        /*0068*/ 	.word	0x0000d0e0


	//   ....[4]....
        /*006c*/ 	.word	0x0000d230


	//----- nvinfo : EIATTR_CTAIDZ_USED
	.align		4
.L_298:
        /*0070*/ 	.byte	0x01, 0x04
	.zero		2


	//----- nvinfo : EIATTR_CRS_STACK_SIZE
	.align		4
        /*0074*/ 	.byte	0x04, 0x1e
        /*0076*/ 	.short	(.L_300 - .L_299)
.L_299:
        /*0078*/ 	.word	0x00000000
.L_300:


//--------------------- .nv.info._ZN7cutlass6KernelINS_4conv6kernel23ImplicitGemmConvolutionINS1_11threadblock21ImplicitGemmPipelinedINS_4gemm9GemmShapeILi128ELi128ELi32EEENS4_12TileIteratorINS4_48Conv2dFpropActivationTileAccessIteratorOptimizedINS_11MatrixShapeILi128ELi32EEEaNS_6layout12TensorNCxHWxILi32EEENS_9transform29TransposePitchLinearThreadMapINSG_29PitchLinearWarpRakedThreadMapINS_16PitchLinearShapeILi4096ELi1EEELi128ENSJ_ILi32ELi1EEELi16EEENSJ_ILi2ELi16EEEEENS_12AlignedArrayIaLi16ELi16EEEEEEENSG_11threadblock19RegularTileIteratorISC_aNSD_37RowMajorTensorOpMultiplicandCrosswiseILi8ELi32EEELi0ESO_Li16EEENS9_INS4_44Conv2dFpropFilterTileAccessIteratorOptimizedINSB_ILi32ELi128EEEaNSD_12TensorCxRSKxILi32EEESO_SQ_Lb0EEEEENSU_ISZ_aNSD_40ColumnMajorTensorOpMultiplicandCrosswiseILi8ELi32EEELi1ESO_Li16EEEaSF_NS6_11threadblock9MmaPolicyINS6_4warp11MmaTensorOpINS7_ILi64ELi64ELi32EEEaSW_aS15_iSF_NS19_17MmaTensorOpPolicyINS_4arch3MmaINS7_ILi8ELi8ELi16EEELi32EaNSD_8RowMajorEaNSD_11ColumnMajorEiS1G_NS1D_21OpMultiplyAddSaturateEEENSB_ILi1ELi1EEEEELi1ELb1EbEENSB_ILi0ELi0EEES1N_Li1EEENS_21NumericArrayConverterIaaLi32ELNS_15FloatRoundStyleE2ENSG_6thread14UnaryTransform8IdentityEEES1U_bEENS_8epilogue11threadblock19InterleavedEpilogueIS8_S1M_Li1ENS1X_37InterleavedConvPredicatedTileIteratorINS1X_34InterleavedConvOutputTileThreadMapINSB_ILi2ELi2EEENSB_ILi8ELi2EEELi128ELi8ELi8EEEaLi32EEENS1W_4warp24FragmentIteratorTensorOpIS1B_S1F_iNS_5ArrayIiLi2ELb1EEENSD_22ColumnMajorInterleavedILi32EEEEENS1W_6thread21LinearCombinationReluIaLi8EifLNS2C_9ScaleType4KindE1ELS1Q_2EEELi32EEENS17_30GemmIdentityThreadblockSwizzleILi1EEELNS1_8OperatorE0ENS1_17Conv2dProblemSizeELNS1_9GroupModeE0EEEEEvNT_6ParamsE --------------------------
	.section	.nv.info._ZN7cutlass6KernelINS_4conv6kernel23ImplicitGemmConvolutionINS1_11threadblock21ImplicitGemmPipelinedINS_4gemm9GemmShapeILi128ELi128ELi32EEENS4_12TileIteratorINS4_48Conv2dFpropActivationTileAccessIteratorOptimizedINS_11MatrixShapeILi128ELi32EEEaNS_6layout12TensorNCxHWxILi32EEENS_9transform29TransposePitchLinearThreadMapINSG_29PitchLinearWarpRakedThreadMapINS_16PitchLinearShapeILi4096ELi1EEELi128ENSJ_ILi32ELi1EEELi16EEENSJ_ILi2ELi16EEEEENS_12AlignedArrayIaLi16ELi16EEEEEEENSG_11threadblock19RegularTileIteratorISC_aNSD_37RowMajorTensorOpMultiplicandCrosswiseILi8ELi32EEELi0ESO_Li16EEENS9_INS4_44Conv2dFpropFilterTileAccessIteratorOptimizedINSB_ILi32ELi128EEEaNSD_12TensorCxRSKxILi32EEESO_SQ_Lb0EEEEENSU_ISZ_aNSD_40ColumnMajorTensorOpMultiplicandCrosswiseILi8ELi32EEELi1ESO_Li16EEEaSF_NS6_11threadblock9MmaPolicyINS6_4warp11MmaTensorOpINS7_ILi64ELi64ELi32EEEaSW_aS15_iSF_NS19_17MmaTensorOpPolicyINS_4arch3MmaINS7_ILi8ELi8ELi16EEELi32EaNSD_8RowMajorEaNSD_11ColumnMajorEiS1G_NS1D_21OpMultiplyAddSaturateEEENSB_ILi1ELi1EEEEELi1ELb1EbEENSB_ILi0ELi0EEES1N_Li1EEENS_21NumericArrayConverterIaaLi32ELNS_15FloatRoundStyleE2ENSG_6thread14UnaryTransform8IdentityEEES1U_bEENS_8epilogue11threadblock19InterleavedEpilogueIS8_S1M_Li1ENS1X_37InterleavedConvPredicatedTileIteratorINS1X_34InterleavedConvOutputTileThreadMapINSB_ILi2ELi2EEENSB_ILi8ELi2EEELi128ELi8ELi8EEEaLi32EEENS1W_4warp24FragmentIteratorTensorOpIS1B_S1F_iNS_5ArrayIiLi2ELb1EEENSD_22ColumnMajorInterleavedILi32EEEEENS1W_6thread21LinearCombinationReluIaLi8EifLNS2C_9ScaleType4KindE1ELS1Q_2EEELi32EEENS17_30GemmIdentityThreadblockSwizzleILi1EEELNS1_8OperatorE0ENS1_17Conv2dProblemSizeELNS1_9GroupModeE0EEEEEvNT_6ParamsE,"",@"SHT_CUDA_INFO"
	.sectionflags	@""
	.align	4


	//----- nvinfo : EIATTR_SW_WAR
	.align		4
        /*0000*/ 	.byte	0x04, 0x36
        /*0002*/ 	.short	(.L_302 - .L_301)
.L_301:
        /*0004*/ 	.word	0x00000001


	//----- nvinfo : EIATTR_CUDA_API_VERSION
	.align		4
.L_302:
        /*0008*/ 	.byte	0x04, 0x37
        /*000a*/ 	.short	(.L_304 - .L_303)
.L_303:
        /*000c*/ 	.word	0x00000082


	//----- nvinfo : EIATTR_PARAM_CBANK
	.align		4
.L_304:
        /*0010*/ 	.byte	0x04, 0x0a
        /*0012*/ 	.short	(.L_306 - .L_305)
	.align		4
.L_305:
        /*0014*/ 	.word	index@(.nv.constant0._ZN7cutlass6KernelINS_4conv6kernel23ImplicitGemmConvolutionINS1_11threadblock21ImplicitGemmPipelinedINS_4gemm9GemmShapeILi128ELi128ELi32EEENS4_12TileIteratorINS4_48Conv2dFpropActivationTileAccessIteratorOptimizedINS_11MatrixShapeILi128ELi32EEEaNS_6layout12TensorNCxHWxILi32EEENS_9transform29TransposePitchLinearThreadMapINSG_29PitchLinearWarpRakedThreadMapINS_16PitchLinearShapeILi4096ELi1EEELi128ENSJ_ILi32ELi1EEELi16EEENSJ_ILi2ELi16EEEEENS_12AlignedArrayIaLi16ELi16EEEEEEENSG_11threadblock19RegularTileIteratorISC_aNSD_37RowMajorTensorOpMultiplicandCrosswiseILi8ELi32EEELi0ESO_Li16EEENS9_INS4_44Conv2dFpropFilterTileAccessIteratorOptimizedINSB_ILi32ELi128EEEaNSD_12TensorCxRSKxILi32EEESO_SQ_Lb0EEEEENSU_ISZ_aNSD_40ColumnMajorTensorOpMultiplicandCrosswiseILi8ELi32EEELi1ESO_Li16EEEaSF_NS6_11threadblock9MmaPolicyINS6_4warp11MmaTensorOpINS7_ILi64ELi64ELi32EEEaSW_aS15_iSF_NS19_17MmaTensorOpPolicyINS_4arch3MmaINS7_ILi8ELi8ELi16EEELi32EaNSD_8RowMajorEaNSD_11ColumnMajorEiS1G_NS1D_21OpMultiplyAddSaturateEEENSB_ILi1ELi1EEEEELi1ELb1EbEENSB_ILi0ELi0EEES1N_Li1EEENS_21NumericArrayConverterIaaLi32ELNS_15FloatRoundStyleE2ENSG_6thread14UnaryTransform8IdentityEEES1U_bEENS_8epilogue11threadblock19InterleavedEpilogueIS8_S1M_Li1ENS1X_37InterleavedConvPredicatedTileIteratorINS1X_34InterleavedConvOutputTileThreadMapINSB_ILi2ELi2EEENSB_ILi8ELi2EEELi128ELi8ELi8EEEaLi32EEENS1W_4warp24FragmentIteratorTensorOpIS1B_S1F_iNS_5ArrayIiLi2ELb1EEENSD_22ColumnMajorInterleavedILi32EEEEENS1W_6thread21LinearCombinationReluIaLi8EifLNS2C_9ScaleType4KindE1ELS1Q_2EEELi32EEENS17_30GemmIdentityThreadblockSwizzleILi1EEELNS1_8OperatorE0ENS1_17Conv2dProblemSizeELNS1_9GroupModeE0EEEEEvNT_6ParamsE)
        /*0018*/ 	.short	0x0160
        /*001a*/ 	.short	0x0158


	//----- nvinfo : EIATTR_CBANK_PARAM_SIZE
	.align		4
.L_306:
        /*001c*/ 	.byte	0x03, 0x19
        /*001e*/ 	.short	0x0158


	//----- nvinfo : EIATTR_KPARAM_INFO
	.align		4
        /*0020*/ 	.byte	0x04, 0x17
        /*0022*/ 	.short	(.L_308 - .L_307)
.L_307:
        /*0024*/ 	.word	0x00000000
        /*0028*/ 	.short	0x0000
        /*002a*/ 	.short	0x0000
        /*002c*/ 	.byte	0x00, 0xf0, 0x61, 0x05


	//----- nvinfo : EIATTR_MAXREG_COUNT
	.align		4
.L_308:
        /*0030*/ 	.byte	0x03, 0x1b
        /*0032*/ 	.short	0x00ff


	//----- nvinfo : EIATTR_NUM_BARRIERS
	.align		4
        /*0034*/ 	.byte	0x02, 0x4c
        /*0036*/ 	.byte	0x01
	.zero		1


	//----- nvinfo : EIATTR_MERCURY_ISA_VERSION
	.align		4
        /*0038*/ 	.byte	0x03, 0x5f
        /*003a*/ 	.short	0x0000


	//----- nvinfo : EIATTR_INT_WARP_WIDE_INSTR_OFFSETS
	.align		4
        /*003c*/ 	.byte	0x04, 0x31
        /*003e*/ 	.short	(.L_310 - .L_309)


	//   ....[0]....
.L_309:
        /*0040*/ 	.word	0x00004630


	//   ....[1]....
        /*0044*/ 	.word	0x00004650


	//----- nvinfo : EIATTR_COOP_GROUP_MASK_REGIDS
	.align		4
.L_310:
        /*0048*/ 	.byte	0x04, 0x29
        /*004a*/ 	.short	(.L_312 - .L_311)


	//   ....[0]....
.L_311:
        /*004c*/ 	.word	0xffffffff


	//----- nvinfo : EIATTR_COOP_GROUP_INSTR_OFFSETS
	.align		4
.L_312:
        /*0050*/ 	.byte	0x04, 0x28
        /*0052*/ 	.short	(.L_314 - .L_313)


	//   ....[0]....
.L_313:
        /*0054*/ 	.word	0x00000e90


	//----- nvinfo : EIATTR_EXIT_INSTR_OFFSETS
	.align		4
.L_314:
        /*0058*/ 	.byte	0x04, 0x1c
        /*005a*/ 	.short	(.L_316 - .L_315)


	//   ....[0]....
.L_315:
        /*005c*/ 	.word	0x000000b0


	//   ....[1]....
        /*0060*/ 	.word	0x0000b160


	//   ....[2]....
        /*0064*/ 	.word	0x0000b190


	//   ....[3]....
        /*0068*/ 	.word	0x0000b1c0


	//   ....[4]....
        /*006c*/ 	.word	0x0000b230


	//----- nvinfo : EIATTR_CTAIDZ_USED
	.align		4
.L_316:
        /*0070*/ 	.byte	0x01, 0x04
	.zero		2


	//----- nvinfo : EIATTR_CRS_STACK_SIZE
	.align		4
        /*0074*/ 	.byte	0x04, 0x1e
        /*0076*/ 	.short	(.L_318 - .L_317)
.L_317:
        /*0078*/ 	.word	0x00000000
.L_318:


//--------------------- .nv.info._ZN7cutlass6KernelINS_4conv6kernel23ImplicitGemmConvolutionINS1_11threadblock21ImplicitGemmPipelinedINS_4gemm9GemmShapeILi128ELi64ELi32EEENS4_12TileIteratorINS4_48Conv2dFpropActivationTileAccessIteratorOptimizedINS_11MatrixShapeILi128ELi32EEEaNS_6layout12TensorNCxHWxILi32EEENS_9transform29TransposePitchLinearThreadMapINSG_29PitchLinearWarpRakedThreadMapINS_16PitchLinearShapeILi4096ELi1EEELi64ENSJ_ILi32ELi1EEELi16EEENSJ_ILi2ELi16EEEEENS_12AlignedArrayIaLi16ELi16EEEEEEENSG_11threadblock19RegularTileIteratorISC_aNSD_37RowMajorTensorOpMultiplicandCrosswiseILi8ELi32EEELi0ESO_Li16EEENS9_INS4_44Conv2dFpropFilterTileAccessIteratorOptimizedINSB_ILi32ELi64EEEaNSD_12TensorCxRSKxILi32EEENSH_INSI_INSJ_ILi2048ELi1EEELi64ESL_Li16EEESN_EESQ_Lb0EEEEENSU_ISZ_aNSD_40ColumnMajorTensorOpMultiplicandCrosswiseILi8ELi32EEELi1ES14_Li16EEEaSF_NS6_11threadblock9MmaPolicyINS6_4warp11MmaTensorOpINS7_ILi64ELi64ELi32EEEaSW_aS18_iSF_NS1C_17MmaTensorOpPolicyINS_4arch3MmaINS7_ILi8ELi8ELi16EEELi32EaNSD_8RowMajorEaNSD_11ColumnMajorEiS1J_NS1G_21OpMultiplyAddSaturateEEENSB_ILi1ELi1EEEEELi1ELb1EbEENSB_ILi0ELi0EEES1Q_Li1EEENS_21NumericArrayConverterIaaLi64ELNS_15FloatRoundStyleE2ENSG_6thread14UnaryTransform8IdentityEEENS1S_IaaLi32ELS1T_2ES1W_EEbEENS_8epilogue11threadblock19InterleavedEpilogueIS8_S1P_Li1ENS21_37InterleavedConvPredicatedTileIteratorINS21_34InterleavedConvOutputTileThreadMapINSB_ILi2ELi1EEENSB_ILi8ELi2EEELi64ELi8ELi8EEEaLi32EEENS20_4warp24FragmentIteratorTensorOpIS1E_S1I_iNS_5ArrayIiLi2ELb1EEENSD_22ColumnMajorInterleavedILi32EEEEENS20_6thread21LinearCombinationReluIaLi8EifLNS2G_9ScaleType4KindE1ELS1T_2EEELi32EEENS1A_30GemmIdentityThreadblockSwizzleILi1EEELNS1_8OperatorE0ENS1_17Conv2dProblemSizeELNS1_9GroupModeE0EEEEEvNT_6ParamsE --------------------------
	.section	.nv.info._ZN7cutlass6KernelINS_4conv6kernel23ImplicitGemmConvolutionINS1_11threadblock21ImplicitGemmPipelinedINS_4gemm9GemmShapeILi128ELi64ELi32EEENS4_12TileIteratorINS4_48Conv2dFpropActivationTileAccessIteratorOptimizedINS_11MatrixShapeILi128ELi32EEEaNS_6layout12TensorNCxHWxILi32EEENS_9transform29TransposePitchLinearThreadMapINSG_29PitchLinearWarpRakedThreadMapINS_16PitchLinearShapeILi4096ELi1EEELi64ENSJ_ILi32ELi1EEELi16EEENSJ_ILi2ELi16EEEEENS_12AlignedArrayIaLi16ELi16EEEEEEENSG_11threadblock19RegularTileIteratorISC_aNSD_37RowMajorTensorOpMultiplicandCrosswiseILi8ELi32EEELi0ESO_Li16EEENS9_INS4_44Conv2dFpropFilterTileAccessIteratorOptimizedINSB_ILi32ELi64EEEaNSD_12TensorCxRSKxILi32EEENSH_INSI_INSJ_ILi2048ELi1EEELi64ESL_Li16EEESN_EESQ_Lb0EEEEENSU_ISZ_aNSD_40ColumnMajorTensorOpMultiplicandCrosswiseILi8ELi32EEELi1ES14_Li16EEEaSF_NS6_11threadblock9MmaPolicyINS6_4warp11MmaTensorOpINS7_ILi64ELi64ELi32EEEaSW_aS18_iSF_NS1C_17MmaTensorOpPolicyINS_4arch3MmaINS7_ILi8ELi8ELi16EEELi32EaNSD_8RowMajorEaNSD_11ColumnMajorEiS1J_NS1G_21OpMultiplyAddSaturateEEENSB_ILi1ELi1EEEEELi1ELb1EbEENSB_ILi0ELi0EEES1Q_Li1EEENS_21NumericArrayConverterIaaLi64ELNS_15FloatRoundStyleE2ENSG_6thread14UnaryTransform8IdentityEEENS1S_IaaLi32ELS1T_2ES1W_EEbEENS_8epilogue11threadblock19InterleavedEpilogueIS8_S1P_Li1ENS21_37InterleavedConvPredicatedTileIteratorINS21_34InterleavedConvOutputTileThreadMapINSB_ILi2ELi1EEENSB_ILi8ELi2EEELi64ELi8ELi8EEEaLi32EEENS20_4warp24FragmentIteratorTensorOpIS1E_S1I_iNS_5ArrayIiLi2ELb1EEENSD_22ColumnMajorInterleavedILi32EEEEENS20_6thread21LinearCombinationReluIaLi8EifLNS2G_9ScaleType4KindE1ELS1T_2EEELi32EEENS1A_30GemmIdentityThreadblockSwizzleILi1EEELNS1_8OperatorE0ENS1_17Conv2dProblemSizeELNS1_9GroupModeE0EEEEEvNT_6ParamsE,"",@"SHT_CUDA_INFO"
	.sectionflags	@""
	.align	4


	//----- nvinfo : EIATTR_SW_WAR
	.align		4
        /*0000*/ 	.byte	0x04, 0x36
        /*0002*/ 	.short	(.L_320 - .L_319)
.L_319:
        /*0004*/ 	.word	0x00000001


	//----- nvinfo : EIATTR_CUDA_API_VERSION
	.align		4
.L_320:
        /*0008*/ 	.byte	0x04, 0x37
        /*000a*/ 	.short	(.L_322 - .L_321)
.L_321:
        /*000c*/ 	.word	0x00000082


	//----- nvinfo : EIATTR_PARAM_CBANK
	.align		4
.L_322:
        /*0010*/ 	.byte	0x04, 0x0a
        /*0012*/ 	.short	(.L_324 - .L_323)
	.align		4
.L_323:
        /*0014*/ 	.word	index@(.nv.constant0._ZN7cutlass6KernelINS_4conv6kernel23ImplicitGemmConvolutionINS1_11threadblock21ImplicitGemmPipelinedINS_4gemm9GemmShapeILi128ELi64ELi32EEENS4_12TileIteratorINS4_48Conv2dFpropActivationTileAccessIteratorOptimizedINS_11MatrixShapeILi128ELi32EEEaNS_6layout12TensorNCxHWxILi32EEENS_9transform29TransposePitchLinearThreadMapINSG_29PitchLinearWarpRakedThreadMapINS_16PitchLinearShapeILi4096ELi1EEELi64ENSJ_ILi32ELi1EEELi16EEENSJ_ILi2ELi16EEEEENS_12AlignedArrayIaLi16ELi16EEEEEEENSG_11threadblock19RegularTileIteratorISC_aNSD_37RowMajorTensorOpMultiplicandCrosswiseILi8ELi32EEELi0ESO_Li16EEENS9_INS4_44Conv2dFpropFilterTileAccessIteratorOptimizedINSB_ILi32ELi64EEEaNSD_12TensorCxRSKxILi32EEENSH_INSI_INSJ_ILi2048ELi1EEELi64ESL_Li16EEESN_EESQ_Lb0EEEEENSU_ISZ_aNSD_40ColumnMajorTensorOpMultiplicandCrosswiseILi8ELi32EEELi1ES14_Li16EEEaSF_NS6_11threadblock9MmaPolicyINS6_4warp11MmaTensorOpINS7_ILi64ELi64ELi32EEEaSW_aS18_iSF_NS1C_17MmaTensorOpPolicyINS_4arch3MmaINS7_ILi8ELi8ELi16EEELi32EaNSD_8RowMajorEaNSD_11ColumnMajorEiS1J_NS1G_21OpMultiplyAddSaturateEEENSB_ILi1ELi1EEEEELi1ELb1EbEENSB_ILi0ELi0EEES1Q_Li1EEENS_21NumericArrayConverterIaaLi64ELNS_15FloatRoundStyleE2ENSG_6thread14UnaryTransform8IdentityEEENS1S_IaaLi32ELS1T_2ES1W_EEbEENS_8epilogue11threadblock19InterleavedEpilogueIS8_S1P_Li1ENS21_37InterleavedConvPredicatedTileIteratorINS21_34InterleavedConvOutputTileThreadMapINSB_ILi2ELi1EEENSB_ILi8ELi2EEELi64ELi8ELi8EEEaLi32EEENS20_4warp24FragmentIteratorTensorOpIS1E_S1I_iNS_5ArrayIiLi2ELb1EEENSD_22ColumnMajorInterleavedILi32EEEEENS20_6thread21LinearCombinationReluIaLi8EifLNS2G_9ScaleType4KindE1ELS1T_2EEELi32EEENS1A_30GemmIdentityThreadblockSwizzleILi1EEELNS1_8OperatorE0ENS1_17Conv2dProblemSizeELNS1_9GroupModeE0EEEEEvNT_6ParamsE)
        /*0018*/ 	.short	0x0160
        /*001a*/ 	.short	0x0158


	//----- nvinfo : EIATTR_CBANK_PARAM_SIZE
	.align		4
.L_324:
        /*001c*/ 	.byte	0x03, 0x19
        /*001e*/ 	.short	0x0158


	//----- nvinfo : EIATTR_KPARAM_INFO
	.align		4
        /*0020*/ 	.byte	0x04, 0x17
        /*0022*/ 	.short	(.L_326 - .L_325)
.L_325:
        /*0024*/ 	.word	0x00000000
        /*0028*/ 	.short	0x0000
        /*002a*/ 	.short	0x0000
        /*002c*/ 	.byte	0x00, 0xf0, 0x61, 0x05


	//----- nvinfo : EIATTR_MAXREG_COUNT
	.align		4
.L_326:
        /*0030*/ 	.byte	0x03, 0x1b
        /*0032*/ 	.short	0x00ff


	//----- nvinfo : EIATTR_NUM_BARRIERS
	.align		4
        /*0034*/ 	.byte	0x02, 0x4c
        /*0036*/ 	.byte	0x01
	.zero		1


	//----- nvinfo : EIATTR_MERCURY_ISA_VERSION
	.align		4
        /*0038*/ 	.byte	0x03, 0x5f
        /*003a*/ 	.short	0x0000


	//----- nvinfo : EIATTR_INT_WARP_WIDE_INSTR_OFFSETS
	.align		4
        /*003c*/ 	.byte	0x04, 0x31
        /*003e*/ 	.short	(.L_328 - .L_327)


	//   ....[0]....
.L_327:
        /*0040*/ 	.word	0x00004ff0


	//   ....[1]....
        /*0044*/ 	.word	0x00005010


	//----- nvinfo : EIATTR_COOP_GROUP_MASK_REGIDS
	.align		4
.L_328:
        /*0048*/ 	.byte	0x04, 0x29
        /*004a*/ 	.short	(.L_330 - .L_329)


	//   ....[0]....
.L_329:
        /*004c*/ 	.word	0xffffffff


	//----- nvinfo : EIATTR_COOP_GROUP_INSTR_OFFSETS
	.align		4
.L_330:
        /*0050*/ 	.byte	0x04, 0x28
        /*0052*/ 	.short	(.L_332 - .L_331)


	//   ....[0]....
.L_331:
        /*0054*/ 	.word	0x00001420


	//----- nvinfo : EIATTR_EXIT_INSTR_OFFSETS
	.align		4
.L_332:
        /*0058*/ 	.byte	0x04, 0x1c
        /*005a*/ 	.short	(.L_334 - .L_333)


	//   ....[0]....
.L_333:
        /*005c*/ 	.word	0x000000b0


	//   ....[1]....
        /*0060*/ 	.word	0x0000bb20


	//   ....[2]....
        /*0064*/ 	.word	0x0000bb50


	//   ....[3]....
        /*0068*/ 	.word	0x0000bb80


	//   ....[4]....
        /*006c*/ 	.word	0x0000bbf0


	//----- nvinfo : EIATTR_CTAIDZ_USED
	.align		4
.L_334:
        /*0070*/ 	.byte	0x01, 0x04
	.zero		2


	//----- nvinfo : EIATTR_CRS_STACK_SIZE
	.align		4
        /*0074*/ 	.byte	0x04, 0x1e
        /*0076*/ 	.short	(.L_336 - .L_335)
.L_335:
        /*0078*/ 	.word	0x00000000
.L_336:


//--------------------- .nv.callgraph             --------------------------
	.section	.nv.callgraph,"",@"SHT_CUDA_CALLGRAPH"
	.align	4
	.sectionentsize	8
	.align		4
        /*0000*/ 	.word	0x00000000
	.align		4
        /*0004*/ 	.word	0xffffffff
	.align		4
        /*0008*/ 	.word	0x00000000
	.align		4
        /*000c*/ 	.word	0xfffffffe
	.align		4
        /*0010*/ 	.word	0x00000000
	.align		4
        /*0014*/ 	.word	0xfffffffd
	.align		4
        /*0018*/ 	.word	0x00000000
	.align		4
        /*001c*/ 	.word	0xfffffffc


//--------------------- .nv.rel.action            --------------------------
	.section	.nv.rel.action,"",@"SHT_CUDA_RELOCINFO"
	.align	8
	.sectionentsize	8
        /*0000*/ 	.byte	0x73, 0x00, 0x00, 0x00, 0x00, 0x00, 0x00, 0x00, 0x00, 0x00, 0x00, 0x11, 0x25, 0x00, 0x05, 0x36


//--------------------- .nv.constant4             --------------------------
	.section	.nv.constant4,"a",@progbits
	.align	8
	.align		8
.nv.constant4:
        /*0000*/ 	.dword	_ZN34_INTERNAL_c82be491_4_k_cu_371cd5504cuda3std3__45__cpo5beginE
	.align		8
        /*0008*/ 	.dword	_ZN34_INTERNAL_c82be491_4_k_cu_371cd5504cuda3std3__45__cpo3endE
	.align		8
        /*0010*/ 	.dword	_ZN34_INTERNAL_c82be491_4_k_cu_371cd5504cuda3std3__45__cpo6cbeginE
	.align		8
        /*0018*/ 	.dword	_ZN34_INTERNAL_c82be491_4_k_cu_371cd5504cuda3std3__45__cpo4cendE
	.align		8
        /*0020*/ 	.dword	_ZN34_INTERNAL_c82be491_4_k_cu_371cd5504cuda3std3__436_GLOBAL__N__c82be491_4_k_cu_371cd5506ignoreE
	.align		8
        /*0028*/ 	.dword	_ZN34_INTERNAL_c82be491_4_k_cu_371cd5504cuda3std3__419piecewise_constructE
	.align		8
        /*0030*/ 	.dword	_ZN34_INTERNAL_c82be491_4_k_cu_371cd5504cuda3std3__48in_placeE
	.align		8
        /*0038*/ 	.dword	_ZN34_INTERNAL_c82be491_4_k_cu_371cd5504cuda3std6ranges3__45__cpo4swapE
	.align		8
        /*0040*/ 	.dword	_ZN34_INTERNAL_c82be491_4_k_cu_371cd5504cuda3std6ranges3__45__cpo9iter_moveE
	.align		8
        /*0048*/ 	.dword	_ZN34_INTERNAL_c82be491_4_k_cu_371cd5504cute7productE
	.align		8
        /*0050*/ 	.dword	_ZN34_INTERNAL_c82be491_4_k_cu_371cd5504cute1_E


//--------------------- .nv.constant0._ZN7cutlass9reference6device6kernel21TensorScaleBiasConv2dINS_9TensorRefIiNS_6layout12TensorNCxHWxILi32EEEEENS4_IaS7_EEfNS4_IfNS5_8RowMajorEEENS_21NumericConverterClampIafEELi4ELi4ELi16ELi8EEEvNS_4conv17Conv2dProblemSizeET_T0_T1_T2_SJ_ --------------------------
	.section	.nv.constant0._ZN7cutlass9reference6device6kernel21TensorScaleBiasConv2dINS_9TensorRefIiNS_6layout12TensorNCxHWxILi32EEEEENS4_IaS7_EEfNS4_IfNS5_8RowMajorEEENS_21NumericConverterClampIafEELi4ELi4ELi16ELi8EEEvNS_4conv17Conv2dProblemSizeET_T0_T1_T2_SJ_,"a",@progbits
	.sectionflags	@""
	.align	4
.nv.constant0._ZN7cutlass9reference6device6kernel21TensorScaleBiasConv2dINS_9TensorRefIiNS_6layout12TensorNCxHWxILi32EEEEENS4_IaS7_EEfNS4_IfNS5_8RowMajorEEENS_21NumericConverterClampIafEELi4ELi4ELi16ELi8EEEvNS_4conv17Conv2dProblemSizeET_T0_T1_T2_SJ_:
	.zero		512


//--------------------- .nv.constant0._ZN7cutlass9reference6device6kernel11Conv2dWgradIaNS_6layout12TensorNCxHWxILi32EEEaNS4_12TensorCxRSKxILi32EEEiS6_iiNS_16NumericConverterIiiLNS_15FloatRoundStyleE2EEENS_12multiply_addIiiiEELi2ELi4ELi8ELi16EEEvNS_4conv17Conv2dProblemSizeENS_9TensorRefIT_T0_EENSG_IT1_T2_EENSG_IT3_T4_EESP_T5_SQ_ --------------------------
	.section	.nv.constant0._ZN7cutlass9reference6device6kernel11Conv2dWgradIaNS_6layout12TensorNCxHWxILi32EEEaNS4_12TensorCxRSKxILi32EEEiS6_iiNS_16NumericConverterIiiLNS_15FloatRoundStyleE2EEENS_12multiply_addIiiiEELi2ELi4ELi8ELi16EEEvNS_4conv17Conv2dProblemSizeENS_9TensorRefIT_T0_EENSG_IT1_T2_EENSG_IT3_T4_EESP_T5_SQ_,"a",@progbits
	.sectionflags	@""
	.align	4
.nv.constant0._ZN7cutlass9reference6device6kernel11Conv2dWgradIaNS_6layout12TensorNCxHWxILi32EEEaNS4_12TensorCxRSKxILi32EEEiS6_iiNS_16NumericConverterIiiLNS_15FloatRoundStyleE2EEENS_12multiply_addIiiiEELi2ELi4ELi8ELi16EEEvNS_4conv17Conv2dProblemSizeENS_9TensorRefIT_T0_EENSG_IT1_T2_EENSG_IT3_T4_EESP_T5_SQ_:
	.zero		528


//--------------------- .nv.constant0._ZN7cutlass9reference6device6kernel11Conv2dDgradIaNS_6layout12TensorNCxHWxILi32EEEaNS4_12TensorCxRSKxILi32EEEiS6_iiNS_16NumericConverterIiiLNS_15FloatRoundStyleE2EEENS_12multiply_addIiiiEELi2ELi4ELi16ELi8EEEvNS_4conv17Conv2dProblemSizeENS_9TensorRefIT_T0_EENSG_IT1_T2_EENSG_IT3_T4_EESP_T5_SQ_ --------------------------
	.section	.nv.constant0._ZN7cutlass9reference6device6kernel11Conv2dDgradIaNS_6layout12TensorNCxHWxILi32EEEaNS4_12TensorCxRSKxILi32EEEiS6_iiNS_16NumericConverterIiiLNS_15FloatRoundStyleE2EEENS_12multiply_addIiiiEELi2ELi4ELi16ELi8EEEvNS_4conv17Conv2dProblemSizeENS_9TensorRefIT_T0_EENSG_IT1_T2_EENSG_IT3_T4_EESP_T5_SQ_,"a",@progbits
	.sectionflags	@""
	.align	4
.nv.constant0._ZN7cutlass9reference6device6kernel11Conv2dDgradIaNS_6layout12TensorNCxHWxILi32EEEaNS4_12TensorCxRSKxILi32EEEiS6_iiNS_16NumericConverterIiiLNS_15FloatRoundStyleE2EEENS_12multiply_addIiiiEELi2ELi4ELi16ELi8EEEvNS_4conv17Conv2dProblemSizeENS_9TensorRefIT_T0_EENSG_IT1_T2_EENSG_IT3_T4_EESP_T5_SQ_:
	.zero		528


//--------------------- .nv.constant0._ZN7cutlass9reference6device6kernel11Conv2dFpropIaNS_6layout12TensorNCxHWxILi32EEEaNS4_12TensorCxRSKxILi32EEEiS6_iiNS_16NumericConverterIiiLNS_15FloatRoundStyleE2EEENS_12multiply_addIiiiEELi4ELi4ELi16ELi8EEEvNS_4conv17Conv2dProblemSizeENS_9TensorRefIT_T0_EENSG_IT1_T2_EENSG_IT3_T4_EESP_T5_SQ_ --------------------------
	.section	.nv.constant0._ZN7cutlass9reference6device6kernel11Conv2dFpropIaNS_6layout12TensorNCxHWxILi32EEEaNS4_12TensorCxRSKxILi32EEEiS6_iiNS_16NumericConverterIiiLNS_15FloatRoundStyleE2EEENS_12multiply_addIiiiEELi4ELi4ELi16ELi8EEEvNS_4conv17Conv2dProblemSizeENS_9TensorRefIT_T0_EENSG_IT1_T2_EENSG_IT3_T4_EESP_T5_SQ_,"a",@progbits
	.sectionflags	@""
	.align	4
.nv.constant0._ZN7cutlass9reference6device6kernel11Conv2dFpropIaNS_6layout12TensorNCxHWxILi32EEEaNS4_12TensorCxRSKxILi32EEEiS6_iiNS_16NumericConverterIiiLNS_15FloatRoundStyleE2EEENS_12multiply_addIiiiEELi4ELi4ELi16ELi8EEEvNS_4conv17Conv2dProblemSizeENS_9TensorRefIT_T0_EENSG_IT1_T2_EENSG_IT3_T4_EESP_T5_SQ_:
	.zero		528


//--------------------- .nv.constant0._ZN7cutlass9reference6device6kernel13TensorForEachINS1_6detail14TensorReLuFuncIaNS_6layout12TensorNCxHWxILi32EEEEELi4ENS9_6ParamsEEEvNS_5CoordIXT0_EilEET1_ --------------------------
	.section	.nv.constant0._ZN7cutlass9reference6device6kernel13TensorForEachINS1_6detail14TensorReLuFuncIaNS_6layout12TensorNCxHWxILi32EEEEELi4ENS9_6ParamsEEEvNS_5CoordIXT0_EilEET1_,"a",@progbits
	.sectionflags	@""
	.align	4
.nv.constant0._ZN7cutlass9reference6device6kernel13TensorForEachINS1_6detail14TensorReLuFuncIaNS_6layout12TensorNCxHWxILi32EEEEELi4ENS9_6ParamsEEEvNS_5CoordIXT0_EilEET1_:
	.zero		416


//--------------------- .nv.constant0._ZN7cutlass9reference6device6kernel11Conv2dWgradIaNS_6layout12TensorNCxHWxILi32EEEaNS4_12TensorCxRSKxILi32EEEaS6_fiNS_21NumericConverterClampIafEENS_12multiply_addIiiiEELi2ELi4ELi8ELi16EEEvNS_4conv17Conv2dProblemSizeENS_9TensorRefIT_T0_EENSF_IT1_T2_EENSF_IT3_T4_EESO_T5_SP_ --------------------------
	.section	.nv.constant0._ZN7cutlass9reference6device6kernel11Conv2dWgradIaNS_6layout12TensorNCxHWxILi32EEEaNS4_12TensorCxRSKxILi32EEEaS6_fiNS_21NumericConverterClampIafEENS_12multiply_addIiiiEELi2ELi4ELi8ELi16EEEvNS_4conv17Conv2dProblemSizeENS_9TensorRefIT_T0_EENSF_IT1_T2_EENSF_IT3_T4_EESO_T5_SP_,"a",@progbits
	.sectionflags	@""
	.align	4
.nv.constant0._ZN7cutlass9reference6device6kernel11Conv2dWgradIaNS_6layout12TensorNCxHWxILi32EEEaNS4_12TensorCxRSKxILi32EEEaS6_fiNS_21NumericConverterClampIafEENS_12multiply_addIiiiEELi2ELi4ELi8ELi16EEEvNS_4conv17Conv2dProblemSizeENS_9TensorRefIT_T0_EENSF_IT1_T2_EENSF_IT3_T4_EESO_T5_SP_:
	.zero		528


//--------------------- .nv.constant0._ZN7cutlass9reference6device6kernel11Conv2dDgradIaNS_6layout12TensorNCxHWxILi32EEEaNS4_12TensorCxRSKxILi32EEEaS6_fiNS_21NumericConverterClampIafEENS_12multiply_addIiiiEELi2ELi4ELi16ELi8EEEvNS_4conv17Conv2dProblemSizeENS_9TensorRefIT_T0_EENSF_IT1_T2_EENSF_IT3_T4_EESO_T5_SP_ --------------------------
	.section	.nv.constant0._ZN7cutlass9reference6device6kernel11Conv2dDgradIaNS_6layout12TensorNCxHWxILi32EEEaNS4_12TensorCxRSKxILi32EEEaS6_fiNS_21NumericConverterClampIafEENS_12multiply_addIiiiEELi2ELi4ELi16ELi8EEEvNS_4conv17Conv2dProblemSizeENS_9TensorRefIT_T0_EENSF_IT1_T2_EENSF_IT3_T4_EESO_T5_SP_,"a",@progbits
	.sectionflags	@""
	.align	4
.nv.constant0._ZN7cutlass9reference6device6kernel11Conv2dDgradIaNS_6layout12TensorNCxHWxILi32EEEaNS4_12TensorCxRSKxILi32EEEaS6_fiNS_21NumericConverterClampIafEENS_12multiply_addIiiiEELi2ELi4ELi16ELi8EEEvNS_4conv17Conv2dProblemSizeENS_9TensorRefIT_T0_EENSF_IT1_T2_EENSF_IT3_T4_EESO_T5_SP_:
	.zero		528


//--------------------- .nv.constant0._ZN7cutlass9reference6device6kernel11Conv2dFpropIaNS_6layout12TensorNCxHWxILi32EEEaNS4_12TensorCxRSKxILi32EEEaS6_fiNS_21NumericConverterClampIafEENS_12multiply_addIiiiEELi4ELi4ELi16ELi8EEEvNS_4conv17Conv2dProblemSizeENS_9TensorRefIT_T0_EENSF_IT1_T2_EENSF_IT3_T4_EESO_T5_SP_ --------------------------
	.section	.nv.constant0._ZN7cutlass9reference6device6kernel11Conv2dFpropIaNS_6layout12TensorNCxHWxILi32EEEaNS4_12TensorCxRSKxILi32EEEaS6_fiNS_21NumericConverterClampIafEENS_12multiply_addIiiiEELi4ELi4ELi16ELi8EEEvNS_4conv17Conv2dProblemSizeENS_9TensorRefIT_T0_EENSF_IT1_T2_EENSF_IT3_T4_EESO_T5_SP_,"a",@progbits
	.sectionflags	@""
	.align	4
.nv.constant0._ZN7cutlass9reference6device6kernel11Conv2dFpropIaNS_6layout12TensorNCxHWxILi32EEEaNS4_12TensorCxRSKxILi32EEEaS6_fiNS_21NumericConverterClampIafEENS_12multiply_addIiiiEELi4ELi4ELi16ELi8EEEvNS_4conv17Conv2dProblemSizeENS_9TensorRefIT_T0_EENSF_IT1_T2_EENSF_IT3_T4_EESO_T5_SP_:
	.zero		528


//--------------------- .nv.constant2._ZN7cutlass6KernelINS_4conv6kernel26B2bImplicitGemmConvolutionINS1_11threadblock39B2bImplicitGemmPipelinedSmemAccumulatorINS_4gemm9GemmShapeILi64ELi64ELi32EEENS4_12TileIteratorINS4_48Conv2dFpropActivationTileAccessIteratorOptimizedINS_11MatrixShapeILi64ELi32EEEaNS_6layout12TensorNCxHWxILi32EEENS_9transform29TransposePitchLinearThreadMapINSG_29PitchLinearWarpRakedThreadMapINS_16PitchLinearShapeILi2048ELi1EEELi128ENSJ_ILi32ELi1EEELi16EEENSJ_ILi2ELi16EEEEENS_12AlignedArrayIaLi16ELi16EEEEEEENSG_11threadblock19RegularTileIteratorISC_aNSD_37RowMajorTensorOpMultiplicandCrosswiseILi8ELi32EEELi0ESO_Li16EEENS9_INS4_44Conv2dFpropFilterTileAccessIteratorOptimizedINSB_ILi32ELi64EEEaNSD_12TensorCxRSKxILi32EEESO_SQ_Lb0EEEEENSU_ISZ_aNSD_40ColumnMajorTensorOpMultiplicandCrosswiseILi8ELi32EEELi1ESO_Li16EEENST_14VectorIteratorINST_30PredicatedVectorAccessIteratorINSB_ILi64ELi64EEENSB_ILi32ELi32EEEfNSD_8RowMajorELi4ELb0EEEEENS_8epilogue4warp24FragmentIteratorTensorOpINS7_ILi32ELi32ELi32EEENS7_ILi8ELi8ELi16EEEiNS_5ArrayIiLi2ELb1EEENSD_22ColumnMajorInterleavedILi16EEEEENS1F_20TileIteratorTensorOpIS1H_S1I_aS1M_EENS7_ILi64ELi256ELi32EEENS6_4warp44MmaTensorOpMultiplicandTileIteratorCanonicalINSB_ILi64ELi16EEELNS6_7OperandE0EaS1M_NSB_ILi8ELi16EEELi1ELi32ELi1EEENS9_INSY_INSB_ILi32ELi256EEEaS11_NSH_INSI_INSJ_ILi8192ELi1EEELi128ESL_Li16EEESN_EESQ_Lb0EEEEENSU_IS1X_aS15_Li1ES20_Li16EEEaSF_NS1E_6thread21LinearCombinationReluIaLi2EifLNS24_9ScaleType4KindE2ELNS_15FloatRoundStyleE2EEENS6_11threadblock9MmaPolicyINS1R_11MmaTensorOpIS1H_aSW_aS15_iSF_NS1R_17MmaTensorOpPolicyINS_4arch3MmaIS1I_Li32EaS1B_aNSD_11ColumnMajorEiS1B_NS2E_21OpMultiplyAddSaturateEEENSB_ILi1ELi1EEEEELi1ELb1EbEENSB_ILi0ELi0EEES2M_Li1EEENS2B_INS2C_IS8_aSW_aS15_iSF_S2K_Li1ELb1EbEES2M_S2M_Li1EEENS_21NumericArrayConverterIaaLi16ELS28_2ENSG_6thread14UnaryTransform8IdentityEEES2U_NS2Q_IaaLi64ELS28_2ES2T_EEbEENS1E_11threadblock19InterleavedEpilogueIS1Q_S2O_Li1ENS2X_37InterleavedConvPredicatedTileIteratorINS2X_34InterleavedConvOutputTileThreadMapINSB_ILi1ELi4EEENSB_ILi8ELi2EEELi128ELi8ELi8EEEaLi32EEENS1G_IS8_S1I_iS1K_NS1L_ILi32EEEEENS25_IaLi8EifLS27_1ELS28_2EEELi32EEENS2A_30GemmIdentityThreadblockSwizzleILi1EEELNS1_8OperatorE0ENS1_17Conv2dProblemSizeEEEEEvNT_6ParamsE --------------------------
	.section	.nv.constant2._ZN7cutlass6KernelINS_4conv6kernel26B2bImplicitGemmConvolutionINS1_11threadblock39B2bImplicitGemmPipelinedSmemAccumulatorINS_4gemm9GemmShapeILi64ELi64ELi32EEENS4_12TileIteratorINS4_48Conv2dFpropActivationTileAccessIteratorOptimizedINS_11MatrixShapeILi64ELi32EEEaNS_6layout12TensorNCxHWxILi32EEENS_9transform29TransposePitchLinearThreadMapINSG_29PitchLinearWarpRakedThreadMapINS_16PitchLinearShapeILi2048ELi1EEELi128ENSJ_ILi32ELi1EEELi16EEENSJ_ILi2ELi16EEEEENS_12AlignedArrayIaLi16ELi16EEEEEEENSG_11threadblock19RegularTileIteratorISC_aNSD_37RowMajorTensorOpMultiplicandCrosswiseILi8ELi32EEELi0ESO_Li16EEENS9_INS4_44Conv2dFpropFilterTileAccessIteratorOptimizedINSB_ILi32ELi64EEEaNSD_12TensorCxRSKxILi32EEESO_SQ_Lb0EEEEENSU_ISZ_aNSD_40ColumnMajorTensorOpMultiplicandCrosswiseILi8ELi32EEELi1ESO_Li16EEENST_14VectorIteratorINST_30PredicatedVectorAccessIteratorINSB_ILi64ELi64EEENSB_ILi32ELi32EEEfNSD_8RowMajorELi4ELb0EEEEENS_8epilogue4warp24FragmentIteratorTensorOpINS7_ILi32ELi32ELi32EEENS7_ILi8ELi8ELi16EEEiNS_5ArrayIiLi2ELb1EEENSD_22ColumnMajorInterleavedILi16EEEEENS1F_20TileIteratorTensorOpIS1H_S1I_aS1M_EENS7_ILi64ELi256ELi32EEENS6_4warp44MmaTensorOpMultiplicandTileIteratorCanonicalINSB_ILi64ELi16EEELNS6_7OperandE0EaS1M_NSB_ILi8ELi16EEELi1ELi32ELi1EEENS9_INSY_INSB_ILi32ELi256EEEaS11_NSH_INSI_INSJ_ILi8192ELi1EEELi128ESL_Li16EEESN_EESQ_Lb0EEEEENSU_IS1X_aS15_Li1ES20_Li16EEEaSF_NS1E_6thread21LinearCombinationReluIaLi2EifLNS24_9ScaleType4KindE2ELNS_15FloatRoundStyleE2EEENS6_11threadblock9MmaPolicyINS1R_11MmaTensorOpIS1H_aSW_aS15_iSF_NS1R_17MmaTensorOpPolicyINS_4arch3MmaIS1I_Li32EaS1B_aNSD_11ColumnMajorEiS1B_NS2E_21OpMultiplyAddSaturateEEENSB_ILi1ELi1EEEEELi1ELb1EbEENSB_ILi0ELi0EEES2M_Li1EEENS2B_INS2C_IS8_aSW_aS15_iSF_S2K_Li1ELb1EbEES2M_S2M_Li1EEENS_21NumericArrayConverterIaaLi16ELS28_2ENSG_6thread14UnaryTransform8IdentityEEES2U_NS2Q_IaaLi64ELS28_2ES2T_EEbEENS1E_11threadblock19InterleavedEpilogueIS1Q_S2O_Li1ENS2X_37InterleavedConvPredicatedTileIteratorINS2X_34InterleavedConvOutputTileThreadMapINSB_ILi1ELi4EEENSB_ILi8ELi2EEELi128ELi8ELi8EEEaLi32EEENS1G_IS8_S1I_iS1K_NS1L_ILi32EEEEENS25_IaLi8EifLS27_1ELS28_2EEELi32EEENS2A_30GemmIdentityThreadblockSwizzleILi1EEELNS1_8OperatorE0ENS1_17Conv2dProblemSizeEEEEEvNT_6ParamsE,"a",@progbits
	.sectionflags	@""
	.align	4
.nv.constant2._ZN7cutlass6KernelINS_4conv6kernel26B2bImplicitGemmConvolutionINS1_11threadblock39B2bImplicitGemmPipelinedSmemAccumulatorINS_4gemm9GemmShapeILi64ELi64ELi32EEENS4_12TileIteratorINS4_48Conv2dFpropActivationTileAccessIteratorOptimizedINS_11MatrixShapeILi64ELi32EEEaNS_6layout12TensorNCxHWxILi32EEENS_9transform29TransposePitchLinearThreadMapINSG_29PitchLinearWarpRakedThreadMapINS_16PitchLinearShapeILi2048ELi1EEELi128ENSJ_ILi32ELi1EEELi16EEENSJ_ILi2ELi16EEEEENS_12AlignedArrayIaLi16ELi16EEEEEEENSG_11threadblock19RegularTileIteratorISC_aNSD_37RowMajorTensorOpMultiplicandCrosswiseILi8ELi32EEELi0ESO_Li16EEENS9_INS4_44Conv2dFpropFilterTileAccessIteratorOptimizedINSB_ILi32ELi64EEEaNSD_12TensorCxRSKxILi32EEESO_SQ_Lb0EEEEENSU_ISZ_aNSD_40ColumnMajorTensorOpMultiplicandCrosswiseILi8ELi32EEELi1ESO_Li16EEENST_14VectorIteratorINST_30PredicatedVectorAccessIteratorINSB_ILi64ELi64EEENSB_ILi32ELi32EEEfNSD_8RowMajorELi4ELb0EEEEENS_8epilogue4warp24FragmentIteratorTensorOpINS7_ILi32ELi32ELi32EEENS7_ILi8ELi8ELi16EEEiNS_5ArrayIiLi2ELb1EEENSD_22ColumnMajorInterleavedILi16EEEEENS1F_20TileIteratorTensorOpIS1H_S1I_aS1M_EENS7_ILi64ELi256ELi32EEENS6_4warp44MmaTensorOpMultiplicandTileIteratorCanonicalINSB_ILi64ELi16EEELNS6_7OperandE0EaS1M_NSB_ILi8ELi16EEELi1ELi32ELi1EEENS9_INSY_INSB_ILi32ELi256EEEaS11_NSH_INSI_INSJ_ILi8192ELi1EEELi128ESL_Li16EEESN_EESQ_Lb0EEEEENSU_IS1X_aS15_Li1ES20_Li16EEEaSF_NS1E_6thread21LinearCombinationReluIaLi2EifLNS24_9ScaleType4KindE2ELNS_15FloatRoundStyleE2EEENS6_11threadblock9MmaPolicyINS1R_11MmaTensorOpIS1H_aSW_aS15_iSF_NS1R_17MmaTensorOpPolicyINS_4arch3MmaIS1I_Li32EaS1B_aNSD_11ColumnMajorEiS1B_NS2E_21OpMultiplyAddSaturateEEENSB_ILi1ELi1EEEEELi1ELb1EbEENSB_ILi0ELi0EEES2M_Li1EEENS2B_INS2C_IS8_aSW_aS15_iSF_S2K_Li1ELb1EbEES2M_S2M_Li1EEENS_21NumericArrayConverterIaaLi16ELS28_2ENSG_6thread14UnaryTransform8IdentityEEES2U_NS2Q_IaaLi64ELS28_2ES2T_EEbEENS1E_11threadblock19InterleavedEpilogueIS1Q_S2O_Li1ENS2X_37InterleavedConvPredicatedTileIteratorINS2X_34InterleavedConvOutputTileThreadMapINSB_ILi1ELi4EEENSB_ILi8ELi2EEELi128ELi8ELi8EEEaLi32EEENS1G_IS8_S1I_iS1K_NS1L_ILi32EEEEENS25_IaLi8EifLS27_1ELS28_2EEELi32EEENS2A_30GemmIdentityThreadblockSwizzleILi1EEELNS1_8OperatorE0ENS1_17Conv2dProblemSizeEEEEEvNT_6ParamsE:
        /*0000*/ 	.byte	0xd0, 0x00, 0x00, 0x00, 0x00, 0x00, 0x00, 0x00


//--------------------- .nv.constant0._ZN7cutlass6KernelINS_4conv6kernel26B2bImplicitGemmConvolutionINS1_11threadblock39B2bImplicitGemmPipelinedSmemAccumulatorINS_4gemm9GemmShapeILi64ELi64ELi32EEENS4_12TileIteratorINS4_48Conv2dFpropActivationTileAccessIteratorOptimizedINS_11MatrixShapeILi64ELi32EEEaNS_6layout12TensorNCxHWxILi32EEENS_9transform29TransposePitchLinearThreadMapINSG_29PitchLinearWarpRakedThreadMapINS_16PitchLinearShapeILi2048ELi1EEELi128ENSJ_ILi32ELi1EEELi16EEENSJ_ILi2ELi16EEEEENS_12AlignedArrayIaLi16ELi16EEEEEEENSG_11threadblock19RegularTileIteratorISC_aNSD_37RowMajorTensorOpMultiplicandCrosswiseILi8ELi32EEELi0ESO_Li16EEENS9_INS4_44Conv2dFpropFilterTileAccessIteratorOptimizedINSB_ILi32ELi64EEEaNSD_12TensorCxRSKxILi32EEESO_SQ_Lb0EEEEENSU_ISZ_aNSD_40ColumnMajorTensorOpMultiplicandCrosswiseILi8ELi32EEELi1ESO_Li16EEENST_14VectorIteratorINST_30PredicatedVectorAccessIteratorINSB_ILi64ELi64EEENSB_ILi32ELi32EEEfNSD_8RowMajorELi4ELb0EEEEENS_8epilogue4warp24FragmentIteratorTensorOpINS7_ILi32ELi32ELi32EEENS7_ILi8ELi8ELi16EEEiNS_5ArrayIiLi2ELb1EEENSD_22ColumnMajorInterleavedILi16EEEEENS1F_20TileIteratorTensorOpIS1H_S1I_aS1M_EENS7_ILi64ELi256ELi32EEENS6_4warp44MmaTensorOpMultiplicandTileIteratorCanonicalINSB_ILi64ELi16EEELNS6_7OperandE0EaS1M_NSB_ILi8ELi16EEELi1ELi32ELi1EEENS9_INSY_INSB_ILi32ELi256EEEaS11_NSH_INSI_INSJ_ILi8192ELi1EEELi128ESL_Li16EEESN_EESQ_Lb0EEEEENSU_IS1X_aS15_Li1ES20_Li16EEEaSF_NS1E_6thread21LinearCombinationReluIaLi2EifLNS24_9ScaleType4KindE2ELNS_15FloatRoundStyleE2EEENS6_11threadblock9MmaPolicyINS1R_11MmaTensorOpIS1H_aSW_aS15_iSF_NS1R_17MmaTensorOpPolicyINS_4arch3MmaIS1I_Li32EaS1B_aNSD_11ColumnMajorEiS1B_NS2E_21OpMultiplyAddSaturateEEENSB_ILi1ELi1EEEEELi1ELb1EbEENSB_ILi0ELi0EEES2M_Li1EEENS2B_INS2C_IS8_aSW_aS15_iSF_S2K_Li1ELb1EbEES2M_S2M_Li1EEENS_21NumericArrayConverterIaaLi16ELS28_2ENSG_6thread14UnaryTransform8IdentityEEES2U_NS2Q_IaaLi64ELS28_2ES2T_EEbEENS1E_11threadblock19InterleavedEpilogueIS1Q_S2O_Li1ENS2X_37InterleavedConvPredicatedTileIteratorINS2X_34InterleavedConvOutputTileThreadMapINSB_ILi1ELi4EEENSB_ILi8ELi2EEELi128ELi8ELi8EEEaLi32EEENS1G_IS8_S1I_iS1K_NS1L_ILi32EEEEENS25_IaLi8EifLS27_1ELS28_2EEELi32EEENS2A_30GemmIdentityThreadblockSwizzleILi1EEELNS1_8OperatorE0ENS1_17Conv2dProblemSizeEEEEEvNT_6ParamsE --------------------------
	.section	.nv.constant0._ZN7cutlass6KernelINS_4conv6kernel26B2bImplicitGemmConvolutionINS1_11threadblock39B2bImplicitGemmPipelinedSmemAccumulatorINS_4gemm9GemmShapeILi64ELi64ELi32EEENS4_12TileIteratorINS4_48Conv2dFpropActivationTileAccessIteratorOptimizedINS_11MatrixShapeILi64ELi32EEEaNS_6layout12TensorNCxHWxILi32EEENS_9transform29TransposePitchLinearThreadMapINSG_29PitchLinearWarpRakedThreadMapINS_16PitchLinearShapeILi2048ELi1EEELi128ENSJ_ILi32ELi1EEELi16EEENSJ_ILi2ELi16EEEEENS_12AlignedArrayIaLi16ELi16EEEEEEENSG_11threadblock19RegularTileIteratorISC_aNSD_37RowMajorTensorOpMultiplicandCrosswiseILi8ELi32EEELi0ESO_Li16EEENS9_INS4_44Conv2dFpropFilterTileAccessIteratorOptimizedINSB_ILi32ELi64EEEaNSD_12TensorCxRSKxILi32EEESO_SQ_Lb0EEEEENSU_ISZ_aNSD_40ColumnMajorTensorOpMultiplicandCrosswiseILi8ELi32EEELi1ESO_Li16EEENST_14VectorIteratorINST_30PredicatedVectorAccessIteratorINSB_ILi64ELi64EEENSB_ILi32ELi32EEEfNSD_8RowMajorELi4ELb0EEEEENS_8epilogue4warp24FragmentIteratorTensorOpINS7_ILi32ELi32ELi32EEENS7_ILi8ELi8ELi16EEEiNS_5ArrayIiLi2ELb1EEENSD_22ColumnMajorInterleavedILi16EEEEENS1F_20TileIteratorTensorOpIS1H_S1I_aS1M_EENS7_ILi64ELi256ELi32EEENS6_4warp44MmaTensorOpMultiplicandTileIteratorCanonicalINSB_ILi64ELi16EEELNS6_7OperandE0EaS1M_NSB_ILi8ELi16EEELi1ELi32ELi1EEENS9_INSY_INSB_ILi32ELi256EEEaS11_NSH_INSI_INSJ_ILi8192ELi1EEELi128ESL_Li16EEESN_EESQ_Lb0EEEEENSU_IS1X_aS15_Li1ES20_Li16EEEaSF_NS1E_6thread21LinearCombinationReluIaLi2EifLNS24_9ScaleType4KindE2ELNS_15FloatRoundStyleE2EEENS6_11threadblock9MmaPolicyINS1R_11MmaTensorOpIS1H_aSW_aS15_iSF_NS1R_17MmaTensorOpPolicyINS_4arch3MmaIS1I_Li32EaS1B_aNSD_11ColumnMajorEiS1B_NS2E_21OpMultiplyAddSaturateEEENSB_ILi1ELi1EEEEELi1ELb1EbEENSB_ILi0ELi0EEES2M_Li1EEENS2B_INS2C_IS8_aSW_aS15_iSF_S2K_Li1ELb1EbEES2M_S2M_Li1EEENS_21NumericArrayConverterIaaLi16ELS28_2ENSG_6thread14UnaryTransform8IdentityEEES2U_NS2Q_IaaLi64ELS28_2ES2T_EEbEENS1E_11threadblock19InterleavedEpilogueIS1Q_S2O_Li1ENS2X_37InterleavedConvPredicatedTileIteratorINS2X_34InterleavedConvOutputTileThreadMapINSB_ILi1ELi4EEENSB_ILi8ELi2EEELi128ELi8ELi8EEEaLi32EEENS1G_IS8_S1I_iS1K_NS1L_ILi32EEEEENS25_IaLi8EifLS27_1ELS28_2EEELi32EEENS2A_30GemmIdentityThreadblockSwizzleILi1EEELNS1_8OperatorE0ENS1_17Conv2dProblemSizeEEEEEvNT_6ParamsE,"a",@progbits
	.sectionflags	@""
	.align	4
.nv.constant0._ZN7cutlass6KernelINS_4conv6kernel26B2bImplicitGemmConvolutionINS1_11threadblock39B2bImplicitGemmPipelinedSmemAccumulatorINS_4gemm9GemmShapeILi64ELi64ELi32EEENS4_12TileIteratorINS4_48Conv2dFpropActivationTileAccessIteratorOptimizedINS_11MatrixShapeILi64ELi32EEEaNS_6layout12TensorNCxHWxILi32EEENS_9transform29TransposePitchLinearThreadMapINSG_29PitchLinearWarpRakedThreadMapINS_16PitchLinearShapeILi2048ELi1EEELi128ENSJ_ILi32ELi1EEELi16EEENSJ_ILi2ELi16EEEEENS_12AlignedArrayIaLi16ELi16EEEEEEENSG_11threadblock19RegularTileIteratorISC_aNSD_37RowMajorTensorOpMultiplicandCrosswiseILi8ELi32EEELi0ESO_Li16EEENS9_INS4_44Conv2dFpropFilterTileAccessIteratorOptimizedINSB_ILi32ELi64EEEaNSD_12TensorCxRSKxILi32EEESO_SQ_Lb0EEEEENSU_ISZ_aNSD_40ColumnMajorTensorOpMultiplicandCrosswiseILi8ELi32EEELi1ESO_Li16EEENST_14VectorIteratorINST_30PredicatedVectorAccessIteratorINSB_ILi64ELi64EEENSB_ILi32ELi32EEEfNSD_8RowMajorELi4ELb0EEEEENS_8epilogue4warp24FragmentIteratorTensorOpINS7_ILi32ELi32ELi32EEENS7_ILi8ELi8ELi16EEEiNS_5ArrayIiLi2ELb1EEENSD_22ColumnMajorInterleavedILi16EEEEENS1F_20TileIteratorTensorOpIS1H_S1I_aS1M_EENS7_ILi64ELi256ELi32EEENS6_4warp44MmaTensorOpMultiplicandTileIteratorCanonicalINSB_ILi64ELi16EEELNS6_7OperandE0EaS1M_NSB_ILi8ELi16EEELi1ELi32ELi1EEENS9_INSY_INSB_ILi32ELi256EEEaS11_NSH_INSI_INSJ_ILi8192ELi1EEELi128ESL_Li16EEESN_EESQ_Lb0EEEEENSU_IS1X_aS15_Li1ES20_Li16EEEaSF_NS1E_6thread21LinearCombinationReluIaLi2EifLNS24_9ScaleType4KindE2ELNS_15FloatRoundStyleE2EEENS6_11threadblock9MmaPolicyINS1R_11MmaTensorOpIS1H_aSW_aS15_iSF_NS1R_17MmaTensorOpPolicyINS_4arch3MmaIS1I_Li32EaS1B_aNSD_11ColumnMajorEiS1B_NS2E_21OpMultiplyAddSaturateEEENSB_ILi1ELi1EEEEELi1ELb1EbEENSB_ILi0ELi0EEES2M_Li1EEENS2B_INS2C_IS8_aSW_aS15_iSF_S2K_Li1ELb1EbEES2M_S2M_Li1EEENS_21NumericArrayConverterIaaLi16ELS28_2ENSG_6thread14UnaryTransform8IdentityEEES2U_NS2Q_IaaLi64ELS28_2ES2T_EEbEENS1E_11threadblock19InterleavedEpilogueIS1Q_S2O_Li1ENS2X_37InterleavedConvPredicatedTileIteratorINS2X_34InterleavedConvOutputTileThreadMapINSB_ILi1ELi4EEENSB_ILi8ELi2EEELi128ELi8ELi8EEEaLi32EEENS1G_IS8_S1I_iS1K_NS1L_ILi32EEEEENS25_IaLi8EifLS27_1ELS28_2EEELi32EEENS2A_30GemmIdentityThreadblockSwizzleILi1EEELNS1_8OperatorE0ENS1_17Conv2dProblemSizeEEEEEvNT_6ParamsE:
	.zero		904


//--------------------- .nv.constant2._ZN7cutlass6KernelINS_4conv6kernel23ImplicitGemmConvolutionINS1_11threadblock21ImplicitGemmPipelinedINS_4gemm9GemmShapeILi128ELi128ELi32EEENS4_12TileIteratorINS4_48Conv2dFpropActivationTileAccessIteratorOptimizedINS_11MatrixShapeILi128ELi32EEEaNS_6layout12TensorNCxHWxILi32EEENS_9transform29TransposePitchLinearThreadMapINSG_29PitchLinearWarpRakedThreadMapINS_16PitchLinearShapeILi4096ELi1EEELi128ENSJ_ILi32ELi1EEELi16EEENSJ_ILi2ELi16EEEEENS_12AlignedArrayIaLi16ELi16EEEEEEENSG_11threadblock19RegularTileIteratorISC_aNSD_37RowMajorTensorOpMultiplicandCrosswiseILi8ELi32EEELi0ESO_Li16EEENS9_INS4_44Conv2dFpropFilterTileAccessIteratorOptimizedINSB_ILi32ELi128EEEaNSD_12TensorCxRSKxILi32EEESO_SQ_Lb0EEEEENSU_ISZ_aNSD_40ColumnMajorTensorOpMultiplicandCrosswiseILi8ELi32EEELi1ESO_Li16EEEaSF_NS6_11threadblock9MmaPolicyINS6_4warp11MmaTensorOpINS7_ILi64ELi64ELi32EEEaSW_aS15_iSF_NS19_17MmaTensorOpPolicyINS_4arch3MmaINS7_ILi8ELi8ELi16EEELi32EaNSD_8RowMajorEaNSD_11ColumnMajorEiS1G_NS1D_21OpMultiplyAddSaturateEEENSB_ILi1ELi1EEEEELi1ELb1EbEENSB_ILi0ELi0EEES1N_Li1EEENS_21NumericArrayConverterIaaLi32ELNS_15FloatRoundStyleE2ENSG_6thread14UnaryTransform8IdentityEEES1U_bEENS_8epilogue11threadblock19InterleavedEpilogueIS8_S1M_Li1ENS1X_37InterleavedConvPredicatedTileIteratorINS1X_34InterleavedConvOutputTileThreadMapINSB_ILi2ELi2EEENSB_ILi8ELi2EEELi128ELi8ELi8EEEaLi32EEENS1W_4warp24FragmentIteratorTensorOpIS1B_S1F_iNS_5ArrayIiLi2ELb1EEENSD_22ColumnMajorInterleavedILi32EEEEENS1W_6thread21LinearCombinationReluIaLi8EifLNS2C_9ScaleType4KindE1ELS1Q_2EEELi32EEENS17_30GemmIdentityThreadblockSwizzleILi1EEELNS1_8OperatorE0ENS1_17Conv2dProblemSizeELNS1_9GroupModeE0EEEEEvNT_6ParamsE --------------------------
	.section	.nv.constant2._ZN7cutlass6KernelINS_4conv6kernel23ImplicitGemmConvolutionINS1_11threadblock21ImplicitGemmPipelinedINS_4gemm9GemmShapeILi128ELi128ELi32EEENS4_12TileIteratorINS4_48Conv2dFpropActivationTileAccessIteratorOptimizedINS_11MatrixShapeILi128ELi32EEEaNS_6layout12TensorNCxHWxILi32EEENS_9transform29TransposePitchLinearThreadMapINSG_29PitchLinearWarpRakedThreadMapINS_16PitchLinearShapeILi4096ELi1EEELi128ENSJ_ILi32ELi1EEELi16EEENSJ_ILi2ELi16EEEEENS_12AlignedArrayIaLi16ELi16EEEEEEENSG_11threadblock19RegularTileIteratorISC_aNSD_37RowMajorTensorOpMultiplicandCrosswiseILi8ELi32EEELi0ESO_Li16EEENS9_INS4_44Conv2dFpropFilterTileAccessIteratorOptimizedINSB_ILi32ELi128EEEaNSD_12TensorCxRSKxILi32EEESO_SQ_Lb0EEEEENSU_ISZ_aNSD_40ColumnMajorTensorOpMultiplicandCrosswiseILi8ELi32EEELi1ESO_Li16EEEaSF_NS6_11threadblock9MmaPolicyINS6_4warp11MmaTensorOpINS7_ILi64ELi64ELi32EEEaSW_aS15_iSF_NS19_17MmaTensorOpPolicyINS_4arch3MmaINS7_ILi8ELi8ELi16EEELi32EaNSD_8RowMajorEaNSD_11ColumnMajorEiS1G_NS1D_21OpMultiplyAddSaturateEEENSB_ILi1ELi1EEEEELi1ELb1EbEENSB_ILi0ELi0EEES1N_Li1EEENS_21NumericArrayConverterIaaLi32ELNS_15FloatRoundStyleE2ENSG_6thread14UnaryTransform8IdentityEEES1U_bEENS_8epilogue11threadblock19InterleavedEpilogueIS8_S1M_Li1ENS1X_37InterleavedConvPredicatedTileIteratorINS1X_34InterleavedConvOutputTileThreadMapINSB_ILi2ELi2EEENSB_ILi8ELi2EEELi128ELi8ELi8EEEaLi32EEENS1W_4warp24FragmentIteratorTensorOpIS1B_S1F_iNS_5ArrayIiLi2ELb1EEENSD_22ColumnMajorInterleavedILi32EEEEENS1W_6thread21LinearCombinationReluIaLi8EifLNS2C_9ScaleType4KindE1ELS1Q_2EEELi32EEENS17_30GemmIdentityThreadblockSwizzleILi1EEELNS1_8OperatorE0ENS1_17Conv2dProblemSizeELNS1_9GroupModeE0EEEEEvNT_6ParamsE,"a",@progbits
	.sectionflags	@""
	.align	4
.nv.constant2._ZN7cutlass6KernelINS_4conv6kernel23ImplicitGemmConvolutionINS1_11threadblock21ImplicitGemmPipelinedINS_4gemm9GemmShapeILi128ELi128ELi32EEENS4_12TileIteratorINS4_48Conv2dFpropActivationTileAccessIteratorOptimizedINS_11MatrixShapeILi128ELi32EEEaNS_6layout12TensorNCxHWxILi32EEENS_9transform29TransposePitchLinearThreadMapINSG_29PitchLinearWarpRakedThreadMapINS_16PitchLinearShapeILi4096ELi1EEELi128ENSJ_ILi32ELi1EEELi16EEENSJ_ILi2ELi16EEEEENS_12AlignedArrayIaLi16ELi16EEEEEEENSG_11threadblock19RegularTileIteratorISC_aNSD_37RowMajorTensorOpMultiplicandCrosswiseILi8ELi32EEELi0ESO_Li16EEENS9_INS4_44Conv2dFpropFilterTileAccessIteratorOptimizedINSB_ILi32ELi128EEEaNSD_12TensorCxRSKxILi32EEESO_SQ_Lb0EEEEENSU_ISZ_aNSD_40ColumnMajorTensorOpMultiplicandCrosswiseILi8ELi32EEELi1ESO_Li16EEEaSF_NS6_11threadblock9MmaPolicyINS6_4warp11MmaTensorOpINS7_ILi64ELi64ELi32EEEaSW_aS15_iSF_NS19_17MmaTensorOpPolicyINS_4arch3MmaINS7_ILi8ELi8ELi16EEELi32EaNSD_8RowMajorEaNSD_11ColumnMajorEiS1G_NS1D_21OpMultiplyAddSaturateEEENSB_ILi1ELi1EEEEELi1ELb1EbEENSB_ILi0ELi0EEES1N_Li1EEENS_21NumericArrayConverterIaaLi32ELNS_15FloatRoundStyleE2ENSG_6thread14UnaryTransform8IdentityEEES1U_bEENS_8epilogue11threadblock19InterleavedEpilogueIS8_S1M_Li1ENS1X_37InterleavedConvPredicatedTileIteratorINS1X_34InterleavedConvOutputTileThreadMapINSB_ILi2ELi2EEENSB_ILi8ELi2EEELi128ELi8ELi8EEEaLi32EEENS1W_4warp24FragmentIteratorTensorOpIS1B_S1F_iNS_5ArrayIiLi2ELb1EEENSD_22ColumnMajorInterleavedILi32EEEEENS1W_6thread21LinearCombinationReluIaLi8EifLNS2C_9ScaleType4KindE1ELS1Q_2EEELi32EEENS17_30GemmIdentityThreadblockSwizzleILi1EEELNS1_8OperatorE0ENS1_17Conv2dProblemSizeELNS1_9GroupModeE0EEEEEvNT_6ParamsE:
        /*0000*/ 	.byte	0x80, 0x00, 0x00, 0x00, 0x00, 0x00, 0x00, 0x00


//--------------------- .nv.constant0._ZN7cutlass6KernelINS_4conv6kernel23ImplicitGemmConvolutionINS1_11threadblock21ImplicitGemmPipelinedINS_4gemm9GemmShapeILi128ELi128ELi32EEENS4_12TileIteratorINS4_48Conv2dFpropActivationTileAccessIteratorOptimizedINS_11MatrixShapeILi128ELi32EEEaNS_6layout12TensorNCxHWxILi32EEENS_9transform29TransposePitchLinearThreadMapINSG_29PitchLinearWarpRakedThreadMapINS_16PitchLinearShapeILi4096ELi1EEELi128ENSJ_ILi32ELi1EEELi16EEENSJ_ILi2ELi16EEEEENS_12AlignedArrayIaLi16ELi16EEEEEEENSG_11threadblock19RegularTileIteratorISC_aNSD_37RowMajorTensorOpMultiplicandCrosswiseILi8ELi32EEELi0ESO_Li16EEENS9_INS4_44Conv2dFpropFilterTileAccessIteratorOptimizedINSB_ILi32ELi128EEEaNSD_12TensorCxRSKxILi32EEESO_SQ_Lb0EEEEENSU_ISZ_aNSD_40ColumnMajorTensorOpMultiplicandCrosswiseILi8ELi32EEELi1ESO_Li16EEEaSF_NS6_11threadblock9MmaPolicyINS6_4warp11MmaTensorOpINS7_ILi64ELi64ELi32EEEaSW_aS15_iSF_NS19_17MmaTensorOpPolicyINS_4arch3MmaINS7_ILi8ELi8ELi16EEELi32EaNSD_8RowMajorEaNSD_11ColumnMajorEiS1G_NS1D_21OpMultiplyAddSaturateEEENSB_ILi1ELi1EEEEELi1ELb1EbEENSB_ILi0ELi0EEES1N_Li1EEENS_21NumericArrayConverterIaaLi32ELNS_15FloatRoundStyleE2ENSG_6thread14UnaryTransform8IdentityEEES1U_bEENS_8epilogue11threadblock19InterleavedEpilogueIS8_S1M_Li1ENS1X_37InterleavedConvPredicatedTileIteratorINS1X_34InterleavedConvOutputTileThreadMapINSB_ILi2ELi2EEENSB_ILi8ELi2EEELi128ELi8ELi8EEEaLi32EEENS1W_4warp24FragmentIteratorTensorOpIS1B_S1F_iNS_5ArrayIiLi2ELb1EEENSD_22ColumnMajorInterleavedILi32EEEEENS1W_6thread21LinearCombinationReluIaLi8EifLNS2C_9ScaleType4KindE1ELS1Q_2EEELi32EEENS17_30GemmIdentityThreadblockSwizzleILi1EEELNS1_8OperatorE0ENS1_17Conv2dProblemSizeELNS1_9GroupModeE0EEEEEvNT_6ParamsE --------------------------
	.section	.nv.constant0._ZN7cutlass6KernelINS_4conv6kernel23ImplicitGemmConvolutionINS1_11threadblock21ImplicitGemmPipelinedINS_4gemm9GemmShapeILi128ELi128ELi32EEENS4_12TileIteratorINS4_48Conv2dFpropActivationTileAccessIteratorOptimizedINS_11MatrixShapeILi128ELi32EEEaNS_6layout12TensorNCxHWxILi32EEENS_9transform29TransposePitchLinearThreadMapINSG_29PitchLinearWarpRakedThreadMapINS_16PitchLinearShapeILi4096ELi1EEELi128ENSJ_ILi32ELi1EEELi16EEENSJ_ILi2ELi16EEEEENS_12AlignedArrayIaLi16ELi16EEEEEEENSG_11threadblock19RegularTileIteratorISC_aNSD_37RowMajorTensorOpMultiplicandCrosswiseILi8ELi32EEELi0ESO_Li16EEENS9_INS4_44Conv2dFpropFilterTileAccessIteratorOptimizedINSB_ILi32ELi128EEEaNSD_12TensorCxRSKxILi32EEESO_SQ_Lb0EEEEENSU_ISZ_aNSD_40ColumnMajorTensorOpMultiplicandCrosswiseILi8ELi32EEELi1ESO_Li16EEEaSF_NS6_11threadblock9MmaPolicyINS6_4warp11MmaTensorOpINS7_ILi64ELi64ELi32EEEaSW_aS15_iSF_NS19_17MmaTensorOpPolicyINS_4arch3MmaINS7_ILi8ELi8ELi16EEELi32EaNSD_8RowMajorEaNSD_11ColumnMajorEiS1G_NS1D_21OpMultiplyAddSaturateEEENSB_ILi1ELi1EEEEELi1ELb1EbEENSB_ILi0ELi0EEES1N_Li1EEENS_21NumericArrayConverterIaaLi32ELNS_15FloatRoundStyleE2ENSG_6thread14UnaryTransform8IdentityEEES1U_bEENS_8epilogue11threadblock19InterleavedEpilogueIS8_S1M_Li1ENS1X_37InterleavedConvPredicatedTileIteratorINS1X_34InterleavedConvOutputTileThreadMapINSB_ILi2ELi2EEENSB_ILi8ELi2EEELi128ELi8ELi8EEEaLi32EEENS1W_4warp24FragmentIteratorTensorOpIS1B_S1F_iNS_5ArrayIiLi2ELb1EEENSD_22ColumnMajorInterleavedILi32EEEEENS1W_6thread21LinearCombinationReluIaLi8EifLNS2C_9ScaleType4KindE1ELS1Q_2EEELi32EEENS17_30GemmIdentityThreadblockSwizzleILi1EEELNS1_8OperatorE0ENS1_17Conv2dProblemSizeELNS1_9GroupModeE0EEEEEvNT_6ParamsE,"a",@progbits
	.sectionflags	@""
	.align	4
.nv.constant0._ZN7cutlass6KernelINS_4conv6kernel23ImplicitGemmConvolutionINS1_11threadblock21ImplicitGemmPipelinedINS_4gemm9GemmShapeILi128ELi128ELi32EEENS4_12TileIteratorINS4_48Conv2dFpropActivationTileAccessIteratorOptimizedINS_11MatrixShapeILi128ELi32EEEaNS_6layout12TensorNCxHWxILi32EEENS_9transform29TransposePitchLinearThreadMapINSG_29PitchLinearWarpRakedThreadMapINS_16PitchLinearShapeILi4096ELi1EEELi128ENSJ_ILi32ELi1EEELi16EEENSJ_ILi2ELi16EEEEENS_12AlignedArrayIaLi16ELi16EEEEEEENSG_11threadblock19RegularTileIteratorISC_aNSD_37RowMajorTensorOpMultiplicandCrosswiseILi8ELi32EEELi0ESO_Li16EEENS9_INS4_44Conv2dFpropFilterTileAccessIteratorOptimizedINSB_ILi32ELi128EEEaNSD_12TensorCxRSKxILi32EEESO_SQ_Lb0EEEEENSU_ISZ_aNSD_40ColumnMajorTensorOpMultiplicandCrosswiseILi8ELi32EEELi1ESO_Li16EEEaSF_NS6_11threadblock9MmaPolicyINS6_4warp11MmaTensorOpINS7_ILi64ELi64ELi32EEEaSW_aS15_iSF_NS19_17MmaTensorOpPolicyINS_4arch3MmaINS7_ILi8ELi8ELi16EEELi32EaNSD_8RowMajorEaNSD_11ColumnMajorEiS1G_NS1D_21OpMultiplyAddSaturateEEENSB_ILi1ELi1EEEEELi1ELb1EbEENSB_ILi0ELi0EEES1N_Li1EEENS_21NumericArrayConverterIaaLi32ELNS_15FloatRoundStyleE2ENSG_6thread14UnaryTransform8IdentityEEES1U_bEENS_8epilogue11threadblock19InterleavedEpilogueIS8_S1M_Li1ENS1X_37InterleavedConvPredicatedTileIteratorINS1X_34InterleavedConvOutputTileThreadMapINSB_ILi2ELi2EEENSB_ILi8ELi2EEELi128ELi8ELi8EEEaLi32EEENS1W_4warp24FragmentIteratorTensorOpIS1B_S1F_iNS_5ArrayIiLi2ELb1EEENSD_22ColumnMajorInterleavedILi32EEEEENS1W_6thread21LinearCombinationReluIaLi8EifLNS2C_9ScaleType4KindE1ELS1Q_2EEELi32EEENS17_30GemmIdentityThreadblockSwizzleILi1EEELNS1_8OperatorE0ENS1_17Conv2dProblemSizeELNS1_9GroupModeE0EEEEEvNT_6ParamsE:
	.zero		696


//--------------------- .nv.constant2._ZN7cutlass6KernelINS_4conv6kernel23ImplicitGemmConvolutionINS1_11threadblock21ImplicitGemmPipelinedINS_4gemm9GemmShapeILi128ELi64ELi32EEENS4_12TileIteratorINS4_48Conv2dFpropActivationTileAccessIteratorOptimizedINS_11MatrixShapeILi128ELi32EEEaNS_6layout12TensorNCxHWxILi32EEENS_9transform29TransposePitchLinearThreadMapINSG_29PitchLinearWarpRakedThreadMapINS_16PitchLinearShapeILi4096ELi1EEELi64ENSJ_ILi32ELi1EEELi16EEENSJ_ILi2ELi16EEEEENS_12AlignedArrayIaLi16ELi16EEEEEEENSG_11threadblock19RegularTileIteratorISC_aNSD_37RowMajorTensorOpMultiplicandCrosswiseILi8ELi32EEELi0ESO_Li16EEENS9_INS4_44Conv2dFpropFilterTileAccessIteratorOptimizedINSB_ILi32ELi64EEEaNSD_12TensorCxRSKxILi32EEENSH_INSI_INSJ_ILi2048ELi1EEELi64ESL_Li16EEESN_EESQ_Lb0EEEEENSU_ISZ_aNSD_40ColumnMajorTensorOpMultiplicandCrosswiseILi8ELi32EEELi1ES14_Li16EEEaSF_NS6_11threadblock9MmaPolicyINS6_4warp11MmaTensorOpINS7_ILi64ELi64ELi32EEEaSW_aS18_iSF_NS1C_17MmaTensorOpPolicyINS_4arch3MmaINS7_ILi8ELi8ELi16EEELi32EaNSD_8RowMajorEaNSD_11ColumnMajorEiS1J_NS1G_21OpMultiplyAddSaturateEEENSB_ILi1ELi1EEEEELi1ELb1EbEENSB_ILi0ELi0EEES1Q_Li1EEENS_21NumericArrayConverterIaaLi64ELNS_15FloatRoundStyleE2ENSG_6thread14UnaryTransform8IdentityEEENS1S_IaaLi32ELS1T_2ES1W_EEbEENS_8epilogue11threadblock19InterleavedEpilogueIS8_S1P_Li1ENS21_37InterleavedConvPredicatedTileIteratorINS21_34InterleavedConvOutputTileThreadMapINSB_ILi2ELi1EEENSB_ILi8ELi2EEELi64ELi8ELi8EEEaLi32EEENS20_4warp24FragmentIteratorTensorOpIS1E_S1I_iNS_5ArrayIiLi2ELb1EEENSD_22ColumnMajorInterleavedILi32EEEEENS20_6thread21LinearCombinationReluIaLi8EifLNS2G_9ScaleType4KindE1ELS1T_2EEELi32EEENS1A_30GemmIdentityThreadblockSwizzleILi1EEELNS1_8OperatorE0ENS1_17Conv2dProblemSizeELNS1_9GroupModeE0EEEEEvNT_6ParamsE --------------------------
	.section	.nv.constant2._ZN7cutlass6KernelINS_4conv6kernel23ImplicitGemmConvolutionINS1_11threadblock21ImplicitGemmPipelinedINS_4gemm9GemmShapeILi128ELi64ELi32EEENS4_12TileIteratorINS4_48Conv2dFpropActivationTileAccessIteratorOptimizedINS_11MatrixShapeILi128ELi32EEEaNS_6layout12TensorNCxHWxILi32EEENS_9transform29TransposePitchLinearThreadMapINSG_29PitchLinearWarpRakedThreadMapINS_16PitchLinearShapeILi4096ELi1EEELi64ENSJ_ILi32ELi1EEELi16EEENSJ_ILi2ELi16EEEEENS_12AlignedArrayIaLi16ELi16EEEEEEENSG_11threadblock19RegularTileIteratorISC_aNSD_37RowMajorTensorOpMultiplicandCrosswiseILi8ELi32EEELi0ESO_Li16EEENS9_INS4_44Conv2dFpropFilterTileAccessIteratorOptimizedINSB_ILi32ELi64EEEaNSD_12TensorCxRSKxILi32EEENSH_INSI_INSJ_ILi2048ELi1EEELi64ESL_Li16EEESN_EESQ_Lb0EEEEENSU_ISZ_aNSD_40ColumnMajorTensorOpMultiplicandCrosswiseILi8ELi32EEELi1ES14_Li16EEEaSF_NS6_11threadblock9MmaPolicyINS6_4warp11MmaTensorOpINS7_ILi64ELi64ELi32EEEaSW_aS18_iSF_NS1C_17MmaTensorOpPolicyINS_4arch3MmaINS7_ILi8ELi8ELi16EEELi32EaNSD_8RowMajorEaNSD_11ColumnMajorEiS1J_NS1G_21OpMultiplyAddSaturateEEENSB_ILi1ELi1EEEEELi1ELb1EbEENSB_ILi0ELi0EEES1Q_Li1EEENS_21NumericArrayConverterIaaLi64ELNS_15FloatRoundStyleE2ENSG_6thread14UnaryTransform8IdentityEEENS1S_IaaLi32ELS1T_2ES1W_EEbEENS_8epilogue11threadblock19InterleavedEpilogueIS8_S1P_Li1ENS21_37InterleavedConvPredicatedTileIteratorINS21_34InterleavedConvOutputTileThreadMapINSB_ILi2ELi1EEENSB_ILi8ELi2EEELi64ELi8ELi8EEEaLi32EEENS20_4warp24FragmentIteratorTensorOpIS1E_S1I_iNS_5ArrayIiLi2ELb1EEENSD_22ColumnMajorInterleavedILi32EEEEENS20_6thread21LinearCombinationReluIaLi8EifLNS2G_9ScaleType4KindE1ELS1T_2EEELi32EEENS1A_30GemmIdentityThreadblockSwizzleILi1EEELNS1_8OperatorE0ENS1_17Conv2dProblemSizeELNS1_9GroupModeE0EEEEEvNT_6ParamsE,"a",@progbits
	.sectionflags	@""
	.align	4
.nv.constant2._ZN7cutlass6KernelINS_4conv6kernel23ImplicitGemmConvolutionINS1_11threadblock21ImplicitGemmPipelinedINS_4gemm9GemmShapeILi128ELi64ELi32EEENS4_12TileIteratorINS4_48Conv2dFpropActivationTileAccessIteratorOptimizedINS_11MatrixShapeILi128ELi32EEEaNS_6layout12TensorNCxHWxILi32EEENS_9transform29TransposePitchLinearThreadMapINSG_29PitchLinearWarpRakedThreadMapINS_16PitchLinearShapeILi4096ELi1EEELi64ENSJ_ILi32ELi1EEELi16EEENSJ_ILi2ELi16EEEEENS_12AlignedArrayIaLi16ELi16EEEEEEENSG_11threadblock19RegularTileIteratorISC_aNSD_37RowMajorTensorOpMultiplicandCrosswiseILi8ELi32EEELi0ESO_Li16EEENS9_INS4_44Conv2dFpropFilterTileAccessIteratorOptimizedINSB_ILi32ELi64EEEaNSD_12TensorCxRSKxILi32EEENSH_INSI_INSJ_ILi2048ELi1EEELi64ESL_Li16EEESN_EESQ_Lb0EEEEENSU_ISZ_aNSD_40ColumnMajorTensorOpMultiplicandCrosswiseILi8ELi32EEELi1ES14_Li16EEEaSF_NS6_11threadblock9MmaPolicyINS6_4warp11MmaTensorOpINS7_ILi64ELi64ELi32EEEaSW_aS18_iSF_NS1C_17MmaTensorOpPolicyINS_4arch3MmaINS7_ILi8ELi8ELi16EEELi32EaNSD_8RowMajorEaNSD_11ColumnMajorEiS1J_NS1G_21OpMultiplyAddSaturateEEENSB_ILi1ELi1EEEEELi1ELb1EbEENSB_ILi0ELi0EEES1Q_Li1EEENS_21NumericArrayConverterIaaLi64ELNS_15FloatRoundStyleE2ENSG_6thread14UnaryTransform8IdentityEEENS1S_IaaLi32ELS1T_2ES1W_EEbEENS_8epilogue11threadblock19InterleavedEpilogueIS8_S1P_Li1ENS21_37InterleavedConvPredicatedTileIteratorINS21_34InterleavedConvOutputTileThreadMapINSB_ILi2ELi1EEENSB_ILi8ELi2EEELi64ELi8ELi8EEEaLi32EEENS20_4warp24FragmentIteratorTensorOpIS1E_S1I_iNS_5ArrayIiLi2ELb1EEENSD_22ColumnMajorInterleavedILi32EEEEENS20_6thread21LinearCombinationReluIaLi8EifLNS2G_9ScaleType4KindE1ELS1T_2EEELi32EEENS1A_30GemmIdentityThreadblockSwizzleILi1EEELNS1_8OperatorE0ENS1_17Conv2dProblemSizeELNS1_9GroupModeE0EEEEEvNT_6ParamsE:
        /*0000*/ 	.byte	0x80, 0x00, 0x00, 0x00, 0x00, 0x00, 0x00, 0x00


//--------------------- .nv.constant0._ZN7cutlass6KernelINS_4conv6kernel23ImplicitGemmConvolutionINS1_11threadblock21ImplicitGemmPipelinedINS_4gemm9GemmShapeILi128ELi64ELi32EEENS4_12TileIteratorINS4_48Conv2dFpropActivationTileAccessIteratorOptimizedINS_11MatrixShapeILi128ELi32EEEaNS_6layout12TensorNCxHWxILi32EEENS_9transform29TransposePitchLinearThreadMapINSG_29PitchLinearWarpRakedThreadMapINS_16PitchLinearShapeILi4096ELi1EEELi64ENSJ_ILi32ELi1EEELi16EEENSJ_ILi2ELi16EEEEENS_12AlignedArrayIaLi16ELi16EEEEEEENSG_11threadblock19RegularTileIteratorISC_aNSD_37RowMajorTensorOpMultiplicandCrosswiseILi8ELi32EEELi0ESO_Li16EEENS9_INS4_44Conv2dFpropFilterTileAccessIteratorOptimizedINSB_ILi32ELi64EEEaNSD_12TensorCxRSKxILi32EEENSH_INSI_INSJ_ILi2048ELi1EEELi64ESL_Li16EEESN_EESQ_Lb0EEEEENSU_ISZ_aNSD_40ColumnMajorTensorOpMultiplicandCrosswiseILi8ELi32EEELi1ES14_Li16EEEaSF_NS6_11threadblock9MmaPolicyINS6_4warp11MmaTensorOpINS7_ILi64ELi64ELi32EEEaSW_aS18_iSF_NS1C_17MmaTensorOpPolicyINS_4arch3MmaINS7_ILi8ELi8ELi16EEELi32EaNSD_8RowMajorEaNSD_11ColumnMajorEiS1J_NS1G_21OpMultiplyAddSaturateEEENSB_ILi1ELi1EEEEELi1ELb1EbEENSB_ILi0ELi0EEES1Q_Li1EEENS_21NumericArrayConverterIaaLi64ELNS_15FloatRoundStyleE2ENSG_6thread14UnaryTransform8IdentityEEENS1S_IaaLi32ELS1T_2ES1W_EEbEENS_8epilogue11threadblock19InterleavedEpilogueIS8_S1P_Li1ENS21_37InterleavedConvPredicatedTileIteratorINS21_34InterleavedConvOutputTileThreadMapINSB_ILi2ELi1EEENSB_ILi8ELi2EEELi64ELi8ELi8EEEaLi32EEENS20_4warp24FragmentIteratorTensorOpIS1E_S1I_iNS_5ArrayIiLi2ELb1EEENSD_22ColumnMajorInterleavedILi32EEEEENS20_6thread21LinearCombinationReluIaLi8EifLNS2G_9ScaleType4KindE1ELS1T_2EEELi32EEENS1A_30GemmIdentityThreadblockSwizzleILi1EEELNS1_8OperatorE0ENS1_17Conv2dProblemSizeELNS1_9GroupModeE0EEEEEvNT_6ParamsE --------------------------
	.section	.nv.constant0._ZN7cutlass6KernelINS_4conv6kernel23ImplicitGemmConvolutionINS1_11threadblock21ImplicitGemmPipelinedINS_4gemm9GemmShapeILi128ELi64ELi32EEENS4_12TileIteratorINS4_48Conv2dFpropActivationTileAccessIteratorOptimizedINS_11MatrixShapeILi128ELi32EEEaNS_6layout12TensorNCxHWxILi32EEENS_9transform29TransposePitchLinearThreadMapINSG_29PitchLinearWarpRakedThreadMapINS_16PitchLinearShapeILi4096ELi1EEELi64ENSJ_ILi32ELi1EEELi16EEENSJ_ILi2ELi16EEEEENS_12AlignedArrayIaLi16ELi16EEEEEEENSG_11threadblock19RegularTileIteratorISC_aNSD_37RowMajorTensorOpMultiplicandCrosswiseILi8ELi32EEELi0ESO_Li16EEENS9_INS4_44Conv2dFpropFilterTileAccessIteratorOptimizedINSB_ILi32ELi64EEEaNSD_12TensorCxRSKxILi32EEENSH_INSI_INSJ_ILi2048ELi1EEELi64ESL_Li16EEESN_EESQ_Lb0EEEEENSU_ISZ_aNSD_40ColumnMajorTensorOpMultiplicandCrosswiseILi8ELi32EEELi1ES14_Li16EEEaSF_NS6_11threadblock9MmaPolicyINS6_4warp11MmaTensorOpINS7_ILi64ELi64ELi32EEEaSW_aS18_iSF_NS1C_17MmaTensorOpPolicyINS_4arch3MmaINS7_ILi8ELi8ELi16EEELi32EaNSD_8RowMajorEaNSD_11ColumnMajorEiS1J_NS1G_21OpMultiplyAddSaturateEEENSB_ILi1ELi1EEEEELi1ELb1EbEENSB_ILi0ELi0EEES1Q_Li1EEENS_21NumericArrayConverterIaaLi64ELNS_15FloatRoundStyleE2ENSG_6thread14UnaryTransform8IdentityEEENS1S_IaaLi32ELS1T_2ES1W_EEbEENS_8epilogue11threadblock19InterleavedEpilogueIS8_S1P_Li1ENS21_37InterleavedConvPredicatedTileIteratorINS21_34InterleavedConvOutputTileThreadMapINSB_ILi2ELi1EEENSB_ILi8ELi2EEELi64ELi8ELi8EEEaLi32EEENS20_4warp24FragmentIteratorTensorOpIS1E_S1I_iNS_5ArrayIiLi2ELb1EEENSD_22ColumnMajorInterleavedILi32EEEEENS20_6thread21LinearCombinationReluIaLi8EifLNS2G_9ScaleType4KindE1ELS1T_2EEELi32EEENS1A_30GemmIdentityThreadblockSwizzleILi1EEELNS1_8OperatorE0ENS1_17Conv2dProblemSizeELNS1_9GroupModeE0EEEEEvNT_6ParamsE,"a",@progbits
	.sectionflags	@""
	.align	4
.nv.constant0._ZN7cutlass6KernelINS_4conv6kernel23ImplicitGemmConvolutionINS1_11threadblock21ImplicitGemmPipelinedINS_4gemm9GemmShapeILi128ELi64ELi32EEENS4_12TileIteratorINS4_48Conv2dFpropActivationTileAccessIteratorOptimizedINS_11MatrixShapeILi128ELi32EEEaNS_6layout12TensorNCxHWxILi32EEENS_9transform29TransposePitchLinearThreadMapINSG_29PitchLinearWarpRakedThreadMapINS_16PitchLinearShapeILi4096ELi1EEELi64ENSJ_ILi32ELi1EEELi16EEENSJ_ILi2ELi16EEEEENS_12AlignedArrayIaLi16ELi16EEEEEEENSG_11threadblock19RegularTileIteratorISC_aNSD_37RowMajorTensorOpMultiplicandCrosswiseILi8ELi32EEELi0ESO_Li16EEENS9_INS4_44Conv2dFpropFilterTileAccessIteratorOptimizedINSB_ILi32ELi64EEEaNSD_12TensorCxRSKxILi32EEENSH_INSI_INSJ_ILi2048ELi1EEELi64ESL_Li16EEESN_EESQ_Lb0EEEEENSU_ISZ_aNSD_40ColumnMajorTensorOpMultiplicandCrosswiseILi8ELi32EEELi1ES14_Li16EEEaSF_NS6_11threadblock9MmaPolicyINS6_4warp11MmaTensorOpINS7_ILi64ELi64ELi32EEEaSW_aS18_iSF_NS1C_17MmaTensorOpPolicyINS_4arch3MmaINS7_ILi8ELi8ELi16EEELi32EaNSD_8RowMajorEaNSD_11ColumnMajorEiS1J_NS1G_21OpMultiplyAddSaturateEEENSB_ILi1ELi1EEEEELi1ELb1EbEENSB_ILi0ELi0EEES1Q_Li1EEENS_21NumericArrayConverterIaaLi64ELNS_15FloatRoundStyleE2ENSG_6thread14UnaryTransform8IdentityEEENS1S_IaaLi32ELS1T_2ES1W_EEbEENS_8epilogue11threadblock19InterleavedEpilogueIS8_S1P_Li1ENS21_37InterleavedConvPredicatedTileIteratorINS21_34InterleavedConvOutputTileThreadMapINSB_ILi2ELi1EEENSB_ILi8ELi2EEELi64ELi8ELi8EEEaLi32EEENS20_4warp24FragmentIteratorTensorOpIS1E_S1I_iNS_5ArrayIiLi2ELb1EEENSD_22ColumnMajorInterleavedILi32EEEEENS20_6thread21LinearCombinationReluIaLi8EifLNS2G_9ScaleType4KindE1ELS1T_2EEELi32EEENS1A_30GemmIdentityThreadblockSwizzleILi1EEELNS1_8OperatorE0ENS1_17Conv2dProblemSizeELNS1_9GroupModeE0EEEEEvNT_6ParamsE:
	.zero		696


//--------------------- .text._ZN7cutlass9reference6device6kernel21TensorScaleBiasConv2dINS_9TensorRefIiNS_6layout12TensorNCxHWxILi32EEEEENS4_IaS7_EEfNS4_IfNS5_8RowMajorEEENS_21NumericConverterClampIafEELi4ELi4ELi16ELi8EEEvNS_4conv17Conv2dProblemSizeET_T0_T1_T2_SJ_ --------------------------
	.section	.text._ZN7cutlass9reference6device6kernel21TensorScaleBiasConv2dINS_9TensorRefIiNS_6layout12TensorNCxHWxILi32EEEEENS4_IaS7_EEfNS4_IfNS5_8RowMajorEEENS_21NumericConverterClampIafEELi4ELi4ELi16ELi8EEEvNS_4conv17Conv2dProblemSizeET_T0_T1_T2_SJ_,"ax",@progbits
	.sectioninfo	@"SHI_REGISTERS=36"
	.align	128
        .global         _ZN7cutlass9reference6device6kernel21TensorScaleBiasConv2dINS_9TensorRefIiNS_6layout12TensorNCxHWxILi32EEEEENS4_IaS7_EEfNS4_IfNS5_8RowMajorEEENS_21NumericConverterClampIafEELi4ELi4ELi16ELi8EEEvNS_4conv17Conv2dProblemSizeET_T0_T1_T2_SJ_
        .type           _ZN7cutlass9reference6device6kernel21TensorScaleBiasConv2dINS_9TensorRefIiNS_6layout12TensorNCxHWxILi32EEEEENS4_IaS7_EEfNS4_IfNS5_8RowMajorEEENS_21NumericConverterClampIafEELi4ELi4ELi16ELi8EEEvNS_4conv17Conv2dProblemSizeET_T0_T1_T2_SJ_,@function
        .size           _ZN7cutlass9reference6device6kernel21TensorScaleBiasConv2dINS_9TensorRefIiNS_6layout12TensorNCxHWxILi32EEEEENS4_IaS7_EEfNS4_IfNS5_8RowMajorEEENS_21NumericConverterClampIafEELi4ELi4ELi16ELi8EEEvNS_4conv17Conv2dProblemSizeET_T0_T1_T2_SJ_,(.L_x_651 - _ZN7cutlass9reference6device6kernel21TensorScaleBiasConv2dINS_9TensorRefIiNS_6layout12TensorNCxHWxILi32EEEEENS4_IaS7_EEfNS4_IfNS5_8RowMajorEEENS_21NumericConverterClampIafEELi4ELi4ELi16ELi8EEEvNS_4conv17Conv2dProblemSizeET_T0_T1_T2_SJ_)
        .other          _ZN7cutlass9reference6device6kernel21TensorScaleBiasConv2dINS_9TensorRefIiNS_6layout12TensorNCxHWxILi32EEEEENS4_IaS7_EEfNS4_IfNS5_8RowMajorEEENS_21NumericConverterClampIafEELi4ELi4ELi16ELi8EEEvNS_4conv17Conv2dProblemSizeET_T0_T1_T2_SJ_,@"STO_CUDA_ENTRY STV_DEFAULT"
_ZN7cutlass9reference6device6kernel21TensorScaleBiasConv2dINS_9TensorRefIiNS_6layout12TensorNCxHWxILi32EEEEENS4_IaS7_EEfNS4_IfNS5_8RowMajorEEENS_21NumericConverterClampIafEELi4ELi4ELi16ELi8EEEvNS_4conv17Conv2dProblemSizeET_T0_T1_T2_SJ_:
.text._ZN7cutlass9reference6device6kernel21TensorScaleBiasConv2dINS_9TensorRefIiNS_6layout12TensorNCxHWxILi32EEEEENS4_IaS7_EEfNS4_IfNS5_8RowMajorEEENS_21NumericConverterClampIafEELi4ELi4ELi16ELi8EEEvNS_4conv17Conv2dProblemSizeET_T0_T1_T2_SJ_:
[----:B------:R-:W-:Y:S02]  /*0000*/  IMAD.MOV.U32 R1, RZ, RZ, c[0x0][0x28] ;  /* 0x00000a00ff017624 */ /* 0x000fe400078e00ff */
[----:B------:R-:W0:Y:S01]  /*0010*/  S2R R4, SR_TID.X ;  /* 0x0000000000047919 */ /* 0x000e220000002100 */
[----:B------:R-:W-:Y:S01]  /*0020*/  IMAD.MOV.U32 R5, RZ, RZ, RZ ;  /* 0x000000ffff057224 */ /* 0x000fe200078e00ff */
[----:B------:R-:W-:Y:S01]  /*0030*/  ULDC.64 UR6, c[0x0][0x170] ;  /* 0x00005c0000067ab9 */ /* 0x000fe20000000a00 */
[----:B------:R-:W-:Y:S01]  /*0040*/  BMOV.32.CLEAR RZ, B0 ;  /* 0x0000000000ff7355 */ /* 0x000fe20000100000 */
[----:B------:R-:W1:Y:S01]  /*0050*/  S2R R3, SR_CTAID.X ;  /* 0x0000000000037919 */ /* 0x000e620000002500 */
[----:B------:R-:W-:Y:S01]  /*0060*/  UIMAD.WIDE UR4, UR7, UR6, URZ ;  /* 0x00000006070472a5 */ /* 0x000fe2000f8e023f */
[----:B------:R-:W-:Y:S01]  /*0070*/  BSSY B0, `(.L_x_0) ;  /* 0x000002f000007945 */ /* 0x000fe20003800000 */
[----:B------:R-:W-:Y:S01]  /*0080*/  USHF.R.S32.HI UR6, URZ, 0x1f, UR7 ;  /* 0x0000001f3f067899 */ /* 0x000fe20008011407 */
[----:B0-----:R-:W-:-:S04]  /*0090*/  IMAD.SHL.U32 R4, R4, 0x4, RZ ;  /* 0x0000000404047824 */ /* 0x001fc800078e00ff */
[----:B-1----:R-:W-:-:S05]  /*00a0*/  IMAD.WIDE.U32 R4, R3, 0x40, R4 ;  /* 0x0000004003047825 */ /* 0x002fca00078e0004 */
[----:B------:R-:W-:-:S04]  /*00b0*/  LOP3.LUT R0, R5, UR5, RZ, 0xfc, !PT ;  /* 0x0000000505007c12 */ /* 0x000fc8000f8efcff */
[----:B------:R-:W-:Y:S01]  /*00c0*/  ISETP.NE.U32.AND P0, PT, R0, RZ, PT ;  /* 0x000000ff0000720c */ /* 0x000fe20003f05070 */
[----:B------:R-:W-:-:S11]  /*00d0*/  IMAD.MOV.U32 R0, RZ, RZ, c[0x0][0x1d8] ;  /* 0x00007600ff007624 */ /* 0x000fd600078e00ff */
[----:B------:R-:W-:Y:S05]  /*00e0*/  @!P0 BRA `(.L_x_1) ;  /* 0x0000011000008947 */ /* 0x000fea0003800000 */
[----:B------:R-:W-:Y:S02]  /*00f0*/  IMAD.U32 R24, RZ, RZ, UR4 ;  /* 0x00000004ff187e24 */ /* 0x000fe4000f8e00ff */
[----:B------:R-:W-:Y:S02]  /*0100*/  IMAD.U32 R19, RZ, RZ, UR5 ;  /* 0x00000005ff137e24 */ /* 0x000fe4000f8e00ff */
[----:B------:R-:W-:Y:S01]  /*0110*/  IMAD.U32 R18, RZ, RZ, UR4 ;  /* 0x00000004ff127e24 */ /* 0x000fe2000f8e00ff */
[----:B------:R-:W-:Y:S01]  /*0120*/  MOV R24, 0x170 ;  /* 0x0000017000187802 */ /* 0x000fe20000000f00 */
[----:B------:R-:W-:Y:S02]  /*0130*/  IMAD.U32 R25, RZ, RZ, UR5 ;  /* 0x00000005ff197e24 */ /* 0x000fe4000f8e00ff */
[----:B------:R-:W-:Y:S02]  /*0140*/  IMAD.MOV.U32 R19, RZ, RZ, R4 ;  /* 0x000000ffff137224 */ /* 0x000fe400078e0004 */
[----:B------:R-:W-:-:S03]  /*0150*/  IMAD.MOV.U32 R26, RZ, RZ, R5 ;  /* 0x000000ffff1a7224 */ /* 0x000fc600078e0005 */
[----:B------:R-:W-:Y:S05]  /*0160*/  CALL.REL.NOINC `($__internal_0_$__cuda_sm20_div_s64) ;  /* 0x00004fe000007944 */ /* 0x000fea0003c00000 */
[----:B------:R-:W-:-:S05]  /*0170*/  IADD3 R7, P0, RZ, -R18, RZ ;  /* 0x80000012ff077210 */ /* 0x000fca0007f1e0ff */
[----:B------:R-:W-:Y:S02]  /*0180*/  IMAD.X R6, RZ, RZ, ~R2, P0 ;  /* 0x000000ffff067224 */ /* 0x000fe400000e0e02 */
[----:B------:R-:W-:-:S04]  /*0190*/  IMAD.WIDE.U32 R2, R7, UR4, R4 ;  /* 0x0000000407027c25 */ /* 0x000fc8000f8e0004 */
[----:B------:R-:W-:Y:S02]  /*01a0*/  IMAD R6, R6, UR4, RZ ;  /* 0x0000000406067c24 */ /* 0x000fe4000f8e02ff */
[----:B------:R-:W-:Y:S02]  /*01b0*/  IMAD.MOV.U32 R19, RZ, RZ, R2 ;  /* 0x000000ffff137224 */ /* 0x000fe400078e0002 */
[----:B------:R-:W-:Y:S02]  /*01c0*/  IMAD R7, R7, UR5, R6 ;  /* 0x0000000507077c24 */ /* 0x000fe4000f8e0206 */
[----:B------:R-:W-:Y:S02]  /*01d0*/  IMAD.MOV.U32 R6, RZ, RZ, R18 ;  /* 0x000000ffff067224 */ /* 0x000fe400078e0012 */
[----:B------:R-:W-:Y:S01]  /*01e0*/  IMAD.IADD R26, R3, 0x1, R7 ;  /* 0x00000001031a7824 */ /* 0x000fe200078e0207 */
[----:B------:R-:W-:Y:S05]  /*01f0*/  BRA `(.L_x_2) ;  /* 0x0000016000007947 */ /* 0x000fea0003800000 */
.L_x_1:
[----:B------:R-:W0:Y:S01]  /*0200*/  I2F.U32.RP R6, UR4 ;  /* 0x0000000400067d06 */ /* 0x000e220008209000 */
[----:B------:R-:W-:Y:S01]  /*0210*/  IMAD R7, RZ, RZ, -UR4 ;  /* 0x80000004ff077e24 */ /* 0x000fe2000f8e02ff */
[----:B------:R-:W-:Y:S01]  /*0220*/  ISETP.NE.U32.AND P2, PT, RZ, UR4, PT ;  /* 0x00000004ff007c0c */ /* 0x000fe2000bf45070 */
[----:B------:R-:W-:-:S05]  /*0230*/  IMAD.MOV.U32 R26, RZ, RZ, RZ ;  /* 0x000000ffff1a7224 */ /* 0x000fca00078e00ff */
[----:B0-----:R-:W0:Y:S02]  /*0240*/  MUFU.RCP R6, R6 ;  /* 0x0000000600067308 */ /* 0x001e240000001000 */
[----:B0-----:R-:W-:-:S06]  /*0250*/  IADD3 R2, R6, 0xffffffe, RZ ;  /* 0x0ffffffe06027810 */ /* 0x001fcc0007ffe0ff */
[----:B------:R0:W1:Y:S02]  /*0260*/  F2I.FTZ.U32.TRUNC.NTZ R3, R2 ;  /* 0x0000000200037305 */ /* 0x000064000021f000 */
[----:B0-----:R-:W-:Y:S02]  /*0270*/  IMAD.MOV.U32 R2, RZ, RZ, RZ ;  /* 0x000000ffff027224 */ /* 0x001fe400078e00ff */
[----:B-1----:R-:W-:-:S04]  /*0280*/  IMAD R7, R7, R3, RZ ;  /* 0x0000000307077224 */ /* 0x002fc800078e02ff */
[----:B------:R-:W-:-:S06]  /*0290*/  IMAD.HI.U32 R3, R3, R7, R2 ;  /* 0x0000000703037227 */ /* 0x000fcc00078e0002 */
[----:B------:R-:W-:-:S04]  /*02a0*/  IMAD.HI.U32 R3, R3, R4, RZ ;  /* 0x0000000403037227 */ /* 0x000fc800078e00ff */
[----:B------:R-:W-:-:S04]  /*02b0*/  IMAD.MOV R7, RZ, RZ, -R3 ;  /* 0x000000ffff077224 */ /* 0x000fc800078e0a03 */
[----:B------:R-:W-:-:S05]  /*02c0*/  IMAD R7, R7, UR4, R4 ;  /* 0x0000000407077c24 */ /* 0x000fca000f8e0204 */
[----:B------:R-:W-:-:S12]  /*02d0*/  ISETP.GE.U32.AND P0, PT, R7, UR4, PT ;  /* 0x0000000407007c0c */ /* 0x000fd8000bf06070 */
[----:B------:R-:W-:Y:S02]  /*02e0*/  @P0 IADD3 R7, R7, -UR4, RZ ;  /* 0x8000000407070c10 */ /* 0x000fe4000fffe0ff */
[----:B------:R-:W-:Y:S02]  /*02f0*/  @P0 IADD3 R3, R3, 0x1, RZ ;  /* 0x0000000103030810 */ /* 0x000fe40007ffe0ff */
[----:B------:R-:W-:-:S12]  /*0300*/  ISETP.GE.U32.AND P1, PT, R7, UR4, PT ;  /* 0x0000000407007c0c */ /* 0x000fd8000bf26070 */
[----:B------:R-:W-:-:S04]  /*0310*/  @P1 IADD3 R3, R3, 0x1, RZ ;  /* 0x0000000103031810 */ /* 0x000fc80007ffe0ff */
[----:B------:R-:W-:-:S05]  /*0320*/  @!P2 LOP3.LUT R3, RZ, UR4, RZ, 0x33, !PT ;  /* 0x00000004ff03ac12 */ /* 0x000fca000f8e33ff */
[--C-:B------:R-:W-:Y:S02]  /*0330*/  IMAD.MOV R19, RZ, RZ, -R3.reuse ;  /* 0x000000ffff137224 */ /* 0x100fe400078e0a03 */
[----:B------:R-:W-:Y:S02]  /*0340*/  IMAD.MOV.U32 R6, RZ, RZ, R3 ;  /* 0x000000ffff067224 */ /* 0x000fe400078e0003 */
[----:B------:R-:W-:-:S03]  /*0350*/  IMAD R19, R19, UR4, R4 ;  /* 0x0000000413137c24 */ /* 0x000fc6000f8e0204 */
.L_x_2:
[----:B------:R-:W-:Y:S05]  /*0360*/  BSYNC B0 ;  /* 0x0000000000007941 */ /* 0x000fea0003800000 */
.L_x_0:
[----:B------:R-:W-:Y:S01]  /*0370*/  LOP3.LUT R2, R26, UR6, RZ, 0xfc, !PT ;  /* 0x000000061a027c12 */ /* 0x000fe2000f8efcff */
[----:B------:R-:W-:Y:S01]  /*0380*/  BMOV.32.CLEAR RZ, B0 ;  /* 0x0000000000ff7355 */ /* 0x000fe20000100000 */
[----:B------:R-:W-:Y:S02]  /*0390*/  BSSY B0, `(.L_x_3) ;  /* 0x000001f000007945 */ /* 0x000fe40003800000 */
[----:B------:R-:W-:-:S12]  /*03a0*/  ISETP.NE.U32.AND P0, PT, R2, RZ, PT ;  /* 0x000000ff0200720c */ /* 0x000fd80003f05070 */
[----:B------:R-:W-:Y:S05]  /*03b0*/  @!P0 BRA `(.L_x_4) ;  /* 0x0000008000008947 */ /* 0x000fea0003800000 */
[----:B------:R-:W-:Y:S01]  /*03c0*/  IMAD.MOV.U32 R18, RZ, RZ, c[0x0][0x174] ;  /* 0x00005d00ff127624 */ /* 0x000fe200078e00ff */
[----:B------:R-:W-:Y:S01]  /*03d0*/  MOV R24, 0x400 ;  /* 0x0000040000187802 */ /* 0x000fe20000000f00 */
[----:B------:R-:W-:-:S03]  /*03e0*/  IMAD.U32 R25, RZ, RZ, UR6 ;  /* 0x00000006ff197e24 */ /* 0x000fc6000f8e00ff */
[----:B------:R-:W-:Y:S05]  /*03f0*/  CALL.REL.NOINC `($__internal_0_$__cuda_sm20_div_s64) ;  /* 0x00004d5000007944 */ /* 0x000fea0003c00000 */
[--C-:B------:R-:W-:Y:S02]  /*0400*/  IMAD.MOV R8, RZ, RZ, -R18.reuse ;  /* 0x000000ffff087224 */ /* 0x100fe400078e0a12 */
[----:B------:R-:W-:Y:S02]  /*0410*/  IMAD.MOV.U32 R7, RZ, RZ, R18 ;  /* 0x000000ffff077224 */ /* 0x000fe400078e0012 */
[----:B------:R-:W-:Y:S01]  /*0420*/  IMAD R8, R8, c[0x0][0x174], R19 ;  /* 0x00005d0008087a24 */ /* 0x000fe200078e0213 */
[----:B------:R-:W-:Y:S05]  /*0430*/  BRA `(.L_x_5) ;  /* 0x0000014000007947 */ /* 0x000fea0003800000 */
.L_x_4:
[----:B------:R-:W0:Y:S01]  /*0440*/  I2F.U32.RP R7, c[0x0][0x174] ;  /* 0x00005d0000077b06 */ /* 0x000e220000209000 */
[----:B------:R-:W-:-:S07]  /*0450*/  ISETP.NE.U32.AND P2, PT, RZ, c[0x0][0x174], PT ;  /* 0x00005d00ff007a0c */ /* 0x000fce0003f45070 */
[----:B0-----:R-:W0:Y:S02]  /*0460*/  MUFU.RCP R7, R7 ;  /* 0x0000000700077308 */ /* 0x001e240000001000 */
[----:B0-----:R-:W-:-:S06]  /*0470*/  IADD3 R2, R7, 0xffffffe, RZ ;  /* 0x0ffffffe07027810 */ /* 0x001fcc0007ffe0ff */
[----:B------:R0:W1:Y:S02]  /*0480*/  F2I.FTZ.U32.TRUNC.NTZ R3, R2 ;  /* 0x0000000200037305 */ /* 0x000064000021f000 */
[----:B0-----:R-:W-:Y:S02]  /*0490*/  IMAD.MOV.U32 R2, RZ, RZ, RZ ;  /* 0x000000ffff027224 */ /* 0x001fe400078e00ff */
[----:B-1----:R-:W-:-:S04]  /*04a0*/  IMAD.MOV R9, RZ, RZ, -R3 ;  /* 0x000000ffff097224 */ /* 0x002fc800078e0a03 */
[----:B------:R-:W-:-:S04]  /*04b0*/  IMAD R9, R9, c[0x0][0x174], RZ ;  /* 0x00005d0009097a24 */ /* 0x000fc800078e02ff */
[----:B------:R-:W-:-:S06]  /*04c0*/  IMAD.HI.U32 R8, R3, R9, R2 ;  /* 0x0000000903087227 */ /* 0x000fcc00078e0002 */
[----:B------:R-:W-:-:S04]  /*04d0*/  IMAD.HI.U32 R7, R8, R19, RZ ;  /* 0x0000001308077227 */ /* 0x000fc800078e00ff */
[----:B------:R-:W-:-:S04]  /*04e0*/  IMAD.MOV R8, RZ, RZ, -R7 ;  /* 0x000000ffff087224 */ /* 0x000fc800078e0a07 */
[----:B------:R-:W-:-:S05]  /*04f0*/  IMAD R3, R8, c[0x0][0x174], R19 ;  /* 0x00005d0008037a24 */ /* 0x000fca00078e0213 */
[----:B------:R-:W-:-:S12]  /*0500*/  ISETP.GE.U32.AND P0, PT, R3, c[0x0][0x174], PT ;  /* 0x00005d0003007a0c */ /* 0x000fd80003f06070 */
[----:B------:R-:W-:Y:S02]  /*0510*/  @P0 IADD3 R3, R3, -c[0x0][0x174], RZ ;  /* 0x80005d0003030a10 */ /* 0x000fe40007ffe0ff */
[----:B------:R-:W-:Y:S02]  /*0520*/  @P0 IADD3 R7, R7, 0x1, RZ ;  /* 0x0000000107070810 */ /* 0x000fe40007ffe0ff */
[----:B------:R-:W-:-:S12]  /*0530*/  ISETP.GE.U32.AND P1, PT, R3, c[0x0][0x174], PT ;  /* 0x00005d0003007a0c */ /* 0x000fd80003f26070 */
[----:B------:R-:W-:-:S04]  /*0540*/  @P1 IADD3 R7, R7, 0x1, RZ ;  /* 0x0000000107071810 */ /* 0x000fc80007ffe0ff */
[----:B------:R-:W-:-:S05]  /*0550*/  @!P2 LOP3.LUT R7, RZ, c[0x0][0x174], RZ, 0x33, !PT ;  /* 0x00005d00ff07aa12 */ /* 0x000fca00078e33ff */
[----:B------:R-:W-:-:S04]  /*0560*/  IMAD.MOV R8, RZ, RZ, -R7 ;  /* 0x000000ffff087224 */ /* 0x000fc800078e0a07 */
[----:B------:R-:W-:-:S03]  /*0570*/  IMAD R8, R8, c[0x0][0x174], R19 ;  /* 0x00005d0008087a24 */ /* 0x000fc600078e0213 */
.L_x_5:
[----:B------:R-:W-:Y:S05]  /*0580*/  BSYNC B0 ;  /* 0x0000000000007941 */ /* 0x000fea0003800000 */
.L_x_3:
[----:B------:R-:W-:Y:S01]  /*0590*/  IADD3 R10, P0, R4, 0x1, RZ ;  /* 0x00000001040a7810 */ /* 0x000fe20007f1e0ff */
[----:B------:R-:W-:Y:S01]  /*05a0*/  BMOV.32.CLEAR RZ, B0 ;  /* 0x0000000000ff7355 */ /* 0x000fe20000100000 */
[----:B------:R-:W-:Y:S03]  /*05b0*/  BSSY B0, `(.L_x_6) ;  /* 0x000002b000007945 */ /* 0x000fe60003800000 */
[----:B------:R-:W-:-:S05]  /*05c0*/  IMAD.X R11, RZ, RZ, R5, P0 ;  /* 0x000000ffff0b7224 */ /* 0x000fca00000e0605 */
[----:B------:R-:W-:-:S04]  /*05d0*/  LOP3.LUT R2, R11, UR5, RZ, 0xfc, !PT ;  /* 0x000000050b027c12 */ /* 0x000fc8000f8efcff */
[----:B------:R-:W-:-:S12]  /*05e0*/  ISETP.NE.U32.AND P0, PT, R2, RZ, PT ;  /* 0x000000ff0200720c */ /* 0x000fd80003f05070 */
        /* <DEDUP_REMOVED lines=9> */
[----:B------:R-:W-:Y:S01]  /*0680*/  IADD3 R3, P0, RZ, -R18, RZ ;  /* 0x80000012ff037210 */ /* 0x000fe20007f1e0ff */
[----:B------:R-:W-:-:S04]  /*0690*/  IMAD.MOV.U32 R9, RZ, RZ, R18 ;  /* 0x000000ffff097224 */ /* 0x000fc800078e0012 */
[----:B------:R-:W-:Y:S02]  /*06a0*/  IMAD.X R2, RZ, RZ, ~R2, P0 ;  /* 0x000000ffff027224 */ /* 0x000fe400000e0e02 */
[----:B------:R-:W-:-:S04]  /*06b0*/  IMAD.WIDE.U32 R10, R3, UR4, R10 ;  /* 0x00000004030a7c25 */ /* 0x000fc8000f8e000a */
[----:B------:R-:W-:Y:S02]  /*06c0*/  IMAD R2, R2, UR4, RZ ;  /* 0x0000000402027c24 */ /* 0x000fe4000f8e02ff */
[----:B------:R-:W-:Y:S02]  /*06d0*/  IMAD.MOV.U32 R19, RZ, RZ, R10 ;  /* 0x000000ffff137224 */ /* 0x000fe400078e000a */
[----:B------:R-:W-:-:S04]  /*06e0*/  IMAD R3, R3, UR5, R2 ;  /* 0x0000000503037c24 */ /* 0x000fc8000f8e0202 */
[----:B------:R-:W-:Y:S01]  /*06f0*/  IMAD.IADD R26, R3, 0x1, R11 ;  /* 0x00000001031a7824 */ /* 0x000fe200078e020b */
[----:B------:R-:W-:Y:S05]  /*0700*/  BRA `(.L_x_8) ;  /* 0x0000015000007947 */ /* 0x000fea0003800000 */
.L_x_7:
[----:B------:R-:W0:Y:S01]  /*0710*/  I2F.U32.RP R11, UR4 ;  /* 0x00000004000b7d06 */ /* 0x000e220008209000 */
[----:B------:R-:W-:Y:S01]  /*0720*/  IMAD R9, RZ, RZ, -UR4 ;  /* 0x80000004ff097e24 */ /* 0x000fe2000f8e02ff */
[----:B------:R-:W-:Y:S01]  /*0730*/  ISETP.NE.U32.AND P2, PT, RZ, UR4, PT ;  /* 0x00000004ff007c0c */ /* 0x000fe2000bf45070 */
[----:B------:R-:W-:Y:S02]  /*0740*/  IMAD.MOV.U32 R2, RZ, RZ, RZ ;  /* 0x000000ffff027224 */ /* 0x000fe400078e00ff */
[----:B------:R-:W-:-:S03]  /*0750*/  IMAD.MOV.U32 R26, RZ, RZ, RZ ;  /* 0x000000ffff1a7224 */ /* 0x000fc600078e00ff */
[----:B0-----:R-:W0:Y:S02]  /*0760*/  MUFU.RCP R11, R11 ;  /* 0x0000000b000b7308 */ /* 0x001e240000001000 */
[----:B0-----:R-:W-:-:S06]  /*0770*/  IADD3 R12, R11, 0xffffffe, RZ ;  /* 0x0ffffffe0b0c7810 */ /* 0x001fcc0007ffe0ff */
[----:B------:R-:W0:Y:S02]  /*0780*/  F2I.FTZ.U32.TRUNC.NTZ R3, R12 ;  /* 0x0000000c00037305 */ /* 0x000e24000021f000 */
[----:B0-----:R-:W-:-:S04]  /*0790*/  IMAD R9, R9, R3, RZ ;  /* 0x0000000309097224 */ /* 0x001fc800078e02ff */
        /* <DEDUP_REMOVED lines=10> */
[----:B------:R-:W-:-:S04]  /*0840*/  IMAD.MOV R19, RZ, RZ, -R9 ;  /* 0x000000ffff137224 */ /* 0x000fc800078e0a09 */
[----:B------:R-:W-:-:S03]  /*0850*/  IMAD R19, R19, UR4, R10 ;  /* 0x0000000413137c24 */ /* 0x000fc6000f8e020a */
.L_x_8:
[----:B------:R-:W-:Y:S05]  /*0860*/  BSYNC B0 ;  /* 0x0000000000007941 */ /* 0x000fea0003800000 */
.L_x_6:
        /* <DEDUP_REMOVED lines=13> */
.L_x_10:
[----:B------:R-:W0:Y:S01]  /*0940*/  I2F.U32.RP R11, c[0x0][0x174] ;  /* 0x00005d00000b7b06 */ /* 0x000e220000209000 */
[----:B------:R-:W-:Y:S01]  /*0950*/  IMAD.MOV.U32 R2, RZ, RZ, RZ ;  /* 0x000000ffff027224 */ /* 0x000fe200078e00ff */
[----:B------:R-:W-:-:S06]  /*0960*/  ISETP.NE.U32.AND P2, PT, RZ, c[0x0][0x174], PT ;  /* 0x00005d00ff007a0c */ /* 0x000fcc0003f45070 */
[----:B0-----:R-:W0:Y:S02]  /*0970*/  MUFU.RCP R11, R11 ;  /* 0x0000000b000b7308 */ /* 0x001e240000001000 */
[----:B0-----:R-:W-:-:S06]  /*0980*/  IADD3 R3, R11, 0xffffffe, RZ ;  /* 0x0ffffffe0b037810 */ /* 0x001fcc0007ffe0ff */
[----:B------:R-:W0:Y:S02]  /*0990*/  F2I.FTZ.U32.TRUNC.NTZ R3, R3 ;  /* 0x0000000300037305 */ /* 0x000e24000021f000 */
[----:B0-----:R-:W-:-:S04]  /*09a0*/  IMAD.MOV R13, RZ, RZ, -R3 ;  /* 0x000000ffff0d7224 */ /* 0x001fc800078e0a03 */
        /* <DEDUP_REMOVED lines=13> */
.L_x_11:
[----:B------:R-:W-:Y:S05]  /*0a80*/  BSYNC B0 ;  /* 0x0000000000007941 */ /* 0x000fea0003800000 */
.L_x_9:
        /* <DEDUP_REMOVED lines=24> */
.L_x_13:
        /* <DEDUP_REMOVED lines=21> */
.L_x_14:
[----:B------:R-:W-:Y:S05]  /*0d60*/  BSYNC B0 ;  /* 0x0000000000007941 */ /* 0x000fea0003800000 */
.L_x_12:
        /* <DEDUP_REMOVED lines=13> */
.L_x_16:
        /* <DEDUP_REMOVED lines=20> */
.L_x_17:
[----:B------:R-:W-:Y:S05]  /*0f80*/  BSYNC B0 ;  /* 0x0000000000007941 */ /* 0x000fea0003800000 */
.L_x_15:
        /* <DEDUP_REMOVED lines=24> */
.L_x_19:
        /* <DEDUP_REMOVED lines=21> */
.L_x_20:
[----:B------:R-:W-:Y:S05]  /*1260*/  BSYNC B0 ;  /* 0x0000000000007941 */ /* 0x000fea0003800000 */
.L_x_18:
        /* <DEDUP_REMOVED lines=13> */
.L_x_22:
        /* <DEDUP_REMOVED lines=20> */
.L_x_23:
[----:B------:R-:W-:Y:S05]  /*1480*/  BSYNC B0 ;  /* 0x0000000000007941 */ /* 0x000fea0003800000 */
.L_x_21:
[----:B------:R-:W0:Y:S01]  /*1490*/  S2R R2, SR_TID.Y ;  /* 0x0000000000027919 */ /* 0x000e220000002200 */
[----:B------:R-:W-:Y:S01]  /*14a0*/  ISETP.GE.AND P0, PT, R7, c[0x0][0x170], PT ;  /* 0x00005c0007007a0c */ /* 0x000fe20003f06270 */
[----:B------:R-:W-:Y:S01]  /*14b0*/  IMAD.MOV.U32 R16, RZ, RZ, 0x4 ;  /* 0x00000004ff107424 */ /* 0x000fe200078e00ff */
[----:B------:R-:W-:Y:S01]  /*14c0*/  BMOV.32.CLEAR RZ, B0 ;  /* 0x0000000000ff7355 */ /* 0x000fe20000100000 */
[----:B------:R-:W0:Y:S01]  /*14d0*/  S2R R3, SR_CTAID.Y ;  /* 0x0000000000037919 */ /* 0x000e220000002600 */
[----:B------:R-:W-:Y:S01]  /*14e0*/  ISETP.GE.OR P0, PT, R6, c[0x0][0x160], P0 ;  /* 0x0000580006007a0c */ /* 0x000fe20000706670 */
[----:B------:R-:W-:Y:S03]  /*14f0*/  BSSY B0, `(.L_x_24) ;  /* 0x00000f3000007945 */ /* 0x000fe60003800000 */
[----:B------:R-:W-:Y:S01]  /*1500*/  ISETP.GE.OR P0, PT, R8, c[0x0][0x174], P0 ;  /* 0x00005d0008007a0c */ /* 0x000fe20000706670 */
[----:B0-----:R-:W-:-:S04]  /*1510*/  IMAD R2, R3, 0x8, R2 ;  /* 0x0000000803027824 */ /* 0x001fc800078e0202 */
[----:B------:R-:W-:-:S04]  /*1520*/  IMAD.SHL.U32 R15, R2, 0x4, RZ ;  /* 0x00000004020f7824 */ /* 0x000fc800078e00ff */
[----:B------:R-:W-:-:S04]  /*1530*/  IMAD.WIDE R2, R15, R16, c[0x0][0x1e0] ;  /* 0x000078000f027625 */ /* 0x000fc800078e0210 */
[----:B------:R-:W-:Y:S01]  /*1540*/  IMAD.WIDE R16, R15, R16, c[0x0][0x1f0] ;  /* 0x00007c000f107625 */ /* 0x000fe200078e0210 */
[----:B------:R-:W-:Y:S05]  /*1550*/  @P0 BRA `(.L_x_25) ;  /* 0x00000ec000000947 */ /* 0x000fea0003800000 */
[----:B------:R-:W-:Y:S01]  /*1560*/  ISETP.GE.AND P0, PT, R15, c[0x0][0x178], PT ;  /* 0x00005e000f007a0c */ /* 0x000fe20003f06270 */
[----:B------:R-:W-:Y:S01]  /*1570*/  BMOV.32.CLEAR RZ, B1 ;  /* 0x0000000001ff7355 */ /* 0x000fe20000100000 */
[----:B------:R-:W-:Y:S10]  /*1580*/  BSSY B1, `(.L_x_26) ;  /* 0x0000038000017945 */ /* 0x000ff40003800000 */
[----:B------:R-:W-:Y:S05]  /*1590*/  @P0 BRA `(.L_x_27) ;  /* 0x0000036000000947 */ /* 0x000fea0003800000 */
[----:B------:R-:W-:Y:S01]  /*15a0*/  SHF.R.S32.HI R20, RZ, 0x1f, R15 ;  /* 0x0000001fff147819 */ /* 0x000fe2000001140f */
[----:B------:R-:W-:-:S02]  /*15b0*/  IMAD R19, R7, c[0x0][0x1b0], RZ ;  /* 0x00006c0007137a24 */ /* 0x000fc400078e02ff */
[----:B------:R-:W-:Y:S01]  /*15c0*/  IMAD R22, R6, c[0x0][0x1b8], RZ ;  /* 0x00006e0006167a24 */ /* 0x000fe200078e02ff */
[----:B------:R-:W-:Y:S01]  /*15d0*/  LEA.HI R20, R20, R15, RZ, 0x5 ;  /* 0x0000000f14147211 */ /* 0x000fe200078f28ff */
[----:B------:R-:W-:Y:S01]  /*15e0*/  IMAD.SHL.U32 R29, R8, 0x20, RZ ;  /* 0x00000020081d7824 */ /* 0x000fe200078e00ff */
[----:B------:R-:W-:Y:S02]  /*15f0*/  SHF.R.S32.HI R21, RZ, 0x1f, R19 ;  /* 0x0000001fff157819 */ /* 0x000fe40000011413 */
[----:B------:R-:W-:Y:S02]  /*1600*/  SHF.R.S32.HI R24, RZ, 0x5, R20 ;  /* 0x00000005ff187819 */ /* 0x000fe40000011414 */
[----:B------:R-:W-:Y:S02]  /*1610*/  LOP3.LUT R20, R20, 0xffffffe0, RZ, 0xc0, !PT ;  /* 0xffffffe014147812 */ /* 0x000fe400078ec0ff */
[--C-:B------:R-:W-:Y:S02]  /*1620*/  IADD3 R19, P0, P1, R29, R19, R22.reuse ;  /* 0x000000131d137210 */ /* 0x100fe4000791e016 */
[----:B------:R-:W-:Y:S01]  /*1630*/  SHF.R.S32.HI R26, RZ, 0x1f, R22 ;  /* 0x0000001fff1a7819 */ /* 0x000fe20000011416 */
[----:B------:R-:W-:Y:S01]  /*1640*/  IMAD R22, R24, c[0x0][0x1b4], RZ ;  /* 0x00006d0018167a24 */ /* 0x000fe200078e02ff */
[----:B------:R-:W-:Y:S01]  /*1650*/  SHF.R.S32.HI R30, RZ, 0x1f, R29 ;  /* 0x0000001fff1e7819 */ /* 0x000fe2000001141d */
[----:B------:R-:W-:-:S03]  /*1660*/  IMAD.IADD R23, R15, 0x1, -R20 ;  /* 0x000000010f177824 */ /* 0x000fc600078e0a14 */
[----:B------:R-:W-:Y:S02]  /*1670*/  IADD3.X R26, R30, R21, R26, P0, P1 ;  /* 0x000000151e1a7210 */ /* 0x000fe400007e241a */
[--C-:B------:R-:W-:Y:S02]  /*1680*/  IADD3 R21, P0, P1, R22, R19, R23.reuse ;  /* 0x0000001316157210 */ /* 0x100fe4000791e017 */
[----:B------:R-:W-:Y:S02]  /*1690*/  SHF.R.S32.HI R19, RZ, 0x1f, R22 ;  /* 0x0000001fff137819 */ /* 0x000fe40000011416 */
[----:B------:R-:W-:-:S04]  /*16a0*/  SHF.R.S32.HI R28, RZ, 0x1f, R23 ;  /* 0x0000001fff1c7819 */ /* 0x000fc80000011417 */
[----:B------:R-:W-:Y:S02]  /*16b0*/  IADD3.X R22, R19, R26, R28, P0, P1 ;  /* 0x0000001a13167210 */ /* 0x000fe400007e241c */
[C---:B------:R-:W-:Y:S02]  /*16c0*/  LEA R20, P0, R21.reuse, c[0x0][0x1a8], 0x2 ;  /* 0x00006a0015147a11 */ /* 0x040fe400078010ff */
[----:B------:R-:W-:Y:S02]  /*16d0*/  ISETP.NE.U32.AND P1, PT, RZ, c[0x0][0x1f0], PT ;  /* 0x00007c00ff007a0c */ /* 0x000fe40003f25070 */
[----:B------:R-:W-:Y:S02]  /*16e0*/  LEA.HI.X R21, R21, c[0x0][0x1ac], R22, 0x2, P0 ;  /* 0x00006b0015157a11 */ /* 0x000fe400000f1416 */
[----:B------:R-:W-:Y:S02]  /*16f0*/  ISETP.NE.U32.AND P0, PT, RZ, c[0x0][0x1e0], PT ;  /* 0x00007800ff007a0c */ /* 0x000fe40003f05070 */
[----:B------:R-:W-:-:S04]  /*1700*/  ISETP.NE.AND.EX P1, PT, RZ, c[0x0][0x1f4], PT, P1 ;  /* 0x00007d00ff007a0c */ /* 0x000fc80003f25310 */
[----:B------:R0:W2:Y:S01]  /*1710*/  LDG.E.SYS R25, [R20] ;  /* 0x0000000014197381 */ /* 0x0000a200001ee900 */
[----:B------:R-:W-:Y:S01]  /*1720*/  ISETP.NE.AND.EX P0, PT, RZ, c[0x0][0x1e4], PT, P0 ;  /* 0x00007900ff007a0c */ /* 0x000fe20003f05300 */
[----:B------:R-:W-:Y:S02]  /*1730*/  IMAD.MOV.U32 R19, RZ, RZ, c[0x0][0x1d8] ;  /* 0x00007600ff137624 */ /* 0x000fe400078e00ff */
[----:B------:R-:W-:-:S08]  /*1740*/  IMAD.MOV.U32 R22, RZ, RZ, RZ ;  /* 0x000000ffff167224 */ /* 0x000fd000078e00ff */
[----:B------:R-:W3:Y:S04]  /*1750*/  @P1 LDG.E.SYS R22, [R16] ;  /* 0x0000000010161381 */ /* 0x000ee800001ee900 */
[----:B------:R-:W3:Y:S01]  /*1760*/  @P0 LDG.E.SYS R19, [R2] ;  /* 0x0000000002130381 */ /* 0x000ee200001ee900 */
[----:B------:R-:W-:Y:S02]  /*1770*/  IMAD R26, R7, c[0x0][0x1c8], RZ ;  /* 0x00007200071a7a24 */ /* 0x000fe400078e02ff */
[----:B------:R-:W-:-:S05]  /*1780*/  IMAD R27, R6, c[0x0][0x1d0], RZ ;  /* 0x00007400061b7a24 */ /* 0x000fca00078e02ff */
[--C-:B------:R-:W-:Y:S02]  /*1790*/  IADD3 R29, P0, P1, R29, R26, R27.reuse ;  /* 0x0000001a1d1d7210 */ /* 0x100fe4000791e01b */
[----:B------:R-:W-:Y:S02]  /*17a0*/  SHF.R.S32.HI R26, RZ, 0x1f, R26 ;  /* 0x0000001fff1a7819 */ /* 0x000fe4000001141a */
[----:B------:R-:W-:-:S04]  /*17b0*/  SHF.R.S32.HI R27, RZ, 0x1f, R27 ;  /* 0x0000001fff1b7819 */ /* 0x000fc8000001141b */
[----:B------:R-:W-:Y:S01]  /*17c0*/  IADD3.X R26, R30, R26, R27, P0, P1 ;  /* 0x0000001a1e1a7210 */ /* 0x000fe200007e241b */
[----:B------:R-:W-:Y:S01]  /*17d0*/  IMAD R24, R24, c[0x0][0x1cc], RZ ;  /* 0x0000730018187a24 */ /* 0x000fe200078e02ff */
[----:B------:R-:W-:Y:S01]  /*17e0*/  BMOV.32.CLEAR RZ, B2 ;  /* 0x0000000002ff7355 */ /* 0x000fe20000100000 */
[----:B------:R-:W-:Y:S03]  /*17f0*/  BSSY B2, `(.L_x_28) ;  /* 0x000000e000027945 */ /* 0x000fe60003800000 */
[----:B0-----:R-:W-:Y:S01]  /*1800*/  IADD3 R20, P1, P2, R24, R29, R23 ;  /* 0x0000001d18147210 */ /* 0x001fe20007a3e017 */
[----:B------:R-:W-:Y:S01]  /*1810*/  IMAD.MOV.U32 R23, RZ, RZ, 0x80 ;  /* 0x00000080ff177424 */ /* 0x000fe200078e00ff */
[----:B--2---:R-:W3:Y:S02]  /*1820*/  I2F R25, R25 ;  /* 0x0000001900197306 */ /* 0x004ee40000201400 */
[----:B---3--:R-:W-:-:S05]  /*1830*/  FFMA R22, R25, R19, R22 ;  /* 0x0000001319167223 */ /* 0x008fca0000000016 */
[----:B------:R-:W-:Y:S02]  /*1840*/  FSETP.GEU.AND P0, PT, R22, -128, PT ;  /* 0xc30000001600780b */ /* 0x000fe40003f0e000 */
[----:B------:R-:W-:-:S04]  /*1850*/  SHF.R.S32.HI R19, RZ, 0x1f, R24 ;  /* 0x0000001fff137819 */ /* 0x000fc80000011418 */
[----:B------:R-:W-:Y:S02]  /*1860*/  IADD3.X R21, R19, R26, R28, P1, P2 ;  /* 0x0000001a13157210 */ /* 0x000fe40000fe441c */
[----:B------:R-:W-:-:S04]  /*1870*/  PRMT R19, R23, 0x7610, R19 ;  /* 0x0000761017137816 */ /* 0x000fc80000000013 */
[----:B------:R-:W-:Y:S05]  /*1880*/  @!P0 BRA `(.L_x_29) ;  /* 0x0000004000008947 */ /* 0x000fea0003800000 */
[----:B------:R-:W-:Y:S01]  /*1890*/  FSETP.GT.AND P0, PT, R22, 127, PT ;  /* 0x42fe00001600780b */ /* 0x000fe20003f04000 */
[----:B------:R-:W-:-:S11]  /*18a0*/  IMAD.MOV.U32 R19, RZ, RZ, 0x7f ;  /* 0x0000007fff137424 */ /* 0x000fd600078e00ff */
[----:B------:R-:W0:Y:S02]  /*18b0*/  @!P0 F2I.S8.NTZ R22, R22 ;  /* 0x0000001600168305 */ /* 0x000e240000202100 */
[----:B0-----:R-:W-:-:S06]  /*18c0*/  @!P0 PRMT R19, R22, 0x7610, R19 ;  /* 0x0000761016138816 */ /* 0x001fcc0000000013 */
.L_x_29:
[----:B------:R-:W-:Y:S05]  /*18d0*/  BSYNC B2 ;  /* 0x0000000000027941 */ /* 0x000fea0003800000 */
.L_x_28:
[----:B------:R-:W-:Y:S02]  /*18e0*/  ULDC.64 UR4, c[0x0][0x1c0] ;  /* 0x0000700000047ab9 */ /* 0x000fe40000000a00 */
[----:B------:R0:W-:Y:S03]  /*18f0*/  STG.E.U8.SYS [R20.64+UR4], R19 ;  /* 0x0000001314007986 */ /* 0x0001e6000c10e104 */
.L_x_27:
[----:B------:R-:W-:Y:S05]  /*1900*/  BSYNC B1 ;  /* 0x0000000000017941 */ /* 0x000fea0003800000 */
.L_x_26:
[----:B0-----:R-:W-:Y:S01]  /*1910*/  IADD3 R19, R15, 0x1, RZ ;  /* 0x000000010f137810 */ /* 0x001fe20007ffe0ff */
[----:B------:R-:W-:Y:S01]  /*1920*/  BMOV.32.CLEAR RZ, B1 ;  /* 0x0000000001ff7355 */ /* 0x000fe20000100000 */
[----:B------:R-:W-:Y:S02]  /*1930*/  BSSY B1, `(.L_x_30) ;  /* 0x0000039000017945 */ /* 0x000fe40003800000 */
[----:B------:R-:W-:-:S12]  /*1940*/  ISETP.GE.AND P0, PT, R19, c[0x0][0x178], PT ;  /* 0x00005e0013007a0c */ /* 0x000fd80003f06270 */
[----:B------:R-:W-:Y:S05]  /*1950*/  @P0 BRA `(.L_x_31) ;  /* 0x0000036000000947 */ /* 0x000fea0003800000 */
[----:B------:R-:W-:Y:S01]  /*1960*/  SHF.R.S32.HI R20, RZ, 0x1f, R19 ;  /* 0x0000001fff147819 */ /* 0x000fe20000011413 */
[----:B------:R-:W-:Y:S02]  /*1970*/  IMAD R22, R7, c[0x0][0x1b0], RZ ;  /* 0x00006c0007167a24 */ /* 0x000fe400078e02ff */
[----:B------:R-:W-:Y:S01]  /*1980*/  IMAD R23, R6, c[0x0][0x1b8], RZ ;  /* 0x00006e0006177a24 */ /* 0x000fe200078e02ff */
[----:B------:R-:W-:Y:S01]  /*1990*/  LEA.HI R20, R20, R19, RZ, 0x5 ;  /* 0x0000001314147211 */ /* 0x000fe200078f28ff */
[----:B------:R-:W-:Y:S01]  /*19a0*/  IMAD.SHL.U32 R27, R8, 0x20, RZ ;  /* 0x00000020081b7824 */ /* 0x000fe200078e00ff */
[----:B------:R-:W-:Y:S02]  /*19b0*/  SHF.R.S32.HI R25, RZ, 0x1f, R22 ;  /* 0x0000001fff197819 */ /* 0x000fe40000011416 */
[----:B------:R-:W-:Y:S02]  /*19c0*/  SHF.R.S32.HI R24, RZ, 0x5, R20 ;  /* 0x00000005ff187819 */ /* 0x000fe40000011414 */
[----:B------:R-:W-:-:S02]  /*19d0*/  LOP3.LUT R20, R20, 0xffffffe0, RZ, 0xc0, !PT ;  /* 0xffffffe014147812 */ /* 0x000fc400078ec0ff */
[--C-:B------:R-:W-:Y:S01]  /*19e0*/  IADD3 R21, P0, P1, R27, R22, R23.reuse ;  /* 0x000000161b157210 */ /* 0x100fe2000791e017 */
[----:B------:R-:W-:Y:S01]  /*19f0*/  IMAD R22, R24, c[0x0][0x1b4], RZ ;  /* 0x00006d0018167a24 */ /* 0x000fe200078e02ff */
[----:B------:R-:W-:Y:S01]  /*1a00*/  SHF.R.S32.HI R26, RZ, 0x1f, R23 ;  /* 0x0000001fff1a7819 */ /* 0x000fe20000011417 */
[----:B------:R-:W-:Y:S01]  /*1a10*/  IMAD.IADD R23, R19, 0x1, -R20 ;  /* 0x0000000113177824 */ /* 0x000fe200078e0a14 */
[----:B------:R-:W-:Y:S02]  /*1a20*/  SHF.R.S32.HI R28, RZ, 0x1f, R27 ;  /* 0x0000001fff1c7819 */ /* 0x000fe4000001141b */
[----:B------:R-:W-:Y:S02]  /*1a30*/  SHF.R.S32.HI R19, RZ, 0x1f, R22 ;  /* 0x0000001fff137819 */ /* 0x000fe40000011416 */
[----:B------:R-:W-:Y:S02]  /*1a40*/  IADD3.X R20, R28, R25, R26, P0, P1 ;  /* 0x000000191c147210 */ /* 0x000fe400007e241a */
[----:B------:R-:W-:-:S02]  /*1a50*/  IADD3 R21, P0, P1, R22, R21, R23 ;  /* 0x0000001516157210 */ /* 0x000fc4000791e017 */
        /* <DEDUP_REMOVED lines=11> */
[----:B------:R-:W3:Y:S04]  /*1b10*/  @P1 LDG.E.SYS R22, [R16+0x4] ;  /* 0x0000040010161381 */ /* 0x000ee800001ee900 */
[----:B------:R-:W3:Y:S01]  /*1b20*/  @P0 LDG.E.SYS R19, [R2+0x4] ;  /* 0x0000040002130381 */ /* 0x000ee200001ee900 */
[----:B------:R-:W-:Y:S02]  /*1b30*/  IMAD R30, R7, c[0x0][0x1c8], RZ ;  /* 0x00007200071e7a24 */ /* 0x000fe400078e02ff */
[----:B------:R-:W-:-:S03]  /*1b40*/  IMAD R29, R6, c[0x0][0x1d0], RZ ;  /* 0x00007400061d7a24 */ /* 0x000fc600078e02ff */
[----:B0-----:R-:W-:Y:S02]  /*1b50*/  SHF.R.S32.HI R21, RZ, 0x1f, R30 ;  /* 0x0000001fff157819 */ /* 0x001fe4000001141e */
[--C-:B------:R-:W-:Y:S02]  /*1b60*/  IADD3 R27, P0, P1, R27, R30, R29.reuse ;  /* 0x0000001e1b1b7210 */ /* 0x100fe4000791e01d */
[----:B------:R-:W-:-:S04]  /*1b70*/  SHF.R.S32.HI R29, RZ, 0x1f, R29 ;  /* 0x0000001fff1d7819 */ /* 0x000fc8000001141d */
[----:B------:R-:W-:Y:S01]  /*1b80*/  IADD3.X R21, R28, R21, R29, P0, P1 ;  /* 0x000000151c157210 */ /* 0x000fe200007e241d */
[----:B------:R-:W-:Y:S01]  /*1b90*/  IMAD R24, R24, c[0x0][0x1cc], RZ ;  /* 0x0000730018187a24 */ /* 0x000fe200078e02ff */
[----:B------:R-:W-:Y:S01]  /*1ba0*/  BMOV.32.CLEAR RZ, B2 ;  /* 0x0000000002ff7355 */ /* 0x000fe20000100000 */
[----:B------:R-:W-:Y:S03]  /*1bb0*/  BSSY B2, `(.L_x_32) ;  /* 0x000000e000027945 */ /* 0x000fe60003800000 */
[----:B------:R-:W-:Y:S01]  /*1bc0*/  IADD3 R20, P1, P2, R24, R27, R23 ;  /* 0x0000001b18147210 */ /* 0x000fe20007a3e017 */
        /* <DEDUP_REMOVED lines=12> */
.L_x_33:
[----:B------:R-:W-:Y:S05]  /*1c90*/  BSYNC B2 ;  /* 0x0000000000027941 */ /* 0x000fea0003800000 */
.L_x_32:
[----:B------:R-:W-:Y:S02]  /*1ca0*/  ULDC.64 UR4, c[0x0][0x1c0] ;  /* 0x0000700000047ab9 */ /* 0x000fe40000000a00 */
[----:B------:R0:W-:Y:S03]  /*1cb0*/  STG.E.U8.SYS [R20.64+UR4], R19 ;  /* 0x0000001314007986 */ /* 0x0001e6000c10e104 */
.L_x_31:
[----:B------:R-:W-:Y:S05]  /*1cc0*/  BSYNC B1 ;  /* 0x0000000000017941 */ /* 0x000fea0003800000 */
.L_x_30:
        /* <DEDUP_REMOVED lines=56> */
.L_x_37:
[----:B------:R-:W-:Y:S05]  /*2050*/  BSYNC B2 ;  /* 0x0000000000027941 */ /* 0x000fea0003800000 */
.L_x_36:
[----:B------:R-:W-:Y:S02]  /*2060*/  ULDC.64 UR4, c[0x0][0x1c0] ;  /* 0x0000700000047ab9 */ /* 0x000fe40000000a00 */
[----:B------:R0:W-:Y:S03]  /*2070*/  STG.E.U8.SYS [R20.64+UR4], R19 ;  /* 0x0000001314007986 */ /* 0x0001e6000c10e104 */
.L_x_35:
[----:B------:R-:W-:Y:S05]  /*2080*/  BSYNC B1 ;  /* 0x0000000000017941 */ /* 0x000fea0003800000 */
.L_x_34:
[----:B0-----:R-:W-:-:S04]  /*2090*/  IADD3 R19, R15, 0x3, RZ ;  /* 0x000000030f137810 */ /* 0x001fc80007ffe0ff */
        /* <DEDUP_REMOVED lines=25> */
[----:B------:R-:W2:Y:S01]  /*2230*/  LDG.E.SYS R20, [R20] ;  /* 0x0000000014147381 */ /* 0x000ea200001ee900 */
[----:B------:R-:W-:Y:S01]  /*2240*/  ISETP.NE.AND.EX P0, PT, RZ, c[0x0][0x1e4], PT, P0 ;  /* 0x00007900ff007a0c */ /* 0x000fe20003f05300 */
[----:B------:R-:W-:Y:S02]  /*2250*/  IMAD.MOV.U32 R8, RZ, RZ, c[0x0][0x1d8] ;  /* 0x00007600ff087624 */ /* 0x000fe400078e00ff */
[----:B------:R-:W-:-:S08]  /*2260*/  IMAD.MOV.U32 R19, RZ, RZ, RZ ;  /* 0x000000ffff137224 */ /* 0x000fd000078e00ff */
[----:B------:R-:W3:Y:S04]  /*2270*/  @P1 LDG.E.SYS R19, [R16+0xc] ;  /* 0x00000c0010131381 */ /* 0x000ee800001ee900 */
[----:B------:R-:W3:Y:S01]  /*2280*/  @P0 LDG.E.SYS R8, [R2+0xc] ;  /* 0x00000c0002080381 */ /* 0x000ee200001ee900 */
[----:B------:R-:W-:Y:S02]  /*2290*/  IMAD R28, R7, c[0x0][0x1c8], RZ ;  /* 0x00007200071c7a24 */ /* 0x000fe400078e02ff */
[----:B------:R-:W-:-:S03]  /*22a0*/  IMAD R29, R6, c[0x0][0x1d0], RZ ;  /* 0x00007400061d7a24 */ /* 0x000fc600078e02ff */
[----:B------:R-:W-:Y:S02]  /*22b0*/  SHF.R.S32.HI R7, RZ, 0x1f, R28 ;  /* 0x0000001fff077819 */ /* 0x000fe4000001141c */
[--C-:B------:R-:W-:Y:S02]  /*22c0*/  IADD3 R6, P0, P1, R27, R28, R29.reuse ;  /* 0x0000001c1b067210 */ /* 0x100fe4000791e01d */
[----:B------:R-:W-:-:S04]  /*22d0*/  SHF.R.S32.HI R29, RZ, 0x1f, R29 ;  /* 0x0000001fff1d7819 */ /* 0x000fc8000001141d */
[----:B------:R-:W-:Y:S01]  /*22e0*/  IADD3.X R7, R26, R7, R29, P0, P1 ;  /* 0x000000071a077210 */ /* 0x000fe200007e241d */
[----:B------:R-:W-:Y:S01]  /*22f0*/  IMAD R23, R23, c[0x0][0x1cc], RZ ;  /* 0x0000730017177a24 */ /* 0x000fe200078e02ff */
[----:B------:R-:W-:Y:S01]  /*2300*/  BMOV.32.CLEAR RZ, B1 ;  /* 0x0000000001ff7355 */ /* 0x000fe20000100000 */
[----:B------:R-:W-:Y:S03]  /*2310*/  BSSY B1, `(.L_x_38) ;  /* 0x000000e000017945 */ /* 0x000fe60003800000 */
[----:B------:R-:W-:Y:S01]  /*2320*/  IADD3 R6, P1, P2, R23, R6, R22 ;  /* 0x0000000617067210 */ /* 0x000fe20007a3e016 */
[----:B--2---:R-:W3:Y:S02]  /*2330*/  I2F R24, R20 ;  /* 0x0000001400187306 */ /* 0x004ee40000201400 */
[----:B---3--:R-:W-:-:S05]  /*2340*/  FFMA R19, R24, R8, R19 ;  /* 0x0000000818137223 */ /* 0x008fca0000000013 */
[----:B------:R-:W-:Y:S01]  /*2350*/  FSETP.GEU.AND P0, PT, R19, -128, PT ;  /* 0xc30000001300780b */ /* 0x000fe20003f0e000 */
[----:B------:R-:W-:Y:S01]  /*2360*/  IMAD.MOV.U32 R20, RZ, RZ, 0x80 ;  /* 0x00000080ff147424 */ /* 0x000fe200078e00ff */
        /* <DEDUP_REMOVED lines=8> */
.L_x_39:
[----:B------:R-:W-:Y:S05]  /*23f0*/  BSYNC B1 ;  /* 0x0000000000017941 */ /* 0x000fea0003800000 */
.L_x_38:
[----:B------:R-:W-:Y:S02]  /*2400*/  ULDC.64 UR4, c[0x0][0x1c0] ;  /* 0x0000700000047ab9 */ /* 0x000fe40000000a00 */
[----:B------:R0:W-:Y:S03]  /*2410*/  STG.E.U8.SYS [R6.64+UR4], R8 ;  /* 0x0000000806007986 */ /* 0x0001e6000c10e104 */
.L_x_25:
[----:B------:R-:W-:Y:S05]  /*2420*/  BSYNC B0 ;  /* 0x0000000000007941 */ /* 0x000fea0003800000 */
.L_x_24:
[----:B------:R-:W-:Y:S01]  /*2430*/  ISETP.GE.AND P0, PT, R10, c[0x0][0x170], PT ;  /* 0x00005c000a007a0c */ /* 0x000fe20003f06270 */
[----:B------:R-:W-:Y:S01]  /*2440*/  BMOV.32.CLEAR RZ, B0 ;  /* 0x0000000000ff7355 */ /* 0x000fe20000100000 */
[----:B------:R-:W-:Y:S02]  /*2450*/  BSSY B0, `(.L_x_40) ;  /* 0x00000ee000007945 */ /* 0x000fe40003800000 */
[----:B------:R-:W-:-:S04]  /*2460*/  ISETP.GE.OR P0, PT, R9, c[0x0][0x160], P0 ;  /* 0x0000580009007a0c */ /* 0x000fc80000706670 */
[----:B------:R-:W-:-:S12]  /*2470*/  ISETP.GE.OR P0, PT, R11, c[0x0][0x174], P0 ;  /* 0x00005d000b007a0c */ /* 0x000fd80000706670 */
[----:B------:R-:W-:Y:S05]  /*2480*/  @P0 BRA `(.L_x_41) ;  /* 0x00000ea000000947 */ /* 0x000fea0003800000 */
[----:B------:R-:W-:Y:S01]  /*2490*/  ISETP.GE.AND P0, PT, R15, c[0x0][0x178], PT ;  /* 0x00005e000f007a0c */ /* 0x000fe20003f06270 */
[----:B------:R-:W-:Y:S01]  /*24a0*/  BMOV.32.CLEAR RZ, B1 ;  /* 0x0000000001ff7355 */ /* 0x000fe20000100000 */
[----:B------:R-:W-:Y:S10]  /*24b0*/  BSSY B1, `(.L_x_42) ;  /* 0x0000037000017945 */ /* 0x000ff40003800000 */
[----:B------:R-:W-:Y:S05]  /*24c0*/  @P0 BRA `(.L_x_43) ;  /* 0x0000035000000947 */ /* 0x000fea0003800000 */
[----:B0-----:R-:W-:Y:S01]  /*24d0*/  SHF.R.S32.HI R8, RZ, 0x1f, R15 ;  /* 0x0000001fff087819 */ /* 0x001fe2000001140f */
[----:B------:R-:W-:-:S02]  /*24e0*/  IMAD R6, R10, c[0x0][0x1b0], RZ ;  /* 0x00006c000a067a24 */ /* 0x000fc400078e02ff */
[----:B------:R-:W-:Y:S01]  /*24f0*/  IMAD R7, R9, c[0x0][0x1b8], RZ ;  /* 0x00006e0009077a24 */ /* 0x000fe200078e02ff */
[----:B------:R-:W-:Y:S01]  /*2500*/  LEA.HI R19, R8, R15, RZ, 0x5 ;  /* 0x0000000f08137211 */ /* 0x000fe200078f28ff */
[----:B------:R-:W-:Y:S01]  /*2510*/  IMAD.SHL.U32 R23, R11, 0x20, RZ ;  /* 0x000000200b177824 */ /* 0x000fe200078e00ff */
[----:B------:R-:W-:Y:S02]  /*2520*/  SHF.R.S32.HI R8, RZ, 0x1f, R6 ;  /* 0x0000001fff087819 */ /* 0x000fe40000011406 */
[----:B------:R-:W-:Y:S02]  /*2530*/  SHF.R.S32.HI R27, RZ, 0x5, R19 ;  /* 0x00000005ff1b7819 */ /* 0x000fe40000011413 */
[----:B------:R-:W-:Y:S02]  /*2540*/  LOP3.LUT R20, R19, 0xffffffe0, RZ, 0xc0, !PT ;  /* 0xffffffe013147812 */ /* 0x000fe400078ec0ff */
[--C-:B------:R-:W-:Y:S01]  /*2550*/  IADD3 R6, P0, P1, R23, R6, R7.reuse ;  /* 0x0000000617067210 */ /* 0x100fe2000791e007 */
[----:B------:R-:W-:Y:S01]  /*2560*/  IMAD R19, R27, c[0x0][0x1b4], RZ ;  /* 0x00006d001b137a24 */ /* 0x000fe200078e02ff */
[----:B------:R-:W-:Y:S01]  /*2570*/  SHF.R.S32.HI R7, RZ, 0x1f, R7 ;  /* 0x0000001fff077819 */ /* 0x000fe20000011407 */
[----:B------:R-:W-:Y:S01]  /*2580*/  IMAD.IADD R25, R15, 0x1, -R20 ;  /* 0x000000010f197824 */ /* 0x000fe200078e0a14 */
[----:B------:R-:W-:-:S04]  /*2590*/  SHF.R.S32.HI R24, RZ, 0x1f, R23 ;  /* 0x0000001fff187819 */ /* 0x000fc80000011417 */
[----:B------:R-:W-:Y:S02]  /*25a0*/  IADD3.X R8, R24, R8, R7, P0, P1 ;  /* 0x0000000818087210 */ /* 0x000fe400007e2407 */
[----:B------:R-:W-:Y:S02]  /*25b0*/  IADD3 R7, P0, P1, R19, R6, R25 ;  /* 0x0000000613077210 */ /* 0x000fe4000791e019 */
        /* <DEDUP_REMOVED lines=23> */
[----:B0-----:R-:W-:Y:S02]  /*2730*/  IADD3 R6, P1, P2, R28, R23, R25 ;  /* 0x000000171c067210 */ /* 0x001fe40007a3e019 */
[----:B------:R-:W-:-:S04]  /*2740*/  SHF.R.S32.HI R28, RZ, 0x1f, R28 ;  /* 0x0000001fff1c7819 */ /* 0x000fc8000001141c */
[----:B------:R-:W-:Y:S01]  /*2750*/  IADD3.X R7, R28, R21, R26, P1, P2 ;  /* 0x000000151c077210 */ /* 0x000fe20000fe441a */
[----:B--2---:R-:W3:Y:S02]  /*2760*/  I2F R20, R20 ;  /* 0x0000001400147306 */ /* 0x004ee40000201400 */
[----:B---3--:R-:W-:-:S05]  /*2770*/  FFMA R19, R20, R8, R19 ;  /* 0x0000000814137223 */ /* 0x008fca0000000013 */
[----:B------:R-:W-:Y:S01]  /*2780*/  FSETP.GEU.AND P0, PT, R19, -128, PT ;  /* 0xc30000001300780b */ /* 0x000fe20003f0e000 */
[----:B------:R-:W-:-:S11]  /*2790*/  IMAD.MOV.U32 R8, RZ, RZ, 0x80 ;  /* 0x00000080ff087424 */ /* 0x000fd600078e00ff */
[----:B------:R-:W-:Y:S05]  /*27a0*/  @!P0 BRA `(.L_x_45) ;  /* 0x0000004000008947 */ /* 0x000fea0003800000 */
[----:B------:R-:W-:Y:S01]  /*27b0*/  FSETP.GT.AND P0, PT, R19, 127, PT ;  /* 0x42fe00001300780b */ /* 0x000fe20003f04000 */
[----:B------:R-:W-:-:S11]  /*27c0*/  IMAD.MOV.U32 R8, RZ, RZ, 0x7f ;  /* 0x0000007fff087424 */ /* 0x000fd600078e00ff */
[----:B------:R-:W0:Y:S02]  /*27d0*/  @!P0 F2I.S8.NTZ R19, R19 ;  /* 0x0000001300138305 */ /* 0x000e240000202100 */
[----:B0-----:R-:W-:-:S06]  /*27e0*/  @!P0 PRMT R8, R19, 0x7610, R8 ;  /* 0x0000761013088816 */ /* 0x001fcc0000000008 */
.L_x_45:
[----:B------:R-:W-:Y:S05]  /*27f0*/  BSYNC B2 ;  /* 0x0000000000027941 */ /* 0x000fea0003800000 */
.L_x_44:
[----:B------:R-:W-:Y:S02]  /*2800*/  ULDC.64 UR4, c[0x0][0x1c0] ;  /* 0x0000700000047ab9 */ /* 0x000fe40000000a00 */
[----:B------:R0:W-:Y:S03]  /*2810*/  STG.E.U8.SYS [R6.64+UR4], R8 ;  /* 0x0000000806007986 */ /* 0x0001e6000c10e104 */
.L_x_43:
[----:B------:R-:W-:Y:S05]  /*2820*/  BSYNC B1 ;  /* 0x0000000000017941 */ /* 0x000fea0003800000 */
.L_x_42:
        /* <DEDUP_REMOVED lines=56> */
.L_x_49:
[----:B------:R-:W-:Y:S05]  /*2bb0*/  BSYNC B2 ;  /* 0x0000000000027941 */ /* 0x000fea0003800000 */
.L_x_48:
[----:B------:R-:W-:Y:S02]  /*2bc0*/  ULDC.64 UR4, c[0x0][0x1c0] ;  /* 0x0000700000047ab9 */ /* 0x000fe40000000a00 */
[----:B------:R0:W-:Y:S03]  /*2bd0*/  STG.E.U8.SYS [R6.64+UR4], R8 ;  /* 0x0000000806007986 */ /* 0x0001e6000c10e104 */
.L_x_47:
[----:B------:R-:W-:Y:S05]  /*2be0*/  BSYNC B1 ;  /* 0x0000000000017941 */ /* 0x000fea0003800000 */
.L_x_46:
        /* <DEDUP_REMOVED lines=56> */
.L_x_53:
[----:B------:R-:W-:Y:S05]  /*2f70*/  BSYNC B2 ;  /* 0x0000000000027941 */ /* 0x000fea0003800000 */
.L_x_52:
[----:B------:R-:W-:Y:S02]  /*2f80*/  ULDC.64 UR4, c[0x0][0x1c0] ;  /* 0x0000700000047ab9 */ /* 0x000fe40000000a00 */
[----:B------:R0:W-:Y:S03]  /*2f90*/  STG.E.U8.SYS [R6.64+UR4], R8 ;  /* 0x0000000806007986 */ /* 0x0001e6000c10e104 */
.L_x_51:
[----:B------:R-:W-:Y:S05]  /*2fa0*/  BSYNC B1 ;  /* 0x0000000000017941 */ /* 0x000fea0003800000 */
.L_x_50:
        /* <DEDUP_REMOVED lines=41> */
[----:B------:R-:W-:Y:S02]  /*3240*/  IADD3 R6, P1, P2, R24, R9, R22 ;  /* 0x0000000918067210 */ /* 0x000fe40007a3e016 */
        /* <DEDUP_REMOVED lines=11> */
.L_x_55:
[----:B------:R-:W-:Y:S05]  /*3300*/  BSYNC B1 ;  /* 0x0000000000017941 */ /* 0x000fea0003800000 */
.L_x_54:
[----:B------:R-:W-:Y:S02]  /*3310*/  ULDC.64 UR4, c[0x0][0x1c0] ;  /* 0x0000700000047ab9 */ /* 0x000fe40000000a00 */
[----:B------:R0:W-:Y:S03]  /*3320*/  STG.E.U8.SYS [R6.64+UR4], R8 ;  /* 0x0000000806007986 */ /* 0x0001e6000c10e104 */
.L_x_41:
[----:B------:R-:W-:Y:S05]  /*3330*/  BSYNC B0 ;  /* 0x0000000000007941 */ /* 0x000fea0003800000 */
.L_x_40:
        /* <DEDUP_REMOVED lines=60> */
.L_x_61:
[----:B------:R-:W-:Y:S05]  /*3700*/  BSYNC B2 ;  /* 0x0000000000027941 */ /* 0x000fea0003800000 */
.L_x_60:
[----:B------:R-:W-:Y:S02]  /*3710*/  ULDC.64 UR4, c[0x0][0x1c0] ;  /* 0x0000700000047ab9 */ /* 0x000fe40000000a00 */
[----:B------:R0:W-:Y:S03]  /*3720*/  STG.E.U8.SYS [R6.64+UR4], R8 ;  /* 0x0000000806007986 */ /* 0x0001e6000c10e104 */
.L_x_59:
[----:B------:R-:W-:Y:S05]  /*3730*/  BSYNC B1 ;  /* 0x0000000000017941 */ /* 0x000fea0003800000 */
.L_x_58:
        /* <DEDUP_REMOVED lines=35> */
[----:B------:R-:W-:-:S05]  /*3970*/  IMAD R24, R12, c[0x0][0x1d0], RZ ;  /* 0x000074000c187a24 */ /* 0x000fca00078e02ff */
[----:B------:R-:W-:Y:S02]  /*3980*/  IADD3 R11, P0, P1, R11, R22, R24 ;  /* 0x000000160b0b7210 */ /* 0x000fe4000791e018 */
[----:B------:R-:W-:Y:S02]  /*3990*/  SHF.R.S32.HI R22, RZ, 0x1f, R22 ;  /* 0x0000001fff167819 */ /* 0x000fe40000011416 */
[----:B0-----:R-:W-:-:S04]  /*39a0*/  SHF.R.S32.HI R7, RZ, 0x1f, R24 ;  /* 0x0000001fff077819 */ /* 0x001fc80000011418 */
        /* <DEDUP_REMOVED lines=17> */
.L_x_65:
[----:B------:R-:W-:Y:S05]  /*3ac0*/  BSYNC B2 ;  /* 0x0000000000027941 */ /* 0x000fea0003800000 */
.L_x_64:
[----:B------:R-:W-:Y:S02]  /*3ad0*/  ULDC.64 UR4, c[0x0][0x1c0] ;  /* 0x0000700000047ab9 */ /* 0x000fe40000000a00 */
[----:B------:R0:W-:Y:S03]  /*3ae0*/  STG.E.U8.SYS [R6.64+UR4], R8 ;  /* 0x0000000806007986 */ /* 0x0001e6000c10e104 */
.L_x_63:
[----:B------:R-:W-:Y:S05]  /*3af0*/  BSYNC B1 ;  /* 0x0000000000017941 */ /* 0x000fea0003800000 */
.L_x_62:
        /* <DEDUP_REMOVED lines=56> */
.L_x_69:
[----:B------:R-:W-:Y:S05]  /*3e80*/  BSYNC B2 ;  /* 0x0000000000027941 */ /* 0x000fea0003800000 */
.L_x_68:
[----:B------:R-:W-:Y:S02]  /*3e90*/  ULDC.64 UR4, c[0x0][0x1c0] ;  /* 0x0000700000047ab9 */ /* 0x000fe40000000a00 */
[----:B------:R0:W-:Y:S03]  /*3ea0*/  STG.E.U8.SYS [R6.64+UR4], R8 ;  /* 0x0000000806007986 */ /* 0x0001e6000c10e104 */
.L_x_67:
[----:B------:R-:W-:Y:S05]  /*3eb0*/  BSYNC B1 ;  /* 0x0000000000017941 */ /* 0x000fea0003800000 */
.L_x_66:
        /* <DEDUP_REMOVED lines=54> */
.L_x_71:
[----:B------:R-:W-:Y:S05]  /*4220*/  BSYNC B1 ;  /* 0x0000000000017941 */ /* 0x000fea0003800000 */
.L_x_70:
[----:B------:R-:W-:Y:S02]  /*4230*/  ULDC.64 UR4, c[0x0][0x1c0] ;  /* 0x0000700000047ab9 */ /* 0x000fe40000000a00 */
[----:B------:R0:W-:Y:S03]  /*4240*/  STG.E.U8.SYS [R6.64+UR4], R8 ;  /* 0x0000000806007986 */ /* 0x0001e6000c10e104 */
.L_x_57:
[----:B------:R-:W-:Y:S05]  /*4250*/  BSYNC B0 ;  /* 0x0000000000007941 */ /* 0x000fea0003800000 */
.L_x_56:
[----:B------:R-:W-:-:S04]  /*4260*/  ISETP.GE.AND P0, PT, R5, c[0x0][0x170], PT ;  /* 0x00005c0005007a0c */ /* 0x000fc80003f06270 */
[----:B------:R-:W-:-:S04]  /*4270*/  ISETP.GE.OR P0, PT, R4, c[0x0][0x160], P0 ;  /* 0x0000580004007a0c */ /* 0x000fc80000706670 */
[----:B------:R-:W-:-:S12]  /*4280*/  ISETP.GE.OR P0, PT, R18, c[0x0][0x174], P0 ;  /* 0x00005d0012007a0c */ /* 0x000fd80000706670 */
[----:B------:R-:W-:Y:S05]  /*4290*/  @P0 EXIT ;  /* 0x000000000000094d */ /* 0x000fea0003800000 */
        /* <DEDUP_REMOVED lines=54> */
.L_x_75:
[----:B------:R-:W-:Y:S05]  /*4600*/  BSYNC B1 ;  /* 0x0000000000017941 */ /* 0x000fea0003800000 */
.L_x_74:
[----:B------:R-:W-:Y:S02]  /*4610*/  ULDC.64 UR4, c[0x0][0x1c0] ;  /* 0x0000700000047ab9 */ /* 0x000fe40000000a00 */
[----:B------:R0:W-:Y:S03]  /*4620*/  STG.E.U8.SYS [R6.64+UR4], R8 ;  /* 0x0000000806007986 */ /* 0x0001e6000c10e104 */
.L_x_73:
[----:B------:R-:W-:Y:S05]  /*4630*/  BSYNC B0 ;  /* 0x0000000000007941 */ /* 0x000fea0003800000 */
.L_x_72:
        /* <DEDUP_REMOVED lines=56> */
.L_x_79:
[----:B------:R-:W-:Y:S05]  /*49c0*/  BSYNC B1 ;  /* 0x0000000000017941 */ /* 0x000fea0003800000 */
.L_x_78:
[----:B------:R-:W-:Y:S02]  /*49d0*/  ULDC.64 UR4, c[0x0][0x1c0] ;  /* 0x0000700000047ab9 */ /* 0x000fe40000000a00 */
[----:B------:R0:W-:Y:S03]  /*49e0*/  STG.E.U8.SYS [R6.64+UR4], R8 ;  /* 0x0000000806007986 */ /* 0x0001e6000c10e104 */
.L_x_77:
[----:B------:R-:W-:Y:S05]  /*49f0*/  BSYNC B0 ;  /* 0x0000000000007941 */ /* 0x000fea0003800000 */
.L_x_76:
        /* <DEDUP_REMOVED lines=56> */
.L_x_83:
[----:B------:R-:W-:Y:S05]  /*4d80*/  BSYNC B1 ;  /* 0x0000000000017941 */ /* 0x000fea0003800000 */
.L_x_82:
[----:B------:R-:W-:Y:S02]  /*4d90*/  ULDC.64 UR4, c[0x0][0x1c0] ;  /* 0x0000700000047ab9 */ /* 0x000fe40000000a00 */
[----:B------:R0:W-:Y:S03]  /*4da0*/  STG.E.U8.SYS [R6.64+UR4], R8 ;  /* 0x0000000806007986 */ /* 0x0001e6000c10e104 */
.L_x_81:
[----:B------:R-:W-:Y:S05]  /*4db0*/  BSYNC B0 ;  /* 0x0000000000007941 */ /* 0x000fea0003800000 */
.L_x_80:
[----:B------:R-:W-:-:S04]  /*4dc0*/  IADD3 R15, R15, 0x3, RZ ;  /* 0x000000030f0f7810 */ /* 0x000fc80007ffe0ff */
[----:B------:R-:W-:-:S12]  /*4dd0*/  ISETP.GE.AND P0, PT, R15, c[0x0][0x178], PT ;  /* 0x00005e000f007a0c */ /* 0x000fd80003f06270 */
[----:B------:R-:W-:Y:S05]  /*4de0*/  @P0 EXIT ;  /* 0x000000000000094d */ /* 0x000fea0003800000 */
[----:B0-----:R-:W-:Y:S01]  /*4df0*/  SHF.R.S32.HI R6, RZ, 0x1f, R15 ;  /* 0x0000001fff067819 */ /* 0x001fe2000001140f */
        /* <DEDUP_REMOVED lines=24> */
[----:B------:R-:W-:-:S08]  /*4f80*/  IMAD.MOV.U32 R9, RZ, RZ, RZ ;  /* 0x000000ffff097224 */ /* 0x000fd000078e00ff */
[----:B------:R-:W3:Y:S04]  /*4f90*/  @P1 LDG.E.SYS R9, [R16+0xc] ;  /* 0x00000c0010091381 */ /* 0x000ee800001ee900 */
[----:B------:R-:W3:Y:S01]  /*4fa0*/  @P0 LDG.E.SYS R0, [R2+0xc] ;  /* 0x00000c0002000381 */ /* 0x000ee200001ee900 */
[----:B------:R-:W-:Y:S02]  /*4fb0*/  IMAD R5, R5, c[0x0][0x1c8], RZ ;  /* 0x0000720005057a24 */ /* 0x000fe400078e02ff */
[----:B------:R-:W-:-:S05]  /*4fc0*/  IMAD R13, R4, c[0x0][0x1d0], RZ ;  /* 0x00007400040d7a24 */ /* 0x000fca00078e02ff */
[----:B------:R-:W-:Y:S02]  /*4fd0*/  IADD3 R4, P0, P1, R18, R5, R13 ;  /* 0x0000000512047210 */ /* 0x000fe4000791e00d */
[----:B------:R-:W-:Y:S02]  /*4fe0*/  SHF.R.S32.HI R5, RZ, 0x1f, R5 ;  /* 0x0000001fff057819 */ /* 0x000fe40000011405 */
[----:B------:R-:W-:Y:S01]  /*4ff0*/  SHF.R.S32.HI R13, RZ, 0x1f, R13 ;  /* 0x0000001fff0d7819 */ /* 0x000fe2000001140d */
[----:B------:R-:W-:Y:S01]  /*5000*/  IMAD R12, R12, c[0x0][0x1cc], RZ ;  /* 0x000073000c0c7a24 */ /* 0x000fe200078e02ff */
[----:B------:R-:W-:Y:S01]  /*5010*/  BMOV.32.CLEAR RZ, B0 ;  /* 0x0000000000ff7355 */ /* 0x000fe20000100000 */
[----:B------:R-:W-:Y:S01]  /*5020*/  BSSY B0, `(.L_x_84) ;  /* 0x000000f000007945 */ /* 0x000fe20003800000 */
[----:B--2---:R-:W3:Y:S02]  /*5030*/  I2F R8, R6 ;  /* 0x0000000600087306 */ /* 0x004ee40000201400 */
[----:B---3--:R-:W-:Y:S01]  /*5040*/  FFMA R8, R8, R0, R9 ;  /* 0x0000000008087223 */ /* 0x008fe20000000009 */
[----:B------:R-:W-:-:S04]  /*5050*/  IADD3.X R0, R10, R5, R13, P0, P1 ;  /* 0x000000050a007210 */ /* 0x000fc800007e240d */
[----:B------:R-:W-:Y:S02]  /*5060*/  FSETP.GEU.AND P0, PT, R8, -128, PT ;  /* 0xc30000000800780b */ /* 0x000fe40003f0e000 */
[----:B------:R-:W-:Y:S01]  /*5070*/  IADD3 R2, P1, P2, R12, R4, R15 ;  /* 0x000000040c027210 */ /* 0x000fe20007a3e00f */
[----:B------:R-:W-:Y:S01]  /*5080*/  IMAD.MOV.U32 R4, RZ, RZ, 0x80 ;  /* 0x00000080ff047424 */ /* 0x000fe200078e00ff */
[----:B------:R-:W-:-:S04]  /*5090*/  SHF.R.S32.HI R12, RZ, 0x1f, R12 ;  /* 0x0000001fff0c7819 */ /* 0x000fc8000001140c */
[----:B------:R-:W-:Y:S02]  /*50a0*/  IADD3.X R3, R12, R0, R11, P1, P2 ;  /* 0x000000000c037210 */ /* 0x000fe40000fe440b */
[----:B------:R-:W-:Y:S02]  /*50b0*/  PRMT R0, R4, 0x7610, R0 ;  /* 0x0000761004007816 */ /* 0x000fe40000000000 */
[----:B------:R-:W-:Y:S05]  /*50c0*/  @!P0 BRA `(.L_x_85) ;  /* 0x0000004000008947 */ /* 0x000fea0003800000 */
[----:B------:R-:W-:Y:S01]  /*50d0*/  FSETP.GT.AND P0, PT, R8, 127, PT ;  /* 0x42fe00000800780b */ /* 0x000fe20003f04000 */
[----:B------:R-:W-:-:S11]  /*50e0*/  IMAD.MOV.U32 R0, RZ, RZ, 0x7f ;  /* 0x0000007fff007424 */ /* 0x000fd600078e00ff */
[----:B------:R-:W0:Y:S02]  /*50f0*/  @!P0 F2I.S8.NTZ R4, R8 ;  /* 0x0000000800048305 */ /* 0x000e240000202100 */
[----:B0-----:R-:W-:-:S06]  /*5100*/  @!P0 PRMT R0, R4, 0x7610, R0 ;  /* 0x0000761004008816 */ /* 0x001fcc0000000000 */
.L_x_85:
[----:B------:R-:W-:Y:S05]  /*5110*/  BSYNC B0 ;  /* 0x0000000000007941 */ /* 0x000fea0003800000 */
.L_x_84:
[----:B------:R-:W-:Y:S02]  /*5120*/  ULDC.64 UR4, c[0x0][0x1c0] ;  /* 0x0000700000047ab9 */ /* 0x000fe40000000a00 */
[----:B------:R-:W-:Y:S01]  /*5130*/  STG.E.U8.SYS [R2.64+UR4], R0 ;  /* 0x0000000002007986 */ /* 0x000fe2000c10e104 */
[----:B------:R-:W-:Y:S05]  /*5140*/  EXIT ;  /* 0x000000000000794d */ /* 0x000fea0003800000 */
        .weak           $__internal_0_$__cuda_sm20_div_s64
        .type           $__internal_0_$__cuda_sm20_div_s64,@function
        .size           $__internal_0_$__cuda_sm20_div_s64,(.L_x_651 - $__internal_0_$__cuda_sm20_div_s64)
$__internal_0_$__cuda_sm20_div_s64:
[-C--:B------:R-:W-:Y:S02]  /*5150*/  IADD3 R3, P1, RZ, -R18.reuse, RZ ;  /* 0x80000012ff037210 */ /* 0x080fe40007f3e0ff */
[----:B------:R-:W-:Y:S02]  /*5160*/  ISETP.GE.AND P0, PT, R25, RZ, PT ;  /* 0x000000ff1900720c */ /* 0x000fe40003f06270 */
[----:B------:R-:W-:Y:S01]  /*5170*/  ISETP.GE.AND P3, PT, R26, RZ, PT ;  /* 0x000000ff1a00720c */ /* 0x000fe20003f66270 */
[----:B------:R-:W-:Y:S01]  /*5180*/  IMAD.X R20, RZ, RZ, ~R25, P1 ;  /* 0x000000ffff147224 */ /* 0x000fe200008e0e19 */
[----:B------:R-:W-:-:S04]  /*5190*/  SEL R2, R3, R18, !P0 ;  /* 0x0000001203027207 */ /* 0x000fc80004000000 */
[----:B------:R-:W-:-:S06]  /*51a0*/  SEL R3, R20, R25, !P0 ;  /* 0x0000001914037207 */ /* 0x000fcc0004000000 */
[----:B------:R-:W0:Y:S08]  /*51b0*/  I2F.U64.RP R27, R2 ;  /* 0x00000002001b7312 */ /* 0x000e300000309000 */
[----:B0-----:R-:W0:Y:S02]  /*51c0*/  MUFU.RCP R27, R27 ;  /* 0x0000001b001b7308 */ /* 0x001e240000001000 */
[----:B0-----:R-:W-:-:S06]  /*51d0*/  IADD3 R20, R27, 0x1ffffffe, RZ ;  /* 0x1ffffffe1b147810 */ /* 0x001fcc0007ffe0ff */
[----:B------:R-:W0:Y:S02]  /*51e0*/  F2I.U64.TRUNC R20, R20 ;  /* 0x0000001400147311 */ /* 0x000e24000020d800 */
[----:B0-----:R-:W-:-:S04]  /*51f0*/  IMAD.WIDE.U32 R22, R20, R2, RZ ;  /* 0x0000000214167225 */ /* 0x001fc800078e00ff */
[----:B------:R-:W-:Y:S01]  /*5200*/  IMAD R23, R20, R3, R23 ;  /* 0x0000000314177224 */ /* 0x000fe200078e0217 */
[----:B------:R-:W-:-:S03]  /*5210*/  IADD3 R29, P0, RZ, -R22, RZ ;  /* 0x80000016ff1d7210 */ /* 0x000fc60007f1e0ff */
[----:B------:R-:W-:Y:S02]  /*5220*/  IMAD R23, R21, R2, R23 ;  /* 0x0000000215177224 */ /* 0x000fe400078e0217 */
[----:B------:R-:W-:-:S04]  /*5230*/  IMAD.HI.U32 R22, R20, R29, RZ ;  /* 0x0000001d14167227 */ /* 0x000fc800078e00ff */
[----:B------:R-:W-:Y:S02]  /*5240*/  IMAD.X R31, RZ, RZ, ~R23, P0 ;  /* 0x000000ffff1f7224 */ /* 0x000fe400000e0e17 */
[----:B------:R-:W-:Y:S02]  /*5250*/  IMAD.MOV.U32 R23, RZ, RZ, R20 ;  /* 0x000000ffff177224 */ /* 0x000fe400078e0014 */
[-C--:B------:R-:W-:Y:S02]  /*5260*/  IMAD R27, R21, R31.reuse, RZ ;  /* 0x0000001f151b7224 */ /* 0x080fe400078e02ff */
[----:B------:R-:W-:-:S04]  /*5270*/  IMAD.WIDE.U32 R22, P0, R20, R31, R22 ;  /* 0x0000001f14167225 */ /* 0x000fc80007800016 */
[----:B------:R-:W-:-:S04]  /*5280*/  IMAD.HI.U32 R31, R21, R31, RZ ;  /* 0x0000001f151f7227 */ /* 0x000fc800078e00ff */
[----:B------:R-:W-:-:S05]  /*5290*/  IMAD.HI.U32 R22, P1, R21, R29, R22 ;  /* 0x0000001d15167227 */ /* 0x000fca0007820016 */
[----:B------:R-:W-:Y:S01]  /*52a0*/  IADD3 R23, P2, R27, R22, RZ ;  /* 0x000000161b177210 */ /* 0x000fe20007f5e0ff */
[----:B------:R-:W-:-:S04]  /*52b0*/  IMAD.X R22, R31, 0x1, R21, P0 ;  /* 0x000000011f167824 */ /* 0x000fc800000e0615 */
[----:B------:R-:W-:Y:S01]  /*52c0*/  IMAD.WIDE.U32 R20, R23, R2, RZ ;  /* 0x0000000217147225 */ /* 0x000fe200078e00ff */
[----:B------:R-:W-:-:S03]  /*52d0*/  IADD3.X R27, RZ, RZ, R22, P2, P1 ;  /* 0x000000ffff1b7210 */ /* 0x000fc600017e2416 */
[----:B------:R-:W-:Y:S01]  /*52e0*/  IMAD R21, R23, R3, R21 ;  /* 0x0000000317157224 */ /* 0x000fe200078e0215 */
[----:B------:R-:W-:Y:S02]  /*52f0*/  IADD3 R29, P0, RZ, -R20, RZ ;  /* 0x80000014ff1d7210 */ /* 0x000fe40007f1e0ff */
[----:B------:R-:W-:Y:S01]  /*5300*/  IADD3 R20, P4, RZ, -R19, RZ ;  /* 0x80000013ff147210 */ /* 0x000fe20007f9e0ff */
[----:B------:R-:W-:Y:S02]  /*5310*/  IMAD R21, R27, R2, R21 ;  /* 0x000000021b157224 */ /* 0x000fe400078e0215 */
[----:B------:R-:W-:Y:S01]  /*5320*/  IMAD.HI.U32 R22, R23, R29, RZ ;  /* 0x0000001d17167227 */ /* 0x000fe200078e00ff */
[----:B------:R-:W-:-:S03]  /*5330*/  SEL R31, R20, R19, !P3 ;  /* 0x00000013141f7207 */ /* 0x000fc60005800000 */
[----:B------:R-:W-:Y:S02]  /*5340*/  IMAD.X R28, RZ, RZ, ~R21, P0 ;  /* 0x000000ffff1c7224 */ /* 0x000fe400000e0e15 */
[----:B------:R-:W-:Y:S02]  /*5350*/  IMAD.X R21, RZ, RZ, ~R26, P4 ;  /* 0x000000ffff157224 */ /* 0x000fe400020e0e1a */
[----:B------:R-:W-:-:S06]  /*5360*/  IMAD.WIDE.U32 R22, P0, R23, R28, R22 ;  /* 0x0000001c17167225 */ /* 0x000fcc0007800016 */
[----:B------:R-:W-:-:S04]  /*5370*/  IMAD.HI.U32 R23, P1, R27, R29, R22 ;  /* 0x0000001d1b177227 */ /* 0x000fc80007820016 */
[CC--:B------:R-:W-:Y:S02]  /*5380*/  IMAD R22, R27.reuse, R28.reuse, RZ ;  /* 0x0000001c1b167224 */ /* 0x0c0fe400078e02ff */
[----:B------:R-:W-:-:S03]  /*5390*/  IMAD.HI.U32 R28, R27, R28, RZ ;  /* 0x0000001c1b1c7227 */ /* 0x000fc600078e00ff */
[----:B------:R-:W-:Y:S01]  /*53a0*/  IADD3 R23, P2, R22, R23, RZ ;  /* 0x0000001716177210 */ /* 0x000fe20007f5e0ff */
[----:B------:R-:W-:Y:S01]  /*53b0*/  IMAD.X R27, R28, 0x1, R27, P0 ;  /* 0x000000011c1b7824 */ /* 0x000fe200000e061b */
[----:B------:R-:W-:Y:S01]  /*53c0*/  SEL R28, R21, R26, !P3 ;  /* 0x0000001a151c7207 */ /* 0x000fe20005800000 */
[----:B------:R-:W-:Y:S02]  /*53d0*/  IMAD.MOV.U32 R21, RZ, RZ, RZ ;  /* 0x000000ffff157224 */ /* 0x000fe400078e00ff */
[----:B------:R-:W-:Y:S01]  /*53e0*/  IMAD.HI.U32 R20, R23, R31, RZ ;  /* 0x0000001f17147227 */ /* 0x000fe200078e00ff */
[----:B------:R-:W-:-:S05]  /*53f0*/  IADD3.X R27, RZ, RZ, R27, P2, P1 ;  /* 0x000000ffff1b7210 */ /* 0x000fca00017e241b */
[----:B------:R-:W-:-:S04]  /*5400*/  IMAD.WIDE.U32 R20, R23, R28, R20 ;  /* 0x0000001c17147225 */ /* 0x000fc800078e0014 */
[C---:B------:R-:W-:Y:S02]  /*5410*/  IMAD R23, R27.reuse, R28, RZ ;  /* 0x0000001c1b177224 */ /* 0x040fe400078e02ff */
[----:B------:R-:W-:-:S04]  /*5420*/  IMAD.HI.U32 R20, P0, R27, R31, R20 ;  /* 0x0000001f1b147227 */ /* 0x000fc80007800014 */
[----:B------:R-:W-:Y:S01]  /*5430*/  IMAD.HI.U32 R22, R27, R28, RZ ;  /* 0x0000001c1b167227 */ /* 0x000fe200078e00ff */
[----:B------:R-:W-:-:S03]  /*5440*/  IADD3 R23, P1, R23, R20, RZ ;  /* 0x0000001417177210 */ /* 0x000fc60007f3e0ff */
[----:B------:R-:W-:Y:S02]  /*5450*/  IMAD.X R22, RZ, RZ, R22, P0 ;  /* 0x000000ffff167224 */ /* 0x000fe400000e0616 */
[----:B------:R-:W-:-:S04]  /*5460*/  IMAD.WIDE.U32 R20, R23, R2, RZ ;  /* 0x0000000217147225 */ /* 0x000fc800078e00ff */
[----:B------:R-:W-:Y:S01]  /*5470*/  IMAD.X R27, RZ, RZ, R22, P1 ;  /* 0x000000ffff1b7224 */ /* 0x000fe200008e0616 */
[----:B------:R-:W-:Y:S01]  /*5480*/  IADD3 R31, P1, -R20, R31, RZ ;  /* 0x0000001f141f7210 */ /* 0x000fe20007f3e1ff */
[C---:B------:R-:W-:Y:S01]  /*5490*/  IMAD R21, R23.reuse, R3, R21 ;  /* 0x0000000317157224 */ /* 0x040fe200078e0215 */
[----:B------:R-:W-:Y:S02]  /*54a0*/  IADD3 R20, P2, R23, 0x1, RZ ;  /* 0x0000000117147810 */ /* 0x000fe40007f5e0ff */
[-C--:B------:R-:W-:Y:S01]  /*54b0*/  ISETP.GE.U32.AND P0, PT, R31, R2.reuse, PT ;  /* 0x000000021f00720c */ /* 0x080fe20003f06070 */
[-C--:B------:R-:W-:Y:S02]  /*54c0*/  IMAD R21, R27, R2.reuse, R21 ;  /* 0x000000021b157224 */ /* 0x080fe400078e0215 */
[----:B------:R-:W-:Y:S02]  /*54d0*/  IMAD.X R22, RZ, RZ, R27, P2 ;  /* 0x000000ffff167224 */ /* 0x000fe400010e061b */
[----:B------:R-:W-:Y:S01]  /*54e0*/  IMAD.X R33, R28, 0x1, ~R21, P1 ;  /* 0x000000011c217824 */ /* 0x000fe200008e0e15 */
[----:B------:R-:W-:-:S04]  /*54f0*/  IADD3 R21, P1, R31, -R2, RZ ;  /* 0x800000021f157210 */ /* 0x000fc80007f3e0ff */
[C---:B------:R-:W-:Y:S01]  /*5500*/  ISETP.GE.U32.AND.EX P0, PT, R33.reuse, R3, PT, P0 ;  /* 0x000000032100720c */ /* 0x040fe20003f06100 */
[----:B------:R-:W-:-:S03]  /*5510*/  IMAD.X R29, R33, 0x1, ~R3, P1 ;  /* 0x00000001211d7824 */ /* 0x000fc600008e0e03 */
[----:B------:R-:W-:Y:S02]  /*5520*/  SEL R21, R21, R31, P0 ;  /* 0x0000001f15157207 */ /* 0x000fe40000000000 */
[----:B------:R-:W-:Y:S02]  /*5530*/  SEL R23, R20, R23, P0 ;  /* 0x0000001714177207 */ /* 0x000fe40000000000 */
[----:B------:R-:W-:Y:S02]  /*5540*/  SEL R29, R29, R33, P0 ;  /* 0x000000211d1d7207 */ /* 0x000fe40000000000 */
[----:B------:R-:W-:Y:S02]  /*5550*/  ISETP.GE.U32.AND P1, PT, R21, R2, PT ;  /* 0x000000021500720c */ /* 0x000fe40003f26070 */
[----:B------:R-:W-:Y:S02]  /*5560*/  SEL R20, R22, R27, P0 ;  /* 0x0000001b16147207 */ /* 0x000fe40000000000 */
[----:B------:R-:W-:-:S02]  /*5570*/  IADD3 R2, P2, R23, 0x1, RZ ;  /* 0x0000000117027810 */ /* 0x000fc40007f5e0ff */
[----:B------:R-:W-:Y:S02]  /*5580*/  ISETP.GE.U32.AND.EX P0, PT, R29, R3, PT, P1 ;  /* 0x000000031d00720c */ /* 0x000fe40003f06110 */
[----:B------:R-:W-:Y:S01]  /*5590*/  LOP3.LUT R22, R25, R26, RZ, 0x3c, !PT ;  /* 0x0000001a19167212 */ /* 0x000fe200078e3cff */
[----:B------:R-:W-:Y:S01]  /*55a0*/  IMAD.X R3, RZ, RZ, R20, P2 ;  /* 0x000000ffff037224 */ /* 0x000fe200010e0614 */
[----:B------:R-:W-:Y:S02]  /*55b0*/  SEL R2, R2, R23, P0 ;  /* 0x0000001702027207 */ /* 0x000fe40000000000 */
[----:B------:R-:W-:Y:S02]  /*55c0*/  ISETP.GE.AND P1, PT, R22, RZ, PT ;  /* 0x000000ff1600720c */ /* 0x000fe40003f26270 */
[----:B------:R-:W-:Y:S02]  /*55d0*/  SEL R3, R3, R20, P0 ;  /* 0x0000001403037207 */ /* 0x000fe40000000000 */
[----:B------:R-:W-:-:S02]  /*55e0*/  IADD3 R21, P2, RZ, -R2, RZ ;  /* 0x80000002ff157210 */ /* 0x000fc40007f5e0ff */
[----:B------:R-:W-:Y:S02]  /*55f0*/  ISETP.NE.U32.AND P0, PT, R18, RZ, PT ;  /* 0x000000ff1200720c */ /* 0x000fe40003f05070 */
[----:B------:R-:W-:Y:S01]  /*5600*/  SEL R18, R21, R2, !P1 ;  /* 0x0000000215127207 */ /* 0x000fe20004800000 */
[----:B------:R-:W-:Y:S01]  /*5610*/  IMAD.X R20, RZ, RZ, ~R3, P2 ;  /* 0x000000ffff147224 */ /* 0x000fe200010e0e03 */
[----:B------:R-:W-:Y:S01]  /*5620*/  ISETP.NE.AND.EX P0, PT, R25, RZ, PT, P0 ;  /* 0x000000ff1900720c */ /* 0x000fe20003f05300 */
[----:B------:R-:W-:-:S03]  /*5630*/  IMAD.MOV.U32 R25, RZ, RZ, 0x0 ;  /* 0x00000000ff197424 */ /* 0x000fc600078e00ff */
[----:B------:R-:W-:Y:S02]  /*5640*/  SEL R2, R20, R3, !P1 ;  /* 0x0000000314027207 */ /* 0x000fe40004800000 */
[----:B------:R-:W-:Y:S02]  /*5650*/  SEL R18, R18, 0xffffffff, P0 ;  /* 0xffffffff12127807 */ /* 0x000fe40000000000 */
[----:B------:R-:W-:Y:S01]  /*5660*/  SEL R2, R2, 0xffffffff, P0 ;  /* 0xffffffff02027807 */ /* 0x000fe20000000000 */
[----:B------:R-:W-:Y:S07]  /*5670*/  RET.REL.NODEC R24 `(_ZN7cutlass9reference6device6kernel21TensorScaleBiasConv2dINS_9TensorRefIiNS_6layout12TensorNCxHWxILi32EEEEENS4_IaS7_EEfNS4_IfNS5_8RowMajorEEENS_21NumericConverterClampIafEELi4ELi4ELi16ELi8EEEvNS_4conv17Conv2dProblemSizeET_T0_T1_T2_SJ_) ;  /* 0xffffa98018007950 */ /* 0x000fee0003c3ffff */
.L_x_86:
[----:B------:R-:W-:-:S00]  /*5680*/  BRA `(.L_x_86) ;  /* 0xfffffff000007947 */ /* 0x000fc0000383ffff */
[----:B------:R-:W-:-:S00]  /*5690*/  NOP ;  /* 0x0000000000007918 */ /* 0x000fc00000000000 */
[----:B------:R-:W-:-:S00]  /*56a0*/  NOP ;  /* 0x0000000000007918 */ /* 0x000fc00000000000 */
[----:B------:R-:W-:-:S00]  /*56b0*/  NOP ;  /* 0x0000000000007918 */ /* 0x000fc00000000000 */
[----:B------:R-:W-:-:S00]  /*56c0*/  NOP ;  /* 0x0000000000007918 */ /* 0x000fc00000000000 */
[----:B------:R-:W-:-:S00]  /*56d0*/  NOP ;  /* 0x0000000000007918 */ /* 0x000fc00000000000 */
[----:B------:R-:W-:-:S00]  /*56e0*/  NOP ;  /* 0x0000000000007918 */ /* 0x000fc00000000000 */
[----:B------:R-:W-:-:S00]  /*56f0*/  NOP ;  /* 0x0000000000007918 */ /* 0x000fc00000000000 */
.L_x_651:


//--------------------- .text._ZN7cutlass9reference6device6kernel11Conv2dWgradIaNS_6layout12TensorNCxHWxILi32EEEaNS4_12TensorCxRSKxILi32EEEiS6_iiNS_16NumericConverterIiiLNS_15FloatRoundStyleE2EEENS_12multiply_addIiiiEELi2ELi4ELi8ELi16EEEvNS_4conv17Conv2dProblemSizeENS_9TensorRefIT_T0_EENSG_IT1_T2_EENSG_IT3_T4_EESP_T5_SQ_ --------------------------
	.section	.text._ZN7cutlass9reference6device6kernel11Conv2dWgradIaNS_6layout12TensorNCxHWxILi32EEEaNS4_12TensorCxRSKxILi32EEEiS6_iiNS_16NumericConverterIiiLNS_15FloatRoundStyleE2EEENS_12multiply_addIiiiEELi2ELi4ELi8ELi16EEEvNS_4conv17Conv2dProblemSizeENS_9TensorRefIT_T0_EENSG_IT1_T2_EENSG_IT3_T4_EESP_T5_SQ_,"ax",@progbits
	.sectioninfo	@"SHI_REGISTERS=96"
	.align	128
        .global         _ZN7cutlass9reference6device6kernel11Conv2dWgradIaNS_6layout12TensorNCxHWxILi32EEEaNS4_12TensorCxRSKxILi32EEEiS6_iiNS_16NumericConverterIiiLNS_15FloatRoundStyleE2EEENS_12multiply_addIiiiEELi2ELi4ELi8ELi16EEEvNS_4conv17Conv2dProblemSizeENS_9TensorRefIT_T0_EENSG_IT1_T2_EENSG_IT3_T4_EESP_T5_SQ_
        .type           _ZN7cutlass9reference6device6kernel11Conv2dWgradIaNS_6layout12TensorNCxHWxILi32EEEaNS4_12TensorCxRSKxILi32EEEiS6_iiNS_16NumericConverterIiiLNS_15FloatRoundStyleE2EEENS_12multiply_addIiiiEELi2ELi4ELi8ELi16EEEvNS_4conv17Conv2dProblemSizeENS_9TensorRefIT_T0_EENSG_IT1_T2_EENSG_IT3_T4_EESP_T5_SQ_,@function
        .size           _ZN7cutlass9reference6device6kernel11Conv2dWgradIaNS_6layout12TensorNCxHWxILi32EEEaNS4_12TensorCxRSKxILi32EEEiS6_iiNS_16NumericConverterIiiLNS_15FloatRoundStyleE2EEENS_12multiply_addIiiiEELi2ELi4ELi8ELi16EEEvNS_4conv17Conv2dProblemSizeENS_9TensorRefIT_T0_EENSG_IT1_T2_EENSG_IT3_T4_EESP_T5_SQ_,(.L_x_652 - _ZN7cutlass9reference6device6kernel11Conv2dWgradIaNS_6layout12TensorNCxHWxILi32EEEaNS4_12TensorCxRSKxILi32EEEiS6_iiNS_16NumericConverterIiiLNS_15FloatRoundStyleE2EEENS_12multiply_addIiiiEELi2ELi4ELi8ELi16EEEvNS_4conv17Conv2dProblemSizeENS_9TensorRefIT_T0_EENSG_IT1_T2_EENSG_IT3_T4_EESP_T5_SQ_)
        .other          _ZN7cutlass9reference6device6kernel11Conv2dWgradIaNS_6layout12TensorNCxHWxILi32EEEaNS4_12TensorCxRSKxILi32EEEiS6_iiNS_16NumericConverterIiiLNS_15FloatRoundStyleE2EEENS_12multiply_addIiiiEELi2ELi4ELi8ELi16EEEvNS_4conv17Conv2dProblemSizeENS_9TensorRefIT_T0_EENSG_IT1_T2_EENSG_IT3_T4_EESP_T5_SQ_,@"STO_CUDA_ENTRY STV_DEFAULT"
_ZN7cutlass9reference6device6kernel11Conv2dWgradIaNS_6layout12TensorNCxHWxILi32EEEaNS4_12TensorCxRSKxILi32EEEiS6_iiNS_16NumericConverterIiiLNS_15FloatRoundStyleE2EEENS_12multiply_addIiiiEELi2ELi4ELi8ELi16EEEvNS_4conv17Conv2dProblemSizeENS_9TensorRefIT_T0_EENSG_IT1_T2_EENSG_IT3_T4_EESP_T5_SQ_:
.text._ZN7cutlass9reference6device6kernel11Conv2dWgradIaNS_6layout12TensorNCxHWxILi32EEEaNS4_12TensorCxRSKxILi32EEEiS6_iiNS_16NumericConverterIiiLNS_15FloatRoundStyleE2EEENS_12multiply_addIiiiEELi2ELi4ELi8ELi16EEEvNS_4conv17Conv2dProblemSizeENS_9TensorRefIT_T0_EENSG_IT1_T2_EENSG_IT3_T4_EESP_T5_SQ_:
[----:B------:R-:W-:Y:S02]  /*0000*/  MOV R1, c[0x0][0x28] ;  /* 0x00000a0000017a02 */ /* 0x000fe40000000f00 */
[----:B------:R-:W0:Y:S01]  /*0010*/  S2R R0, SR_TID.Y ;  /* 0x0000000000007919 */ /* 0x000e220000002200 */
[----:B------:R-:W-:Y:S01]  /*0020*/  MOV R3, RZ ;  /* 0x000000ff00037202 */ /* 0x000fe20000000f00 */
[----:B------:R-:W-:Y:S01]  /*0030*/  ULDC UR4, c[0x0][0x16c] ;  /* 0x00005b0000047ab9 */ /* 0x000fe20000000800 */
[----:B------:R-:W-:Y:S01]  /*0040*/  BMOV.32.CLEAR RZ, B0 ;  /* 0x0000000000ff7355 */ /* 0x000fe20000100000 */
[----:B------:R-:W1:Y:S01]  /*0050*/  S2R R16, SR_CTAID.Y ;  /* 0x0000000000107919 */ /* 0x000e620000002600 */
[----:B------:R-:W-:Y:S01]  /*0060*/  ULDC UR6, c[0x0][0x180] ;  /* 0x0000600000067ab9 */ /* 0x000fe20000000800 */
[----:B------:R-:W-:Y:S01]  /*0070*/  BSSY B0, `(.L_x_87) ;  /* 0x000002d000007945 */ /* 0x000fe20003800000 */
[----:B------:R-:W-:Y:S02]  /*0080*/  UIMAD.WIDE UR6, UR4, UR6, URZ ;  /* 0x00000006040672a5 */ /* 0x000fe4000f8e023f */
[----:B------:R-:W-:Y:S01]  /*0090*/  USHF.R.S32.HI UR4, URZ, 0x1f, UR4 ;  /* 0x0000001f3f047899 */ /* 0x000fe20008011404 */
[----:B0-----:R-:W-:-:S04]  /*00a0*/  IMAD.SHL.U32 R2, R0, 0x4, RZ ;  /* 0x0000000400027824 */ /* 0x001fc800078e00ff */
[----:B-1----:R-:W-:-:S05]  /*00b0*/  IMAD.WIDE.U32 R16, R16, 0x40, R2 ;  /* 0x0000004010107825 */ /* 0x002fca00078e0002 */
[----:B------:R-:W-:-:S04]  /*00c0*/  LOP3.LUT R0, R17, UR7, RZ, 0xfc, !PT ;  /* 0x0000000711007c12 */ /* 0x000fc8000f8efcff */
[----:B------:R-:W-:-:S12]  /*00d0*/  ISETP.NE.U32.AND P0, PT, R0, RZ, PT ;  /* 0x000000ff0000720c */ /* 0x000fd80003f05070 */
[----:B------:R-:W-:Y:S05]  /*00e0*/  @!P0 BRA `(.L_x_88) ;  /* 0x0000010000008947 */ /* 0x000fea0003800000 */
[----:B------:R-:W-:Y:S01]  /*00f0*/  IMAD.U32 R9, RZ, RZ, UR7 ;  /* 0x00000007ff097e24 */ /* 0x000fe2000f8e00ff */
[----:B------:R-:W-:Y:S01]  /*0100*/  MOV R6, UR6 ;  /* 0x0000000600067c02 */ /* 0x000fe20008000f00 */
[----:B------:R-:W-:Y:S01]  /*0110*/  IMAD.U32 R8, RZ, RZ, UR6 ;  /* 0x00000006ff087e24 */ /* 0x000fe2000f8e00ff */
[----:B------:R-:W-:Y:S01]  /*0120*/  MOV R14, R16 ;  /* 0x00000010000e7202 */ /* 0x000fe20000000f00 */
[----:B------:R-:W-:Y:S01]  /*0130*/  IMAD.U32 R7, RZ, RZ, UR7 ;  /* 0x00000007ff077e24 */ /* 0x000fe2000f8e00ff */
[----:B------:R-:W-:Y:S02]  /*0140*/  MOV R9, R17 ;  /* 0x0000001100097202 */ /* 0x000fe40000000f00 */
[----:B------:R-:W-:-:S03]  /*0150*/  MOV R6, 0x170 ;  /* 0x0000017000067802 */ /* 0x000fc60000000f00 */
[----:B------:R-:W-:Y:S05]  /*0160*/  CALL.REL.NOINC `($__internal_1_$__cuda_sm20_div_s64) ;  /* 0x00004b8000007944 */ /* 0x000fea0003c00000 */
[-C--:B------:R-:W-:Y:S02]  /*0170*/  IADD3 R3, P0, RZ, -R77.reuse, RZ ;  /* 0x8000004dff037210 */ /* 0x080fe40007f1e0ff */
[----:B------:R-:W-:Y:S02]  /*0180*/  MOV R84, R77 ;  /* 0x0000004d00547202 */ /* 0x000fe40000000f00 */
[----:B------:R-:W-:Y:S01]  /*0190*/  IADD3.X R0, RZ, ~R2, RZ, P0, !PT ;  /* 0x80000002ff007210 */ /* 0x000fe200007fe4ff */
[----:B------:R-:W-:-:S04]  /*01a0*/  IMAD.WIDE.U32 R14, R3, UR6, R16 ;  /* 0x00000006030e7c25 */ /* 0x000fc8000f8e0010 */
[----:B------:R-:W-:-:S04]  /*01b0*/  IMAD R0, R0, UR6, RZ ;  /* 0x0000000600007c24 */ /* 0x000fc8000f8e02ff */
[----:B------:R-:W-:-:S05]  /*01c0*/  IMAD R0, R3, UR7, R0 ;  /* 0x0000000703007c24 */ /* 0x000fca000f8e0200 */
[----:B------:R-:W-:Y:S01]  /*01d0*/  IADD3 R9, R15, R0, RZ ;  /* 0x000000000f097210 */ /* 0x000fe20007ffe0ff */
[----:B------:R-:W-:Y:S05]  /*01e0*/  BRA `(.L_x_89) ;  /* 0x0000015000007947 */ /* 0x000fea0003800000 */
.L_x_88:
[----:B------:R-:W0:Y:S01]  /*01f0*/  I2F.U32.RP R4, UR6 ;  /* 0x0000000600047d06 */ /* 0x000e220008209000 */
[----:B------:R-:W-:Y:S01]  /*0200*/  IMAD R0, RZ, RZ, -UR6 ;  /* 0x80000006ff007e24 */ /* 0x000fe2000f8e02ff */
[----:B------:R-:W-:Y:S02]  /*0210*/  ISETP.NE.U32.AND P0, PT, RZ, UR6, PT ;  /* 0x00000006ff007c0c */ /* 0x000fe4000bf05070 */
[----:B------:R-:W-:-:S04]  /*0220*/  MOV R9, RZ ;  /* 0x000000ff00097202 */ /* 0x000fc80000000f00 */
[----:B0-----:R-:W0:Y:S02]  /*0230*/  MUFU.RCP R2, R4 ;  /* 0x0000000400027308 */ /* 0x001e240000001000 */
[----:B0-----:R-:W-:-:S06]  /*0240*/  IADD3 R2, R2, 0xffffffe, RZ ;  /* 0x0ffffffe02027810 */ /* 0x001fcc0007ffe0ff */
[----:B------:R0:W1:Y:S02]  /*0250*/  F2I.FTZ.U32.TRUNC.NTZ R3, R2 ;  /* 0x0000000200037305 */ /* 0x000064000021f000 */
[----:B0-----:R-:W-:Y:S02]  /*0260*/  IMAD.MOV.U32 R2, RZ, RZ, RZ ;  /* 0x000000ffff027224 */ /* 0x001fe400078e00ff */
[----:B-1----:R-:W-:-:S04]  /*0270*/  IMAD R5, R0, R3, RZ ;  /* 0x0000000300057224 */ /* 0x002fc800078e02ff */
[----:B------:R-:W-:-:S06]  /*0280*/  IMAD.HI.U32 R5, R3, R5, R2 ;  /* 0x0000000503057227 */ /* 0x000fcc00078e0002 */
[----:B------:R-:W-:-:S05]  /*0290*/  IMAD.HI.U32 R84, R5, R16, RZ ;  /* 0x0000001005547227 */ /* 0x000fca00078e00ff */
[----:B------:R-:W-:-:S05]  /*02a0*/  IADD3 R3, -R84, RZ, RZ ;  /* 0x000000ff54037210 */ /* 0x000fca0007ffe1ff */
        /* <DEDUP_REMOVED lines=9> */
.L_x_89:
[----:B------:R-:W-:Y:S05]  /*0340*/  BSYNC B0 ;  /* 0x0000000000007941 */ /* 0x000fea0003800000 */
.L_x_87:
[----:B------:R-:W-:Y:S01]  /*0350*/  LOP3.LUT R0, R9, UR4, RZ, 0xfc, !PT ;  /* 0x0000000409007c12 */ /* 0x000fe2000f8efcff */
[----:B------:R-:W-:Y:S01]  /*0360*/  BMOV.32.CLEAR RZ, B0 ;  /* 0x0000000000ff7355 */ /* 0x000fe20000100000 */
[----:B------:R-:W-:Y:S02]  /*0370*/  BSSY B0, `(.L_x_90) ;  /* 0x000001f000007945 */ /* 0x000fe40003800000 */
[----:B------:R-:W-:-:S12]  /*0380*/  ISETP.NE.U32.AND P0, PT, R0, RZ, PT ;  /* 0x000000ff0000720c */ /* 0x000fd80003f05070 */
[----:B------:R-:W-:Y:S05]  /*0390*/  @!P0 BRA `(.L_x_91) ;  /* 0x0000008000008947 */ /* 0x000fea0003800000 */
[----:B------:R-:W-:Y:S01]  /*03a0*/  IMAD.MOV.U32 R8, RZ, RZ, c[0x0][0x16c] ;  /* 0x00005b00ff087624 */ /* 0x000fe200078e00ff */
[----:B------:R-:W-:Y:S02]  /*03b0*/  MOV R7, UR4 ;  /* 0x0000000400077c02 */ /* 0x000fe40008000f00 */
[----:B------:R-:W-:-:S03]  /*03c0*/  MOV R6, 0x3e0 ;  /* 0x000003e000067802 */ /* 0x000fc60000000f00 */
[----:B------:R-:W-:Y:S05]  /*03d0*/  CALL.REL.NOINC `($__internal_1_$__cuda_sm20_div_s64) ;  /* 0x0000491000007944 */ /* 0x000fea0003c00000 */
[----:B------:R-:W-:Y:S02]  /*03e0*/  IADD3 R63, -R77, RZ, RZ ;  /* 0x000000ff4d3f7210 */ /* 0x000fe40007ffe1ff */
[----:B------:R-:W-:-:S03]  /*03f0*/  MOV R83, R77 ;  /* 0x0000004d00537202 */ /* 0x000fc60000000f00 */
[----:B------:R-:W-:Y:S01]  /*0400*/  IMAD R63, R63, c[0x0][0x16c], R14 ;  /* 0x00005b003f3f7a24 */ /* 0x000fe200078e020e */
[----:B------:R-:W-:Y:S05]  /*0410*/  BRA `(.L_x_92) ;  /* 0x0000014000007947 */ /* 0x000fea0003800000 */
.L_x_91:
        /* <DEDUP_REMOVED lines=9> */
[----:B------:R-:W-:-:S05]  /*04b0*/  IMAD.HI.U32 R83, R5, R14, RZ ;  /* 0x0000000e05537227 */ /* 0x000fca00078e00ff */
[----:B------:R-:W-:-:S05]  /*04c0*/  IADD3 R3, -R83, RZ, RZ ;  /* 0x000000ff53037210 */ /* 0x000fca0007ffe1ff */
        /* <DEDUP_REMOVED lines=9> */
.L_x_92:
[----:B------:R-:W-:Y:S05]  /*0560*/  BSYNC B0 ;  /* 0x0000000000007941 */ /* 0x000fea0003800000 */
.L_x_90:
[----:B------:R-:W-:Y:S01]  /*0570*/  IADD3 R64, P0, R16, 0x1, RZ ;  /* 0x0000000110407810 */ /* 0x000fe20007f1e0ff */
[----:B------:R-:W-:Y:S01]  /*0580*/  BMOV.32.CLEAR RZ, B0 ;  /* 0x0000000000ff7355 */ /* 0x000fe20000100000 */
[----:B------:R-:W-:Y:S03]  /*0590*/  BSSY B0, `(.L_x_93) ;  /* 0x000002a000007945 */ /* 0x000fe60003800000 */
[----:B------:R-:W-:-:S05]  /*05a0*/  IMAD.X R65, RZ, RZ, R17, P0 ;  /* 0x000000ffff417224 */ /* 0x000fca00000e0611 */
        /* <DEDUP_REMOVED lines=19> */
.L_x_94:
        /* <DEDUP_REMOVED lines=21> */
.L_x_95:
[----:B------:R-:W-:Y:S05]  /*0830*/  BSYNC B0 ;  /* 0x0000000000007941 */ /* 0x000fea0003800000 */
.L_x_93:
[----:B------:R-:W-:Y:S01]  /*0840*/  LOP3.LUT R0, R9, UR4, RZ, 0xfc, !PT ;  /* 0x0000000409007c12 */ /* 0x000fe2000f8efcff */
[----:B------:R-:W-:Y:S01]  /*0850*/  BMOV.32.CLEAR RZ, B0 ;  /* 0x0000000000ff7355 */ /* 0x000fe20000100000 */
[----:B------:R-:W-:Y:S02]  /*0860*/  BSSY B0, `(.L_x_96) ;  /* 0x0000020000007945 */ /* 0x000fe40003800000 */
[----:B------:R-:W-:-:S12]  /*0870*/  ISETP.NE.U32.AND P0, PT, R0, RZ, PT ;  /* 0x000000ff0000720c */ /* 0x000fd80003f05070 */
[----:B------:R-:W-:Y:S05]  /*0880*/  @!P0 BRA `(.L_x_97) ;  /* 0x0000009000008947 */ /* 0x000fea0003800000 */
[----:B------:R-:W-:Y:S01]  /*0890*/  IMAD.MOV.U32 R14, RZ, RZ, R64 ;  /* 0x000000ffff0e7224 */ /* 0x000fe200078e0040 */
[----:B------:R-:W-:Y:S01]  /*08a0*/  MOV R8, c[0x0][0x16c] ;  /* 0x00005b0000087a02 */ /* 0x000fe20000000f00 */
[----:B------:R-:W-:Y:S01]  /*08b0*/  IMAD.U32 R7, RZ, RZ, UR4 ;  /* 0x00000004ff077e24 */ /* 0x000fe2000f8e00ff */
[----:B------:R-:W-:-:S03]  /*08c0*/  MOV R6, 0x8e0 ;  /* 0x000008e000067802 */ /* 0x000fc60000000f00 */
[----:B------:R-:W-:Y:S05]  /*08d0*/  CALL.REL.NOINC `($__internal_1_$__cuda_sm20_div_s64) ;  /* 0x0000441000007944 */ /* 0x000fea0003c00000 */
[----:B------:R-:W-:Y:S02]  /*08e0*/  IADD3 R3, -R77, RZ, RZ ;  /* 0x000000ff4d037210 */ /* 0x000fe40007ffe1ff */
[----:B------:R-:W-:-:S03]  /*08f0*/  MOV R81, R77 ;  /* 0x0000004d00517202 */ /* 0x000fc60000000f00 */
[----:B------:R-:W-:Y:S01]  /*0900*/  IMAD R64, R3, c[0x0][0x16c], R64 ;  /* 0x00005b0003407a24 */ /* 0x000fe200078e0240 */
[----:B------:R-:W-:Y:S05]  /*0910*/  BRA `(.L_x_98) ;  /* 0x0000014000007947 */ /* 0x000fea0003800000 */
.L_x_97:
        /* <DEDUP_REMOVED lines=20> */
.L_x_98:
[----:B------:R-:W-:Y:S05]  /*0a60*/  BSYNC B0 ;  /* 0x0000000000007941 */ /* 0x000fea0003800000 */
.L_x_96:
        /* <DEDUP_REMOVED lines=23> */
.L_x_100:
        /* <DEDUP_REMOVED lines=21> */
.L_x_101:
[----:B------:R-:W-:Y:S05]  /*0d30*/  BSYNC B0 ;  /* 0x0000000000007941 */ /* 0x000fea0003800000 */
.L_x_99:
        /* <DEDUP_REMOVED lines=13> */
.L_x_103:
        /* <DEDUP_REMOVED lines=20> */
.L_x_104:
[----:B------:R-:W-:Y:S05]  /*0f50*/  BSYNC B0 ;  /* 0x0000000000007941 */ /* 0x000fea0003800000 */
.L_x_102:
        /* <DEDUP_REMOVED lines=23> */
.L_x_106:
        /* <DEDUP_REMOVED lines=21> */
.L_x_107:
[----:B------:R-:W-:Y:S05]  /*1220*/  BSYNC B0 ;  /* 0x0000000000007941 */ /* 0x000fea0003800000 */
.L_x_105:
        /* <DEDUP_REMOVED lines=10> */
[----:B------:R-:W-:-:S05]  /*12d0*/  IADD3 R3, -R77, RZ, RZ ;  /* 0x000000ff4d037210 */ /* 0x000fca0007ffe1ff */
[----:B------:R-:W-:Y:S01]  /*12e0*/  IMAD R66, R3, c[0x0][0x16c], R66 ;  /* 0x00005b0003427a24 */ /* 0x000fe200078e0242 */
[----:B------:R-:W-:Y:S05]  /*12f0*/  BRA `(.L_x_110) ;  /* 0x0000014000007947 */ /* 0x000fea0003800000 */
.L_x_109:
        /* <DEDUP_REMOVED lines=20> */
.L_x_110:
[----:B------:R-:W-:Y:S05]  /*1440*/  BSYNC B0 ;  /* 0x0000000000007941 */ /* 0x000fea0003800000 */
.L_x_108:
[----:B------:R-:W0:Y:S01]  /*1450*/  S2R R3, SR_TID.X ;  /* 0x0000000000037919 */ /* 0x000e220000002100 */
[----:B------:R-:W-:Y:S01]  /*1460*/  IMAD.MOV.U32 R0, RZ, RZ, c[0x0][0x160] ;  /* 0x00005800ff007624 */ /* 0x000fe200078e00ff */
[----:B------:R-:W-:Y:S01]  /*1470*/  MOV R8, RZ ;  /* 0x000000ff00087202 */ /* 0x000fe20000000f00 */
[----:B------:R-:W-:Y:S01]  /*1480*/  CS2R R6, SRZ ;  /* 0x0000000000067805 */ /* 0x000fe2000001ff00 */
[----:B------:R-:W0:Y:S01]  /*1490*/  S2R R76, SR_CTAID.X ;  /* 0x00000000004c7919 */ /* 0x000e220000002500 */
[----:B------:R-:W-:Y:S01]  /*14a0*/  CS2R R4, SRZ ;  /* 0x0000000000047805 */ /* 0x000fe2000001ff00 */
[----:B------:R-:W-:Y:S02]  /*14b0*/  ISETP.GE.AND P0, PT, R0, 0x1, PT ;  /* 0x000000010000780c */ /* 0x000fe40003f06270 */
[----:B------:R-:W-:Y:S01]  /*14c0*/  MOV R0, RZ ;  /* 0x000000ff00007202 */ /* 0x000fe20000000f00 */
[----:B0-----:R-:W-:Y:S02]  /*14d0*/  IMAD R76, R76, 0x8, R3 ;  /* 0x000000084c4c7824 */ /* 0x001fe400078e0203 */
[----:B------:R-:W-:-:S02]  /*14e0*/  CS2R R2, SRZ ;  /* 0x0000000000027805 */ /* 0x000fc4000001ff00 */
[----:B------:R-:W-:-:S05]  /*14f0*/  IMAD.SHL.U32 R76, R76, 0x2, RZ ;  /* 0x000000024c4c7824 */ /* 0x000fca00078e00ff */
[----:B------:R-:W-:Y:S05]  /*1500*/  @!P0 BRA `(.L_x_111) ;  /* 0x0000141000008947 */ /* 0x000fea0003800000 */
[----:B------:R-:W-:Y:S01]  /*1510*/  IADD3 R73, R76, 0x1, RZ ;  /* 0x000000014c497810 */ /* 0x000fe20007ffe0ff */
[----:B------:R-:W-:Y:S01]  /*1520*/  IMAD R60, R84, c[0x0][0x194], RZ ;  /* 0x00006500543c7a24 */ /* 0x000fe200078e02ff */
[----:B------:R-:W-:Y:S01]  /*1530*/  SHF.R.S32.HI R13, RZ, 0x1f, R76 ;  /* 0x0000001fff0d7819 */ /* 0x000fe2000001144c */
        /* <DEDUP_REMOVED lines=11> */
[----:B------:R-:W-:Y:S01]  /*15f0*/  LEA.HI R74, R13, R76, RZ, 0x5 ;  /* 0x0000004c0d4a7211 */ /* 0x000fe200078f28ff */
[----:B------:R-:W-:Y:S01]  /*1600*/  IMAD R39, R77, c[0x0][0x198], RZ ;  /* 0x000066004d277a24 */ /* 0x000fe200078e02ff */
[----:B------:R-:W-:Y:S01]  /*1610*/  LEA.HI R52, R52, R63, RZ, 0x5 ;  /* 0x0000003f34347211 */ /* 0x000fe200078f28ff */
[----:B------:R-:W-:Y:S01]  /*1620*/  IMAD.MOV.U32 R8, RZ, RZ, RZ ;  /* 0x000000ffff087224 */ /* 0x000fe200078e00ff */
[----:B------:R-:W-:Y:S01]  /*1630*/  LEA.HI R44, R11, R64, RZ, 0x5 ;  /* 0x000000400b2c7211 */ /* 0x000fe200078f28ff */
[----:B------:R-:W-:Y:S01]  /*1640*/  UMOV UR11, URZ ;  /* 0x0000003f000b7c82 */ /* 0x000fe20008000000 */
[----:B------:R-:W-:-:S02]  /*1650*/  LEA.HI R36, R36, R65, RZ, 0x5 ;  /* 0x0000004124247211 */ /* 0x000fc400078f28ff */
[----:B------:R-:W-:Y:S02]  /*1660*/  LEA.HI R32, R9, R66, RZ, 0x5 ;  /* 0x0000004209207211 */ /* 0x000fe400078f28ff */
[----:B------:R-:W-:Y:S02]  /*1670*/  LEA.HI R71, R10, R73, RZ, 0x5 ;  /* 0x000000490a477211 */ /* 0x000fe400078f28ff */
[----:B------:R-:W-:Y:S02]  /*1680*/  LOP3.LUT R75, R74, 0xffffffe0, RZ, 0xc0, !PT ;  /* 0xffffffe04a4b7812 */ /* 0x000fe400078ec0ff */
[----:B------:R-:W-:Y:S02]  /*1690*/  LOP3.LUT R12, R52, 0xffffffe0, RZ, 0xc0, !PT ;  /* 0xffffffe0340c7812 */ /* 0x000fe400078ec0ff */
[----:B------:R-:W-:Y:S01]  /*16a0*/  LOP3.LUT R45, R44, 0xffffffe0, RZ, 0xc0, !PT ;  /* 0xffffffe02c2d7812 */ /* 0x000fe200078ec0ff */
[----:B------:R-:W-:Y:S01]  /*16b0*/  IMAD.IADD R75, R76, 0x1, -R75 ;  /* 0x000000014c4b7824 */ /* 0x000fe200078e0a4b */
[----:B------:R-:W-:Y:S01]  /*16c0*/  LOP3.LUT R10, R36, 0xffffffe0, RZ, 0xc0, !PT ;  /* 0xffffffe0240a7812 */ /* 0x000fe200078ec0ff */
[----:B------:R-:W-:Y:S01]  /*16d0*/  IMAD.IADD R53, R63, 0x1, -R12 ;  /* 0x000000013f357824 */ /* 0x000fe200078e0a0c */
[----:B------:R-:W-:Y:S01]  /*16e0*/  LOP3.LUT R35, R32, 0xffffffe0, RZ, 0xc0, !PT ;  /* 0xffffffe020237812 */ /* 0x000fe200078ec0ff */
[----:B------:R-:W-:Y:S01]  /*16f0*/  IMAD.IADD R45, R64, 0x1, -R45 ;  /* 0x00000001402d7824 */ /* 0x000fe200078e0a2d */
[----:B------:R-:W-:Y:S01]  /*1700*/  LOP3.LUT R72, R71, 0xffffffe0, RZ, 0xc0, !PT ;  /* 0xffffffe047487812 */ /* 0x000fe200078ec0ff */
[----:B------:R-:W-:Y:S01]  /*1710*/  IMAD.IADD R37, R65, 0x1, -R10 ;  /* 0x0000000141257824 */ /* 0x000fe200078e0a0a */
[----:B------:R-:W-:Y:S01]  /*1720*/  SHF.R.S32.HI R74, RZ, 0x5, R74 ;  /* 0x00000005ff4a7819 */ /* 0x000fe2000001144a */
[----:B------:R-:W-:Y:S01]  /*1730*/  IMAD.IADD R35, R66, 0x1, -R35 ;  /* 0x0000000142237824 */ /* 0x000fe200078e0a23 */
[----:B------:R-:W-:Y:S01]  /*1740*/  SHF.R.S32.HI R52, RZ, 0x5, R52 ;  /* 0x00000005ff347819 */ /* 0x000fe20000011434 */
[----:B------:R-:W-:Y:S01]  /*1750*/  IMAD.IADD R72, R73, 0x1, -R72 ;  /* 0x0000000149487824 */ /* 0x000fe200078e0a48 */
        /* <DEDUP_REMOVED lines=8> */
[----:B------:R-:W-:Y:S01]  /*17e0*/  LOP3.LUT R62, RZ, R84, RZ, 0x33, !PT ;  /* 0x00000054ff3e7212 */ /* 0x000fe200078e33ff */
[----:B------:R-:W-:Y:S01]  /*17f0*/  IMAD R32, R32, c[0x0][0x1d0], RZ ;  /* 0x0000740020207a24 */ /* 0x000fe200078e02ff */
[----:B------:R-:W-:Y:S01]  /*1800*/  LOP3.LUT R61, RZ, R83, RZ, 0x33, !PT ;  /* 0x00000053ff3d7212 */ /* 0x000fe200078e33ff */
[----:B------:R-:W-:Y:S01]  /*1810*/  IMAD R71, R71, c[0x0][0x1b4], RZ ;  /* 0x00006d0047477a24 */ /* 0x000fe200078e02ff */
[----:B------:R-:W-:-:S02]  /*1820*/  LOP3.LUT R58, RZ, R82, RZ, 0x33, !PT ;  /* 0x00000052ff3a7212 */ /* 0x000fc400078e33ff */
[----:B------:R-:W-:Y:S02]  /*1830*/  LOP3.LUT R57, RZ, R81, RZ, 0x33, !PT ;  /* 0x00000051ff397212 */ /* 0x000fe400078e33ff */
[----:B------:R-:W-:Y:S02]  /*1840*/  LOP3.LUT R50, RZ, R80, RZ, 0x33, !PT ;  /* 0x00000050ff327212 */ /* 0x000fe400078e33ff */
[----:B------:R-:W-:Y:S02]  /*1850*/  LOP3.LUT R49, RZ, R79, RZ, 0x33, !PT ;  /* 0x0000004fff317212 */ /* 0x000fe400078e33ff */
[----:B------:R-:W-:Y:S02]  /*1860*/  LOP3.LUT R42, RZ, R78, RZ, 0x33, !PT ;  /* 0x0000004eff2a7212 */ /* 0x000fe400078e33ff */
[----:B------:R-:W-:Y:S02]  /*1870*/  LOP3.LUT R41, RZ, R77, RZ, 0x33, !PT ;  /* 0x0000004dff297212 */ /* 0x000fe400078e33ff */
[----:B------:R-:W-:-:S02]  /*1880*/  IADD3 R62, R62, c[0x0][0x17c], RZ ;  /* 0x00005f003e3e7a10 */ /* 0x000fc40007ffe0ff */
[----:B------:R-:W-:Y:S02]  /*1890*/  IADD3 R61, R61, c[0x0][0x180], RZ ;  /* 0x000060003d3d7a10 */ /* 0x000fe40007ffe0ff */
[----:B------:R-:W-:Y:S01]  /*18a0*/  IADD3 R58, R58, c[0x0][0x17c], RZ ;  /* 0x00005f003a3a7a10 */ /* 0x000fe20007ffe0ff */
[----:B------:R-:W-:Y:S01]  /*18b0*/  IMAD R62, R62, c[0x0][0x194], RZ ;  /* 0x000065003e3e7a24 */ /* 0x000fe200078e02ff */
        /* <DEDUP_REMOVED lines=10> */
[----:B------:R-:W-:Y:S01]  /*1960*/  SHF.R.S32.HI R70, RZ, 0x1f, R75 ;  /* 0x0000001fff467819 */ /* 0x000fe2000001144b */
[----:B------:R-:W-:Y:S01]  /*1970*/  IMAD R42, R42, c[0x0][0x194], RZ ;  /* 0x000065002a2a7a24 */ /* 0x000fe200078e02ff */
[----:B------:R-:W-:Y:S01]  /*1980*/  SHF.R.S32.HI R69, RZ, 0x1f, R74 ;  /* 0x0000001fff457819 */ /* 0x000fe2000001144a */
[----:B------:R-:W-:Y:S01]  /*1990*/  IMAD R41, R41, c[0x0][0x198], RZ ;  /* 0x0000660029297a24 */ /* 0x000fe200078e02ff */
[----:B------:R-:W-:-:S02]  /*19a0*/  SHF.R.S32.HI R54, RZ, 0x1f, R53 ;  /* 0x0000001fff367819 */ /* 0x000fc40000011435 */
[----:B------:R-:W-:Y:S02]  /*19b0*/  SHF.R.S32.HI R51, RZ, 0x1f, R52 ;  /* 0x0000001fff337819 */ /* 0x000fe40000011434 */
[----:B------:R-:W-:Y:S02]  /*19c0*/  SHF.R.S32.HI R46, RZ, 0x1f, R45 ;  /* 0x0000001fff2e7819 */ /* 0x000fe4000001142d */
[----:B------:R-:W-:Y:S02]  /*19d0*/  SHF.R.S32.HI R43, RZ, 0x1f, R44 ;  /* 0x0000001fff2b7819 */ /* 0x000fe4000001142c */
[----:B------:R-:W-:Y:S02]  /*19e0*/  SHF.R.S32.HI R38, RZ, 0x1f, R37 ;  /* 0x0000001fff267819 */ /* 0x000fe40000011425 */
[----:B------:R-:W-:Y:S02]  /*19f0*/  SHF.R.S32.HI R34, RZ, 0x1f, R36 ;  /* 0x0000001fff227819 */ /* 0x000fe40000011424 */
[----:B------:R-:W-:-:S02]  /*1a00*/  SHF.R.S32.HI R33, RZ, 0x1f, R35 ;  /* 0x0000001fff217819 */ /* 0x000fc40000011423 */
[----:B------:R-:W-:Y:S02]  /*1a10*/  SHF.R.S32.HI R31, RZ, 0x1f, R32 ;  /* 0x0000001fff1f7819 */ /* 0x000fe40000011420 */
[----:B------:R-:W-:Y:S02]  /*1a20*/  SHF.R.S32.HI R68, RZ, 0x1f, R72 ;  /* 0x0000001fff447819 */ /* 0x000fe40000011448 */
[----:B------:R-:W-:Y:S02]  /*1a30*/  SHF.R.S32.HI R67, RZ, 0x1f, R71 ;  /* 0x0000001fff437819 */ /* 0x000fe40000011447 */
.L_x_119:
[----:B------:R-:W-:-:S04]  /*1a40*/  MOV R9, c[0x0][0x170] ;  /* 0x00005c0000097a02 */ /* 0x000fc80000000f00 */
[----:B------:R-:W-:-:S12]  /*1a50*/  ISETP.GE.AND P0, PT, R9, 0x1, PT ;  /* 0x000000010900780c */ /* 0x000fd80003f06270 */
[----:B------:R-:W-:Y:S05]  /*1a60*/  @!P0 BRA `(.L_x_112) ;  /* 0x00000e6000008947 */ /* 0x000fea0003800000 */
[----:B------:R-:W-:Y:S02]  /*1a70*/  UMOV UR10, URZ ;  /* 0x0000003f000a7c82 */ /* 0x000fe40008000000 */
.L_x_118:
[----:B------:R-:W-:-:S04]  /*1a80*/  MOV R9, c[0x0][0x174] ;  /* 0x00005d0000097a02 */ /* 0x000fc80000000f00 */
[----:B------:R-:W-:-:S12]  /*1a90*/  ISETP.GE.AND P0, PT, R9, 0x1, PT ;  /* 0x000000010900780c */ /* 0x000fd80003f06270 */
[----:B------:R-:W-:Y:S05]  /*1aa0*/  @!P0 BRA `(.L_x_113) ;  /* 0x00000dd000008947 */ /* 0x000fea0003800000 */
[----:B------:R-:W-:Y:S02]  /*1ab0*/  ULDC UR4, c[0x0][0x18c] ;  /* 0x0000630000047ab9 */ /* 0x000fe40000000800 */
[----:B------:R-:W-:Y:S02]  /*1ac0*/  ULDC UR6, c[0x0][0x184] ;  /* 0x0000610000067ab9 */ /* 0x000fe40000000800 */
[----:B------:R-:W-:Y:S02]  /*1ad0*/  UIMAD UR6, UR10, UR4, -UR6 ;  /* 0x000000040a0672a4 */ /* 0x000fe4000f8e0a06 */
[----:B------:R-:W-:Y:S02]  /*1ae0*/  USHF.L.U32 UR5, UR11, 0x5, URZ ;  /* 0x000000050b057899 */ /* 0x000fe4000800063f */
[----:B------:R-:W-:Y:S02]  /*1af0*/  ULDC UR8, c[0x0][0x1b0] ;  /* 0x00006c0000087ab9 */ /* 0x000fe40000000800 */
[----:B------:R-:W-:Y:S01]  /*1b00*/  IADD3 R29, R62, UR6, RZ ;  /* 0x000000063e1d7c10 */ /* 0x000fe2000fffe0ff */
[----:B------:R-:W-:Y:S01]  /*1b10*/  USHF.R.S32.HI UR4, URZ, 0x1f, UR5 ;  /* 0x0000001f3f047899 */ /* 0x000fe20008011405 */
[----:B------:R-:W-:Y:S01]  /*1b20*/  IADD3 R27, R60, UR6, RZ ;  /* 0x000000063c1b7c10 */ /* 0x000fe2000fffe0ff */
[----:B------:R-:W-:Y:S01]  /*1b30*/  ULDC UR9, c[0x0][0x1b8] ;  /* 0x00006e0000097ab9 */ /* 0x000fe20000000800 */
[----:B------:R-:W-:Y:S01]  /*1b40*/  IADD3 R25, R58, UR6, RZ ;  /* 0x000000063a197c10 */ /* 0x000fe2000fffe0ff */
[----:B------:R-:W-:Y:S01]  /*1b50*/  IMAD R29, R29, c[0x0][0x1cc], RZ ;  /* 0x000073001d1d7a24 */ /* 0x000fe200078e02ff */
        /* <DEDUP_REMOVED lines=10> */
[----:B------:R-:W-:Y:S01]  /*1c00*/  IADD3 R30, P0, R29, UR5, RZ ;  /* 0x000000051d1e7c10 */ /* 0x000fe2000ff1e0ff */
[----:B------:R-:W-:Y:S01]  /*1c10*/  IMAD R17, R17, c[0x0][0x1cc], RZ ;  /* 0x0000730011117a24 */ /* 0x000fe200078e02ff */
[----:B------:R-:W-:Y:S01]  /*1c20*/  UIMAD UR8, UR10, UR8, URZ ;  /* 0x000000080a0872a4 */ /* 0x000fe2000f8e023f */
[----:B------:R-:W-:Y:S01]  /*1c30*/  IMAD R14, R14, c[0x0][0x1cc], RZ ;  /* 0x000073000e0e7a24 */ /* 0x000fe200078e02ff */
[----:B------:R-:W-:Y:S01]  /*1c40*/  UIMAD UR9, UR11, UR9, URZ ;  /* 0x000000090b0972a4 */ /* 0x000fe2000f8e023f */
[----:B------:R-:W-:Y:S01]  /*1c50*/  LEA.HI.X.SX32 R29, R29, UR4, 0x1, P0 ;  /* 0x000000041d1d7c11 */ /* 0x000fe200080f0eff */
[----:B------:R-:W-:Y:S01]  /*1c60*/  USHF.R.S32.HI UR7, URZ, 0x1f, UR8 ;  /* 0x0000001f3f077899 */ /* 0x000fe20008011408 */
[----:B------:R-:W-:Y:S01]  /*1c70*/  IADD3 R28, P6, R27, UR5, RZ ;  /* 0x000000051b1c7c10 */ /* 0x000fe2000ffde0ff */
[----:B------:R-:W-:Y:S01]  /*1c80*/  UIADD3 UR8, UP0, UR9, UR8, URZ ;  /* 0x0000000809087290 */ /* 0x000fe2000ff1e03f */
[----:B------:R-:W-:-:S02]  /*1c90*/  IADD3 R26, P5, R25, UR5, RZ ;  /* 0x00000005191a7c10 */ /* 0x000fc4000ffbe0ff */
[----:B------:R-:W-:Y:S01]  /*1ca0*/  IADD3 R24, P4, R23, UR5, RZ ;  /* 0x0000000517187c10 */ /* 0x000fe2000ff9e0ff */
[----:B------:R-:W-:Y:S01]  /*1cb0*/  ULEA.HI.X.SX32 UR7, UR9, UR7, 0x1, UP0 ;  /* 0x0000000709077291 */ /* 0x000fe200080f0e3f */
[----:B------:R-:W-:Y:S02]  /*1cc0*/  IADD3 R22, P3, R21, UR5, RZ ;  /* 0x0000000515167c10 */ /* 0x000fe4000ff7e0ff */
[----:B------:R-:W-:Y:S01]  /*1cd0*/  IADD3 R20, P2, R19, UR5, RZ ;  /* 0x0000000513147c10 */ /* 0x000fe2000ff5e0ff */
[----:B------:R-:W-:Y:S01]  /*1ce0*/  UMOV UR9, URZ ;  /* 0x0000003f00097c82 */ /* 0x000fe20008000000 */
[----:B------:R-:W-:Y:S02]  /*1cf0*/  IADD3 R18, P1, R17, UR5, RZ ;  /* 0x0000000511127c10 */ /* 0x000fe4000ff3e0ff */
[----:B------:R-:W-:Y:S02]  /*1d00*/  IADD3 R16, P0, R14, UR5, RZ ;  /* 0x000000050e107c10 */ /* 0x000fe4000ff1e0ff */
[----:B------:R-:W-:-:S02]  /*1d10*/  LEA.HI.X.SX32 R27, R27, UR4, 0x1, P6 ;  /* 0x000000041b1b7c11 */ /* 0x000fc4000b0f0eff */
[----:B------:R-:W-:Y:S02]  /*1d20*/  LEA.HI.X.SX32 R25, R25, UR4, 0x1, P5 ;  /* 0x0000000419197c11 */ /* 0x000fe4000a8f0eff */
[----:B------:R-:W-:Y:S02]  /*1d30*/  LEA.HI.X.SX32 R23, R23, UR4, 0x1, P4 ;  /* 0x0000000417177c11 */ /* 0x000fe4000a0f0eff */
[----:B------:R-:W-:Y:S02]  /*1d40*/  LEA.HI.X.SX32 R21, R21, UR4, 0x1, P3 ;  /* 0x0000000415157c11 */ /* 0x000fe400098f0eff */
[----:B------:R-:W-:Y:S02]  /*1d50*/  LEA.HI.X.SX32 R19, R19, UR4, 0x1, P2 ;  /* 0x0000000413137c11 */ /* 0x000fe400090f0eff */
[----:B------:R-:W-:Y:S02]  /*1d60*/  LEA.HI.X.SX32 R17, R17, UR4, 0x1, P1 ;  /* 0x0000000411117c11 */ /* 0x000fe400088f0eff */
[----:B------:R-:W-:-:S02]  /*1d70*/  LEA.HI.X.SX32 R14, R14, UR4, 0x1, P0 ;  /* 0x000000040e0e7c11 */ /* 0x000fc400080f0eff */
.L_x_117:
[----:B------:R-:W-:Y:S01]  /*1d80*/  ISETP.GE.AND P0, PT, R76, c[0x0][0x178], PT ;  /* 0x00005e004c007a0c */ /* 0x000fe20003f06270 */
[----:B------:R-:W-:Y:S01]  /*1d90*/  IMAD.MOV.U32 R11, RZ, RZ, RZ ;  /* 0x000000ffff0b7224 */ /* 0x000fe200078e00ff */
[----:B------:R-:W-:Y:S01]  /*1da0*/  ISETP.GE.AND P5, PT, R73, c[0x0][0x178], PT ;  /* 0x00005e0049007a0c */ /* 0x000fe20003fa6270 */
[----:B------:R-:W-:Y:S01]  /*1db0*/  IMAD.U32 R10, RZ, RZ, UR9 ;  /* 0x00000009ff0a7e24 */ /* 0x000fe2000f8e00ff */
[----:B------:R-:W-:Y:S01]  /*1dc0*/  ULDC UR4, c[0x0][0x190] ;  /* 0x0000640000047ab9 */ /* 0x000fe20000000800 */
[----:B------:R-:W-:Y:S01]  /*1dd0*/  IMAD.U32 R15, RZ, RZ, UR9 ;  /* 0x00000009ff0f7e24 */ /* 0x000fe2000f8e00ff */
[----:B------:R-:W-:Y:S01]  /*1de0*/  ULDC UR6, c[0x0][0x188] ;  /* 0x0000620000067ab9 */ /* 0x000fe20000000800 */
[----:B------:R-:W-:Y:S01]  /*1df0*/  IMAD.MOV.U32 R12, RZ, RZ, RZ ;  /* 0x000000ffff0c7224 */ /* 0x000fe200078e00ff */
[----:B------:R-:W-:Y:S01]  /*1e00*/  UIMAD UR6, UR9, UR4, -UR6 ;  /* 0x00000004090672a4 */ /* 0x000fe2000f8e0a06 */
[----:B------:R-:W-:Y:S01]  /*1e10*/  BMOV.32.CLEAR RZ, B0 ;  /* 0x0000000000ff7355 */ /* 0x000fe20000100000 */
[----:B------:R-:W-:Y:S02]  /*1e20*/  BSSY B0, `(.L_x_114) ;  /* 0x0000098000007945 */ /* 0x000fe40003800000 */
[----:B------:R-:W-:Y:S02]  /*1e30*/  @!P0 IMAD.SHL.U32 R10, R10, 0x20, RZ ;  /* 0x000000200a0a8824 */ /* 0x000fe400078e00ff */
[----:B------:R-:W-:Y:S03]  /*1e40*/  @!P5 IMAD.SHL.U32 R15, R15, 0x20, RZ ;  /* 0x000000200f0fd824 */ /* 0x000fe600078e00ff */
[--C-:B------:R-:W-:Y:S02]  /*1e50*/  @!P0 SHF.R.S32.HI R13, RZ, 0x1f, R10.reuse ;  /* 0x0000001fff0d8819 */ /* 0x100fe4000001140a */
[----:B------:R-:W-:Y:S02]  /*1e60*/  @!P0 IADD3 R91, P4, P3, R75, UR8, R10 ;  /* 0x000000084b5b8c10 */ /* 0x000fe4000fb9e00a */
[--C-:B------:R-:W-:Y:S02]  /*1e70*/  @!P5 SHF.R.S32.HI R9, RZ, 0x1f, R15.reuse ;  /* 0x0000001fff09d819 */ /* 0x100fe4000001140f */
[----:B------:R-:W-:Y:S02]  /*1e80*/  @!P5 IADD3 R92, P2, P1, R72, UR8, R15 ;  /* 0x00000008485cdc10 */ /* 0x000fe4000f95e00f */
[----:B------:R-:W-:Y:S02]  /*1e90*/  @!P0 IADD3.X R10, R70, UR7, R13, P4, P3 ;  /* 0x00000007460a8c10 */ /* 0x000fe4000a7e640d */
[----:B------:R-:W-:Y:S02]  /*1ea0*/  @!P0 IADD3 R90, P4, P3, R91, c[0x0][0x1a8], R74 ;  /* 0x00006a005b5a8a10 */ /* 0x000fe40007b9e04a */
[----:B------:R-:W-:Y:S01]  /*1eb0*/  @!P5 IADD3.X R86, R68, UR7, R9, P2, P1 ;  /* 0x000000074456dc10 */ /* 0x000fe200097e2409 */
[----:B------:R-:W-:Y:S01]  /*1ec0*/  IMAD.MOV.U32 R9, RZ, RZ, c[0x0][0x19c] ;  /* 0x00006700ff097624 */ /* 0x000fe200078e00ff */
[----:B------:R-:W-:Y:S02]  /*1ed0*/  @!P5 IADD3 R88, P2, P1, R92, c[0x0][0x1a8], R71 ;  /* 0x00006a005c58da10 */ /* 0x000fe4000795e047 */
[----:B------:R-:W-:Y:S02]  /*1ee0*/  @!P0 IADD3.X R91, R10, c[0x0][0x1ac], R69, P4, P3 ;  /* 0x00006b000a5b8a10 */ /* 0x000fe400027e6445 */
[----:B------:R-:W-:Y:S06]  /*1ef0*/  @!P5 IADD3.X R89, R86, c[0x0][0x1ac], R67, P2, P1 ;  /* 0x00006b005659da10 */ /* 0x000fec00017e2443 */
[----:B------:R0:W5:Y:S01]  /*1f00*/  @!P0 LDG.E.S8.SYS R11, [R90] ;  /* 0x000000005a0b8381 */ /* 0x00016200001ee300 */
[----:B------:R-:W-:Y:S06]  /*1f10*/  ISETP.NE.AND P0, PT, R9, 0x1, PT ;  /* 0x000000010900780c */ /* 0x000fec0003f05270 */
[----:B------:R0:W5:Y:S06]  /*1f20*/  @!P5 LDG.E.S8.SYS R12, [R88] ;  /* 0x00000000580cd381 */ /* 0x00016c00001ee300 */
[----:B------:R-:W-:-:S05]  /*1f30*/  @!P0 BRA `(.L_x_115) ;  /* 0x0000044000008947 */ /* 0x000fca0003800000 */
[----:B0-----:R-:W-:Y:S01]  /*1f40*/  IADD3 R89, R59, UR6, RZ ;  /* 0x000000063b597c10 */ /* 0x001fe2000fffe0ff */
[----:B------:R-:W-:Y:S01]  /*1f50*/  ULDC UR5, c[0x0][0x18c] ;  /* 0x0000630000057ab9 */ /* 0x000fe20000000800 */
[----:B------:R-:W-:Y:S01]  /*1f60*/  IADD3 R90, R55, UR6, RZ ;  /* 0x00000006375a7c10 */ /* 0x000fe2000fffe0ff */
[----:B------:R-:W-:Y:S01]  /*1f70*/  ULDC UR4, c[0x0][0x184] ;  /* 0x0000610000047ab9 */ /* 0x000fe20000000800 */
[----:B------:R-:W-:Y:S01]  /*1f80*/  IADD3 R85, R47, UR6, RZ ;  /* 0x000000062f557c10 */ /* 0x000fe2000fffe0ff */
[----:B------:R-:W-:Y:S01]  /*1f90*/  UIMAD UR4, UR10, UR5, -UR4 ;  /* 0x000000050a0472a4 */ /* 0x000fe2000f8e0a04 */
[----:B------:R-:W-:Y:S02]  /*1fa0*/  IMAD.MOV.U32 R9, RZ, RZ, RZ ;  /* 0x000000ffff097224 */ /* 0x000fe400078e00ff */
[----:B------:R-:W-:Y:S02]  /*1fb0*/  IMAD.MOV.U32 R13, RZ, RZ, RZ ;  /* 0x000000ffff0d7224 */ /* 0x000fe400078e00ff */
[----:B------:R-:W-:Y:S01]  /*1fc0*/  IMAD.MOV.U32 R10, RZ, RZ, RZ ;  /* 0x000000ffff0a7224 */ /* 0x000fe200078e00ff */
[----:B------:R-:W-:Y:S01]  /*1fd0*/  IADD3 R88, R60, UR4, RZ ;  /* 0x000000043c587c10 */ /* 0x000fe2000fffe0ff */
[----:B------:R-:W-:Y:S01]  /*1fe0*/  IMAD.MOV.U32 R15, RZ, RZ, RZ ;  /* 0x000000ffff0f7224 */ /* 0x000fe200078e00ff */
[----:B------:R-:W-:Y:S02]  /*1ff0*/  IADD3 R87, R56, UR4, RZ ;  /* 0x0000000438577c10 */ /* 0x000fe4000fffe0ff */
[----:B------:R-:W-:Y:S02]  /*2000*/  LOP3.LUT R93, R89, R88, RZ, 0xfc, !PT ;  /* 0x00000058595d7212 */ /* 0x000fe400078efcff */
[----:B------:R-:W-:Y:S02]  /*2010*/  LOP3.LUT R92, R90, R87, RZ, 0xfc, !PT ;  /* 0x000000575a5c7212 */ /* 0x000fe400078efcff */
[----:B------:R-:W-:Y:S02]  /*2020*/  ISETP.GE.AND P6, PT, R93, RZ, PT ;  /* 0x000000ff5d00720c */ /* 0x000fe40003fc6270 */
[----:B------:R-:W-:Y:S02]  /*2030*/  ISETP.GE.AND P5, PT, R92, RZ, PT ;  /* 0x000000ff5c00720c */ /* 0x000fe40003fa6270 */
[----:B------:R-:W-:Y:S02]  /*2040*/  IADD3 R86, R48, UR4, RZ ;  /* 0x0000000430567c10 */ /* 0x000fe4000fffe0ff */
[----:B------:R-:W-:Y:S02]  /*2050*/  ISETP.GE.OR P6, PT, R88, c[0x0][0x164], !P6 ;  /* 0x0000590058007a0c */ /* 0x000fe400077c6670 */
[----:B------:R-:W-:Y:S02]  /*2060*/  ISETP.GE.OR P5, PT, R87, c[0x0][0x164], !P5 ;  /* 0x0000590057007a0c */ /* 0x000fe40006fa6670 */
[----:B------:R-:W-:Y:S02]  /*2070*/  LOP3.LUT R91, R85, R86, RZ, 0xfc, !PT ;  /* 0x00000056555b7212 */ /* 0x000fe400078efcff */
[----:B------:R-:W-:Y:S02]  /*2080*/  ISETP.GE.OR P6, PT, R89, c[0x0][0x168], P6 ;  /* 0x00005a0059007a0c */ /* 0x000fe400037c6670 */
[----:B------:R-:W-:Y:S02]  /*2090*/  ISETP.GE.OR P5, PT, R90, c[0x0][0x168], P5 ;  /* 0x00005a005a007a0c */ /* 0x000fe40002fa6670 */
[----:B------:R-:W-:Y:S02]  /*20a0*/  ISETP.GE.AND P4, PT, R91, RZ, PT ;  /* 0x000000ff5b00720c */ /* 0x000fe40003f86270 */
[----:B------:R-:W-:Y:S02]  /*20b0*/  ISETP.GE.OR P6, PT, R63, c[0x0][0x16c], P6 ;  /* 0x00005b003f007a0c */ /* 0x000fe400037c6670 */
[----:B------:R-:W-:Y:S02]  /*20c0*/  ISETP.GE.OR P5, PT, R64, c[0x0][0x16c], P5 ;  /* 0x00005b0040007a0c */ /* 0x000fe40002fa6670 */
[----:B------:R-:W-:Y:S04]  /*20d0*/  ISETP.GE.OR P4, PT, R86, c[0x0][0x164], !P4 ;  /* 0x0000590056007a0c */ /* 0x000fe80006786670 */
[----:B------:R-:W-:Y:S04]  /*20e0*/  ISETP.GE.OR P4, PT, R85, c[0x0][0x168], P4 ;  /* 0x00005a0055007a0c */ /* 0x000fe80002786670 */
[----:B------:R-:W-:Y:S01]  /*20f0*/  ISETP.GE.OR P4, PT, R65, c[0x0][0x16c], P4 ;  /* 0x00005b0041007a0c */ /* 0x000fe20002786670 */
[----:B------:R-:W-:Y:S02]  /*2100*/  @!P6 IMAD R93, R89, c[0x0][0x1c8], RZ ;  /* 0x00007200595dea24 */ /* 0x000fe400078e02ff */
[----:B------:R-:W-:Y:S03]  /*2110*/  @!P5 IMAD R89, R90, c[0x0][0x1c8], RZ ;  /* 0x000072005a59da24 */ /* 0x000fe600078e02ff */
[--C-:B------:R-:W-:Y:S02]  /*2120*/  @!P6 SHF.R.S32.HI R90, RZ, 0x1f, R93.reuse ;  /* 0x0000001fff5ae819 */ /* 0x100fe4000001145d */
[----:B------:R-:W-:Y:S02]  /*2130*/  @!P6 IADD3 R93, P3, P2, R53, R28, R93 ;  /* 0x0000001c355de210 */ /* 0x000fe40007a7e05d */
[--C-:B------:R-:W-:Y:S02]  /*2140*/  @!P5 SHF.R.S32.HI R86, RZ, 0x1f, R89.reuse ;  /* 0x0000001fff56d819 */ /* 0x100fe40000011459 */
[----:B------:R-:W-:Y:S01]  /*2150*/  @!P5 IADD3 R89, P1, P0, R45, R24, R89 ;  /* 0x000000182d59d210 */ /* 0x000fe2000783e059 */
[----:B------:R-:W-:Y:S01]  /*2160*/  @!P4 IMAD R87, R85, c[0x0][0x1c8], RZ ;  /* 0x000072005557ca24 */ /* 0x000fe200078e02ff */
[----:B------:R-:W-:Y:S02]  /*2170*/  @!P6 IADD3.X R90, R54, R27, R90, P3, P2 ;  /* 0x0000001b365ae210 */ /* 0x000fe40001fe445a */
[----:B------:R-:W-:Y:S02]  /*2180*/  @!P5 IADD3.X R86, R46, R23, R86, P1, P0 ;  /* 0x000000172e56d210 */ /* 0x000fe40000fe0456 */
[--C-:B------:R-:W-:Y:S02]  /*2190*/  @!P4 SHF.R.S32.HI R85, RZ, 0x1f, R87.reuse ;  /* 0x0000001fff55c819 */ /* 0x100fe40000011457 */
[----:B------:R-:W-:Y:S04]  /*21a0*/  @!P4 IADD3 R87, P3, P2, R37, R20, R87 ;  /* 0x000000142557c210 */ /* 0x000fe80007a7e057 */
[----:B------:R-:W-:Y:S02]  /*21b0*/  @!P6 IADD3 R92, P1, P0, R93, c[0x0][0x1c0], R52 ;  /* 0x000070005d5cea10 */ /* 0x000fe4000783e034 */
[----:B------:R-:W-:Y:S02]  /*21c0*/  @!P4 IADD3.X R85, R38, R19, R85, P3, P2 ;  /* 0x000000132655c210 */ /* 0x000fe40001fe4455 */
[----:B------:R-:W-:Y:S04]  /*21d0*/  @!P6 IADD3.X R93, R90, c[0x0][0x1c4], R51, P1, P0 ;  /* 0x000071005a5dea10 */ /* 0x000fe80000fe0433 */
[----:B------:R-:W-:Y:S04]  /*21e0*/  @!P5 IADD3 R88, P3, P2, R89, c[0x0][0x1c0], R44 ;  /* 0x000070005958da10 */ /* 0x000fe80007a7e02c */
[----:B------:R0:W5:Y:S01]  /*21f0*/  @!P6 LDG.E.S8.SYS R9, [R92] ;  /* 0x000000005c09e381 */ /* 0x00016200001ee300 */
[----:B------:R-:W-:Y:S02]  /*2200*/  @!P4 IADD3 R90, P1, P0, R87, c[0x0][0x1c0], R36 ;  /* 0x00007000575aca10 */ /* 0x000fe4000783e024 */
[----:B------:R-:W-:Y:S02]  /*2210*/  @!P5 IADD3.X R89, R86, c[0x0][0x1c4], R43, P3, P2 ;  /* 0x000071005659da10 */ /* 0x000fe40001fe442b */
[----:B------:R-:W-:Y:S02]  /*2220*/  @!P4 IADD3.X R91, R85, c[0x0][0x1c4], R34, P1, P0 ;  /* 0x00007100555bca10 */ /* 0x000fe40000fe0422 */
[----:B------:R-:W-:Y:S02]  /*2230*/  IADD3 R87, R39, UR6, RZ ;  /* 0x0000000627577c10 */ /* 0x000fe4000fffe0ff */
[----:B------:R-:W-:Y:S02]  /*2240*/  IADD3 R85, R40, UR4, RZ ;  /* 0x0000000428557c10 */ /* 0x000fe4000fffe0ff */
[----:B------:R0:W5:Y:S02]  /*2250*/  @!P5 LDG.E.S8.SYS R13, [R88] ;  /* 0x00000000580dd381 */ /* 0x00016400001ee300 */
[----:B------:R-:W-:Y:S04]  /*2260*/  LOP3.LUT R86, R87, R85, RZ, 0xfc, !PT ;  /* 0x0000005557567212 */ /* 0x000fe800078efcff */
[----:B------:R-:W-:Y:S01]  /*2270*/  ISETP.GE.AND P0, PT, R86, RZ, PT ;  /* 0x000000ff5600720c */ /* 0x000fe20003f06270 */
[----:B------:R0:W5:Y:S03]  /*2280*/  @!P4 LDG.E.S8.SYS R10, [R90] ;  /* 0x000000005a0ac381 */ /* 0x00016600001ee300 */
[----:B------:R-:W-:Y:S04]  /*2290*/  ISETP.GE.OR P0, PT, R85, c[0x0][0x164], !P0 ;  /* 0x0000590055007a0c */ /* 0x000fe80004706670 */
[----:B------:R-:W-:-:S12]  /*22a0*/  ISETP.GE.OR P0, PT, R87, c[0x0][0x168], P0 ;  /* 0x00005a0057007a0c */ /* 0x000fd80000706670 */
[----:B------:R-:W-:-:S05]  /*22b0*/  @P0 BRA `(.L_x_116) ;  /* 0x000004e000000947 */ /* 0x000fca0003800000 */
[----:B0-----:R-:W-:Y:S02]  /*22c0*/  ISETP.LT.AND P0, PT, R66, c[0x0][0x16c], PT ;  /* 0x00005b0042007a0c */ /* 0x001fe40003f01270 */
[----:B------:R-:W-:Y:S10]  /*22d0*/  MOV R15, RZ ;  /* 0x000000ff000f7202 */ /* 0x000ff40000000f00 */
[----:B------:R-:W-:-:S05]  /*22e0*/  @!P0 BRA `(.L_x_116) ;  /* 0x000004b000008947 */ /* 0x000fca0003800000 */
[----:B------:R-:W-:Y:S05]  /*22f0*/  IADD3 R85, R39, UR6, RZ ;  /* 0x0000000627557c10 */ /* 0x000fea000fffe0ff */
[----:B------:R-:W-:Y:S05]  /*2300*/  IMAD R85, R85, c[0x0][0x1c8], RZ ;  /* 0x0000720055557a24 */ /* 0x000fea00078e02ff */
[--C-:B------:R-:W-:Y:S02]  /*2310*/  SHF.R.S32.HI R86, RZ, 0x1f, R85.reuse ;  /* 0x0000001fff567819 */ /* 0x100fe40000011455 */
[----:B------:R-:W-:Y:S04]  /*2320*/  IADD3 R85, P1, P0, R35, R16, R85 ;  /* 0x0000001023557210 */ /* 0x000fe8000783e055 */
[----:B------:R-:W-:Y:S02]  /*2330*/  IADD3.X R86, R33, R14, R86, P1, P0 ;  /* 0x0000000e21567210 */ /* 0x000fe40000fe0456 */
[----:B------:R-:W-:Y:S04]  /*2340*/  IADD3 R88, P1, P0, R85, c[0x0][0x1c0], R32 ;  /* 0x0000700055587a10 */ /* 0x000fe8000783e020 */
[----:B------:R-:W-:Y:S08]  /*2350*/  IADD3.X R89, R86, c[0x0][0x1c4], R31, P1, P0 ;  /* 0x0000710056597a10 */ /* 0x000ff00000fe041f */
[----:B------:R0:W5:Y:S01]  /*2360*/  LDG.E.S8.SYS R15, [R88] ;  /* 0x00000000580f7381 */ /* 0x00016200001ee300 */
[----:B------:R-:W-:-:S05]  /*2370*/  BRA `(.L_x_116) ;  /* 0x0000042000007947 */ /* 0x000fca0003800000 */
.L_x_115:
        /* <DEDUP_REMOVED lines=56> */
[----:B0-----:R-:W-:Y:S01]  /*2700*/  ISETP.LT.AND P0, PT, R66, c[0x0][0x16c], PT ;  /* 0x00005b0042007a0c */ /* 0x001fe20003f01270 */
[----:B------:R-:W-:Y:S11]  /*2710*/  IMAD.MOV.U32 R15, RZ, RZ, RZ ;  /* 0x000000ffff0f7224 */ /* 0x000ff600078e00ff */
[----:B------:R-:W-:Y:S05]  /*2720*/  @P0 IADD3 R85, R41, UR6, RZ ;  /* 0x0000000629550c10 */ /* 0x000fea000fffe0ff */
[----:B------:R-:W-:Y:S05]  /*2730*/  @P0 IMAD R85, R85, c[0x0][0x1c8], RZ ;  /* 0x0000720055550a24 */ /* 0x000fea00078e02ff */
[--C-:B------:R-:W-:Y:S02]  /*2740*/  @P0 SHF.R.S32.HI R86, RZ, 0x1f, R85.reuse ;  /* 0x0000001fff560819 */ /* 0x100fe40000011455 */
[----:B------:R-:W-:Y:S04]  /*2750*/  @P0 IADD3 R85, P2, P1, R35, R18, R85 ;  /* 0x0000001223550210 */ /* 0x000fe8000795e055 */
[----:B------:R-:W-:Y:S02]  /*2760*/  @P0 IADD3.X R86, R33, R17, R86, P2, P1 ;  /* 0x0000001121560210 */ /* 0x000fe400017e2456 */
[----:B------:R-:W-:Y:S04]  /*2770*/  @P0 IADD3 R88, P2, P1, R85, c[0x0][0x1c0], R32 ;  /* 0x0000700055580a10 */ /* 0x000fe8000795e020 */
[----:B------:R-:W-:Y:S08]  /*2780*/  @P0 IADD3.X R89, R86, c[0x0][0x1c4], R31, P2, P1 ;  /* 0x0000710056590a10 */ /* 0x000ff000017e241f */
[----:B------:R0:W5:Y:S02]  /*2790*/  @P0 LDG.E.S8.SYS R15, [R88] ;  /* 0x00000000580f0381 */ /* 0x00016400001ee300 */
.L_x_116:
[----:B0-----:R-:W-:Y:S05]  /*27a0*/  BSYNC B0 ;  /* 0x0000000000007941 */ /* 0x001fea0003800000 */
.L_x_114:
[-C--:B-----5:R-:W-:Y:S01]  /*27b0*/  IMAD R0, R9, R11.reuse, R0 ;  /* 0x0000000b09007224 */ /* 0x0a0fe200078e0200 */
[----:B------:R-:W-:Y:S01]  /*27c0*/  UIADD3 UR9, UR9, 0x1, URZ ;  /* 0x0000000109097890 */ /* 0x000fe2000fffe03f */
[-C--:B------:R-:W-:Y:S01]  /*27d0*/  IMAD R2, R13, R11.reuse, R2 ;  /* 0x0000000b0d027224 */ /* 0x080fe200078e0202 */
[----:B------:R-:W-:Y:S01]  /*27e0*/  ULDC UR4, c[0x0][0x174] ;  /* 0x00005d0000047ab9 */ /* 0x000fe20000000800 */
[CC--:B------:R-:W-:Y:S01]  /*27f0*/  IMAD R3, R10.reuse, R11.reuse, R3 ;  /* 0x0000000b0a037224 */ /* 0x0c0fe200078e0203 */
[----:B------:R-:W-:Y:S01]  /*2800*/  UISETP.GE.AND UP0, UPT, UR9, UR4, UPT ;  /* 0x000000040900728c */ /* 0x000fe2000bf06270 */
[----:B------:R-:W-:Y:S02]  /*2810*/  IMAD R4, R15, R11, R4 ;  /* 0x0000000b0f047224 */ /* 0x000fe400078e0204 */
[-C--:B------:R-:W-:Y:S02]  /*2820*/  IMAD R5, R9, R12.reuse, R5 ;  /* 0x0000000c09057224 */ /* 0x080fe400078e0205 */
[-C--:B------:R-:W-:Y:S01]  /*2830*/  IMAD R6, R13, R12.reuse, R6 ;  /* 0x0000000c0d067224 */ /* 0x080fe200078e0206 */
[----:B------:R-:W-:Y:S01]  /*2840*/  PLOP3.LUT P0, PT, PT, PT, UP0, 0x80, 0x0 ;  /* 0x000000000000781c */ /* 0x000fe20003f0f008 */
[-C--:B------:R-:W-:Y:S02]  /*2850*/  IMAD R7, R10, R12.reuse, R7 ;  /* 0x0000000c0a077224 */ /* 0x080fe400078e0207 */
[----:B------:R-:W-:Y:S09]  /*2860*/  IMAD R8, R15, R12, R8 ;  /* 0x0000000c0f087224 */ /* 0x000ff200078e0208 */
[----:B------:R-:W-:-:S05]  /*2870*/  @!P0 BRA `(.L_x_117) ;  /* 0xfffff50000008947 */ /* 0x000fca000383ffff */
.L_x_113:
[----:B------:R-:W-:Y:S02]  /*2880*/  UIADD3 UR10, UR10, 0x1, URZ ;  /* 0x000000010a0a7890 */ /* 0x000fe4000fffe03f */
[----:B------:R-:W-:-:S02]  /*2890*/  ULDC UR4, c[0x0][0x170] ;  /* 0x00005c0000047ab9 */ /* 0x000fc40000000800 */
[----:B------:R-:W-:-:S06]  /*28a0*/  UISETP.GE.AND UP0, UPT, UR10, UR4, UPT ;  /* 0x000000040a00728c */ /* 0x000fcc000bf06270 */
[----:B------:R-:W-:-:S12]  /*28b0*/  PLOP3.LUT P0, PT, PT, PT, UP0, 0x80, 0x0 ;  /* 0x000000000000781c */ /* 0x000fd80003f0f008 */
[----:B------:R-:W-:Y:S05]  /*28c0*/  @!P0 BRA `(.L_x_118) ;  /* 0xfffff1b000008947 */ /* 0x000fea000383ffff */
.L_x_112:
[----:B------:R-:W-:Y:S02]  /*28d0*/  UIADD3 UR11, UR11, 0x1, URZ ;  /* 0x000000010b0b7890 */ /* 0x000fe4000fffe03f */
[----:B------:R-:W-:Y:S02]  /*28e0*/  ULDC UR4, c[0x0][0x160] ;  /* 0x0000580000047ab9 */ /* 0x000fe40000000800 */
[----:B------:R-:W-:-:S06]  /*28f0*/  UISETP.GE.AND UP0, UPT, UR11, UR4, UPT ;  /* 0x000000040b00728c */ /* 0x000fcc000bf06270 */
[----:B------:R-:W-:-:S12]  /*2900*/  PLOP3.LUT P0, PT, PT, PT, UP0, 0x80, 0x0 ;  /* 0x000000000000781c */ /* 0x000fd80003f0f008 */
[----:B------:R-:W-:Y:S05]  /*2910*/  @!P0 BRA `(.L_x_119) ;  /* 0xfffff12000008947 */ /* 0x000fea000383ffff */
.L_x_111:
[----:B------:R-:W-:Y:S01]  /*2920*/  ISETP.GE.AND P0, PT, R76, c[0x0][0x178], PT ;  /* 0x00005e004c007a0c */ /* 0x000fe20003f06270 */
[----:B------:R-:W-:Y:S01]  /*2930*/  BMOV.32.CLEAR RZ, B1 ;  /* 0x0000000001ff7355 */ /* 0x000fe20000100000 */
[----:B------:R-:W-:Y:S10]  /*2940*/  BSSY B1, `(.L_x_120) ;  /* 0x000011c000017945 */ /* 0x000ff40003800000 */
[----:B------:R-:W-:Y:S05]  /*2950*/  @P0 BRA `(.L_x_121) ;  /* 0x000011a000000947 */ /* 0x000fea0003800000 */
[----:B------:R-:W-:Y:S02]  /*2960*/  ISETP.NE.AND P1, PT, RZ, c[0x0][0x20c], PT ;  /* 0x00008300ff007a0c */ /* 0x000fe40003f25270 */
[----:B------:R-:W-:-:S04]  /*2970*/  ISETP.GE.AND P0, PT, R83, c[0x0][0x180], PT ;  /* 0x0000600053007a0c */ /* 0x000fc80003f06270 */
[----:B------:R-:W-:-:S04]  /*2980*/  ISETP.LT.AND P0, PT, R84, c[0x0][0x17c], !P0 ;  /* 0x00005f0054007a0c */ /* 0x000fc80004701270 */
[----:B------:R-:W-:Y:S02]  /*2990*/  ISETP.LT.AND P0, PT, R63, c[0x0][0x16c], P0 ;  /* 0x00005b003f007a0c */ /* 0x000fe40000701270 */
[----:B------:R-:W-:Y:S08]  /*29a0*/  @!P1 BRA `(.L_x_122) ;  /* 0x00000a7000009947 */ /* 0x000ff00003800000 */
[----:B------:R-:W-:Y:S01]  /*29b0*/  BMOV.32.CLEAR RZ, B0 ;  /* 0x0000000000ff7355 */ /* 0x000fe20000100000 */
[----:B------:R-:W-:Y:S01]  /*29c0*/  BSSY B0, `(.L_x_123) ;  /* 0x0000026000007945 */ /* 0x000fe20003800000 */
[----:B------:R-:W-:Y:S05]  /*29d0*/  @!P0 BRA `(.L_x_124) ;  /* 0x0000024000008947 */ /* 0x000fea0003800000 */
[----:B------:R-:W-:Y:S01]  /*29e0*/  SHF.R.S32.HI R10, RZ, 0x1f, R63 ;  /* 0x0000001fff0a7819 */ /* 0x000fe2000001143f */
[----:B------:R-:W-:Y:S02]  /*29f0*/  IMAD R11, R84, c[0x0][0x1e0], RZ ;  /* 0x00007800540b7a24 */ /* 0x000fe400078e02ff */
[----:B------:R-:W-:Y:S01]  /*2a00*/  IMAD R15, R76, c[0x0][0x1e8], RZ ;  /* 0x00007a004c0f7a24 */ /* 0x000fe200078e02ff */
[----:B------:R-:W-:Y:S01]  /*2a10*/  LEA.HI R10, R10, R63, RZ, 0x5 ;  /* 0x0000003f0a0a7211 */ /* 0x000fe200078f28ff */
[----:B------:R-:W-:Y:S01]  /*2a20*/  IMAD.SHL.U32 R16, R83, 0x20, RZ ;  /* 0x0000002053107824 */ /* 0x000fe200078e00ff */
[----:B------:R-:W-:-:S02]  /*2a30*/  SHF.R.S32.HI R13, RZ, 0x1f, R11 ;  /* 0x0000001fff0d7819 */ /* 0x000fc4000001140b */
        /* <DEDUP_REMOVED lines=12> */
[----:B------:R-:W-:-:S04]  /*2b00*/  LEA R18, P0, R11, c[0x0][0x1d8], 0x2 ;  /* 0x000076000b127a11 */ /* 0x000fc800078010ff */
[----:B------:R-:W-:-:S08]  /*2b10*/  LEA.HI.X R19, R11, c[0x0][0x1dc], R12, 0x2, P0 ;  /* 0x000077000b137a11 */ /* 0x000fd000000f140c */
[----:B------:R-:W2:Y:S01]  /*2b20*/  LDG.E.SYS R18, [R18] ;  /* 0x0000000012127381 */ /* 0x000ea200001ee900 */
[----:B------:R-:W-:Y:S02]  /*2b30*/  IMAD R12, R84, c[0x0][0x1f8], RZ ;  /* 0x00007e00540c7a24 */ /* 0x000fe400078e02ff */
[----:B------:R-:W-:Y:S02]  /*2b40*/  IMAD R11, R76, c[0x0][0x200], RZ ;  /* 0x000080004c0b7a24 */ /* 0x000fe400078e02ff */
[----:B------:R-:W-:Y:S01]  /*2b50*/  IMAD R9, R9, c[0x0][0x1fc], RZ ;  /* 0x00007f0009097a24 */ /* 0x000fe200078e02ff */
[----:B------:R-:W-:Y:S02]  /*2b60*/  SHF.R.S32.HI R17, RZ, 0x1f, R12 ;  /* 0x0000001fff117819 */ /* 0x000fe4000001140c */
[--C-:B------:R-:W-:Y:S02]  /*2b70*/  IADD3 R15, P1, P0, R16, R12, R11.reuse ;  /* 0x0000000c100f7210 */ /* 0x100fe4000783e00b */
[----:B------:R-:W-:-:S04]  /*2b80*/  SHF.R.S32.HI R11, RZ, 0x1f, R11 ;  /* 0x0000001fff0b7819 */ /* 0x000fc8000001140b */
[----:B------:R-:W-:Y:S02]  /*2b90*/  IADD3.X R14, R14, R17, R11, P1, P0 ;  /* 0x000000110e0e7210 */ /* 0x000fe40000fe040b */
[----:B------:R-:W-:Y:S02]  /*2ba0*/  IADD3 R15, P1, P0, R9, R15, R10 ;  /* 0x0000000f090f7210 */ /* 0x000fe4000783e00a */
[----:B------:R-:W-:-:S04]  /*2bb0*/  SHF.R.S32.HI R9, RZ, 0x1f, R9 ;  /* 0x0000001fff097819 */ /* 0x000fc80000011409 */
[----:B------:R-:W-:Y:S02]  /*2bc0*/  IADD3.X R14, R9, R14, R13, P1, P0 ;  /* 0x0000000e090e7210 */ /* 0x000fe40000fe040d */
[----:B------:R-:W-:Y:S01]  /*2bd0*/  LEA R10, P0, R15, c[0x0][0x1f0], 0x2 ;  /* 0x00007c000f0a7a11 */ /* 0x000fe200078010ff */
[----:B--2---:R-:W-:-:S04]  /*2be0*/  IMAD R11, R18, c[0x0][0x20c], RZ ;  /* 0x00008300120b7a24 */ /* 0x004fc800078e02ff */
[----:B------:R-:W-:Y:S01]  /*2bf0*/  IMAD R9, R0, c[0x0][0x208], R11 ;  /* 0x0000820000097a24 */ /* 0x000fe200078e020b */
[----:B------:R-:W-:-:S08]  /*2c00*/  LEA.HI.X R11, R15, c[0x0][0x1f4], R14, 0x2, P0 ;  /* 0x00007d000f0b7a11 */ /* 0x000fd000000f140e */
[----:B------:R0:W-:Y:S02]  /*2c10*/  STG.E.SYS [R10], R9 ;  /* 0x000000090a007386 */ /* 0x0001e4000010e900 */
.L_x_124:
[----:B------:R-:W-:Y:S05]  /*2c20*/  BSYNC B0 ;  /* 0x0000000000007941 */ /* 0x000fea0003800000 */
.L_x_123:
[----:B------:R-:W-:Y:S01]  /*2c30*/  ISETP.GE.AND P0, PT, R81, c[0x0][0x180], PT ;  /* 0x0000600051007a0c */ /* 0x000fe20003f06270 */
[----:B------:R-:W-:Y:S01]  /*2c40*/  BMOV.32.CLEAR RZ, B0 ;  /* 0x0000000000ff7355 */ /* 0x000fe20000100000 */
[----:B------:R-:W-:Y:S02]  /*2c50*/  BSSY B0, `(.L_x_125) ;  /* 0x0000028000007945 */ /* 0x000fe40003800000 */
[----:B------:R-:W-:-:S04]  /*2c60*/  ISETP.GE.OR P0, PT, R82, c[0x0][0x17c], P0 ;  /* 0x00005f0052007a0c */ /* 0x000fc80000706670 */
[----:B------:R-:W-:-:S12]  /*2c70*/  ISETP.GE.OR P0, PT, R64, c[0x0][0x16c], P0 ;  /* 0x00005b0040007a0c */ /* 0x000fd80000706670 */
[----:B------:R-:W-:Y:S05]  /*2c80*/  @P0 BRA `(.L_x_126) ;  /* 0x0000024000000947 */ /* 0x000fea0003800000 */
[----:B------:R-:W-:Y:S01]  /*2c90*/  SHF.R.S32.HI R17, RZ, 0x1f, R64 ;  /* 0x0000001fff117819 */ /* 0x000fe20000011440 */
[----:B------:R-:W-:Y:S02]  /*2ca0*/  IMAD R15, R82, c[0x0][0x1e0], RZ ;  /* 0x00007800520f7a24 */ /* 0x000fe400078e02ff */
[----:B0-----:R-:W-:Y:S01]  /*2cb0*/  IMAD R10, R76, c[0x0][0x1e8], RZ ;  /* 0x00007a004c0a7a24 */ /* 0x001fe200078e02ff */
        /* <DEDUP_REMOVED lines=20> */
[----:B------:R-:W-:-:S03]  /*2e00*/  IMAD R9, R9, c[0x0][0x1fc], RZ ;  /* 0x00007f0009097a24 */ /* 0x000fc600078e02ff */
[--C-:B------:R-:W-:Y:S02]  /*2e10*/  IADD3 R11, P1, P0, R11, R13, R0.reuse ;  /* 0x0000000d0b0b7210 */ /* 0x100fe4000783e000 */
[----:B------:R-:W-:Y:S02]  /*2e20*/  SHF.R.S32.HI R13, RZ, 0x1f, R13 ;  /* 0x0000001fff0d7819 */ /* 0x000fe4000001140d */
[----:B------:R-:W-:-:S04]  /*2e30*/  SHF.R.S32.HI R0, RZ, 0x1f, R0 ;  /* 0x0000001fff007819 */ /* 0x000fc80000011400 */
[----:B------:R-:W-:Y:S02]  /*2e40*/  IADD3.X R13, R12, R13, R0, P1, P0 ;  /* 0x0000000d0c0d7210 */ /* 0x000fe40000fe0400 */
[----:B------:R-:W-:Y:S02]  /*2e50*/  IADD3 R11, P1, P0, R9, R11, R10 ;  /* 0x0000000b090b7210 */ /* 0x000fe4000783e00a */
[----:B------:R-:W-:-:S04]  /*2e60*/  SHF.R.S32.HI R9, RZ, 0x1f, R9 ;  /* 0x0000001fff097819 */ /* 0x000fc80000011409 */
[----:B------:R-:W-:Y:S02]  /*2e70*/  IADD3.X R14, R9, R13, R14, P1, P0 ;  /* 0x0000000d090e7210 */ /* 0x000fe40000fe040e */
[----:B------:R-:W-:-:S04]  /*2e80*/  LEA R10, P0, R11, c[0x0][0x1f0], 0x2 ;  /* 0x00007c000b0a7a11 */ /* 0x000fc800078010ff */
[----:B------:R-:W-:Y:S01]  /*2e90*/  LEA.HI.X R11, R11, c[0x0][0x1f4], R14, 0x2, P0 ;  /* 0x00007d000b0b7a11 */ /* 0x000fe200000f140e */
[----:B--2---:R-:W-:-:S04]  /*2ea0*/  IMAD R15, R15, c[0x0][0x20c], RZ ;  /* 0x000083000f0f7a24 */ /* 0x004fc800078e02ff */
[----:B------:R-:W-:-:S08]  /*2eb0*/  IMAD R15, R2, c[0x0][0x208], R15 ;  /* 0x00008200020f7a24 */ /* 0x000fd000078e020f */
[----:B------:R0:W-:Y:S02]  /*2ec0*/  STG.E.SYS [R10], R15 ;  /* 0x0000000f0a007386 */ /* 0x0001e4000010e900 */
.L_x_126:
[----:B------:R-:W-:Y:S05]  /*2ed0*/  BSYNC B0 ;  /* 0x0000000000007941 */ /* 0x000fea0003800000 */
.L_x_125:
        /* <DEDUP_REMOVED lines=42> */
.L_x_128:
[----:B------:R-:W-:Y:S05]  /*3180*/  BSYNC B0 ;  /* 0x0000000000007941 */ /* 0x000fea0003800000 */
.L_x_127:
[----:B------:R-:W-:-:S04]  /*3190*/  ISETP.GE.AND P0, PT, R77, c[0x0][0x180], PT ;  /* 0x000060004d007a0c */ /* 0x000fc80003f06270 */
[----:B------:R-:W-:-:S04]  /*31a0*/  ISETP.GE.OR P0, PT, R78, c[0x0][0x17c], P0 ;  /* 0x00005f004e007a0c */ /* 0x000fc80000706670 */
[----:B------:R-:W-:-:S12]  /*31b0*/  ISETP.GE.OR P0, PT, R66, c[0x0][0x16c], P0 ;  /* 0x00005b0042007a0c */ /* 0x000fd80000706670 */
[----:B------:R-:W-:Y:S05]  /*31c0*/  @P0 BRA `(.L_x_121) ;  /* 0x0000093000000947 */ /* 0x000fea0003800000 */
        /* <DEDUP_REMOVED lines=35> */
[----:B------:R0:W-:Y:S01]  /*3400*/  STG.E.SYS [R2], R13 ;  /* 0x0000000d02007386 */ /* 0x0001e2000010e900 */
[----:B------:R-:W-:Y:S05]  /*3410*/  BRA `(.L_x_121) ;  /* 0x000006e000007947 */ /* 0x000fea0003800000 */
.L_x_122:
[----:B------:R-:W-:Y:S01]  /*3420*/  BMOV.32.CLEAR RZ, B0 ;  /* 0x0000000000ff7355 */ /* 0x000fe20000100000 */
[----:B------:R-:W-:Y:S01]  /*3430*/  BSSY B0, `(.L_x_129) ;  /* 0x0000018000007945 */ /* 0x000fe20003800000 */
[----:B------:R-:W-:Y:S05]  /*3440*/  @!P0 BRA `(.L_x_130) ;  /* 0x0000016000008947 */ /* 0x000fea0003800000 */
[----:B------:R-:W-:Y:S01]  /*3450*/  SHF.R.S32.HI R14, RZ, 0x1f, R63 ;  /* 0x0000001fff0e7819 */ /* 0x000fe2000001143f */
[----:B------:R-:W-:Y:S02]  /*3460*/  IMAD.SHL.U32 R9, R83, 0x20, RZ ;  /* 0x0000002053097824 */ /* 0x000fe400078e00ff */
[----:B------:R-:W-:Y:S01]  /*3470*/  IMAD R13, R84, c[0x0][0x1f8], RZ ;  /* 0x00007e00540d7a24 */ /* 0x000fe200078e02ff */
[----:B------:R-:W-:Y:S01]  /*3480*/  LEA.HI R14, R14, R63, RZ, 0x5 ;  /* 0x0000003f0e0e7211 */ /* 0x000fe200078f28ff */
[----:B------:R-:W-:Y:S01]  /*3490*/  IMAD R10, R76, c[0x0][0x200], RZ ;  /* 0x000080004c0a7a24 */ /* 0x000fe200078e02ff */
[----:B------:R-:W-:Y:S02]  /*34a0*/  SHF.R.S32.HI R12, RZ, 0x1f, R9 ;  /* 0x0000001fff0c7819 */ /* 0x000fe40000011409 */
[----:B------:R-:W-:-:S02]  /*34b0*/  SHF.R.S32.HI R11, RZ, 0x5, R14 ;  /* 0x00000005ff0b7819 */ /* 0x000fc4000001140e */
[----:B------:R-:W-:Y:S02]  /*34c0*/  LOP3.LUT R14, R14, 0xffffffe0, RZ, 0xc0, !PT ;  /* 0xffffffe00e0e7812 */ /* 0x000fe400078ec0ff */
[----:B------:R-:W-:Y:S01]  /*34d0*/  IADD3 R9, P1, P0, R9, R13, R10 ;  /* 0x0000000d09097210 */ /* 0x000fe2000783e00a */
        /* <DEDUP_REMOVED lines=8> */
[----:B------:R-:W-:Y:S01]  /*3560*/  IADD3.X R10, R16, R10, R11, P1, P0 ;  /* 0x0000000a100a7210 */ /* 0x000fe20000fe040b */
[----:B------:R-:W-:Y:S01]  /*3570*/  IMAD R11, R0, c[0x0][0x208], RZ ;  /* 0x00008200000b7a24 */ /* 0x000fe200078e02ff */
[----:B------:R-:W-:-:S04]  /*3580*/  LEA R12, P0, R9, c[0x0][0x1f0], 0x2 ;  /* 0x00007c00090c7a11 */ /* 0x000fc800078010ff */
[----:B------:R-:W-:-:S08]  /*3590*/  LEA.HI.X R13, R9, c[0x0][0x1f4], R10, 0x2, P0 ;  /* 0x00007d00090d7a11 */ /* 0x000fd000000f140a */
[----:B------:R0:W-:Y:S02]  /*35a0*/  STG.E.SYS [R12], R11 ;  /* 0x0000000b0c007386 */ /* 0x0001e4000010e900 */
.L_x_130:
[----:B------:R-:W-:Y:S05]  /*35b0*/  BSYNC B0 ;  /* 0x0000000000007941 */ /* 0x000fea0003800000 */
.L_x_129:
[----:B------:R-:W-:Y:S01]  /*35c0*/  ISETP.GE.AND P0, PT, R81, c[0x0][0x180], PT ;  /* 0x0000600051007a0c */ /* 0x000fe20003f06270 */
[----:B------:R-:W-:Y:S01]  /*35d0*/  BMOV.32.CLEAR RZ, B0 ;  /* 0x0000000000ff7355 */ /* 0x000fe20000100000 */
[----:B------:R-:W-:Y:S02]  /*35e0*/  BSSY B0, `(.L_x_131) ;  /* 0x000001a000007945 */ /* 0x000fe40003800000 */
[----:B------:R-:W-:-:S04]  /*35f0*/  ISETP.GE.OR P0, PT, R82, c[0x0][0x17c], P0 ;  /* 0x00005f0052007a0c */ /* 0x000fc80000706670 */
[----:B------:R-:W-:-:S12]  /*3600*/  ISETP.GE.OR P0, PT, R64, c[0x0][0x16c], P0 ;  /* 0x00005b0040007a0c */ /* 0x000fd80000706670 */
[----:B------:R-:W-:Y:S05]  /*3610*/  @P0 BRA `(.L_x_132) ;  /* 0x0000016000000947 */ /* 0x000fea0003800000 */
[----:B0-----:R-:W-:Y:S01]  /*3620*/  SHF.R.S32.HI R13, RZ, 0x1f, R64 ;  /* 0x0000001fff0d7819 */ /* 0x001fe20000011440 */
[----:B------:R-:W-:Y:S02]  /*3630*/  IMAD.SHL.U32 R0, R81, 0x20, RZ ;  /* 0x0000002051007824 */ /* 0x000fe400078e00ff */
[----:B------:R-:W-:Y:S01]  /*3640*/  IMAD R12, R82, c[0x0][0x1f8], RZ ;  /* 0x00007e00520c7a24 */ /* 0x000fe200078e02ff */
[----:B------:R-:W-:Y:S01]  /*3650*/  LEA.HI R13, R13, R64, RZ, 0x5 ;  /* 0x000000400d0d7211 */ /* 0x000fe200078f28ff */
[----:B------:R-:W-:Y:S01]  /*3660*/  IMAD R9, R76, c[0x0][0x200], RZ ;  /* 0x000080004c097a24 */ /* 0x000fe200078e02ff */
[----:B------:R-:W-:Y:S02]  /*3670*/  SHF.R.S32.HI R11, RZ, 0x1f, R0 ;  /* 0x0000001fff0b7819 */ /* 0x000fe40000011400 */
[----:B------:R-:W-:Y:S02]  /*3680*/  SHF.R.S32.HI R10, RZ, 0x5, R13 ;  /* 0x00000005ff0a7819 */ /* 0x000fe4000001140d */
[----:B------:R-:W-:-:S02]  /*3690*/  LOP3.LUT R13, R13, 0xffffffe0, RZ, 0xc0, !PT ;  /* 0xffffffe00d0d7812 */ /* 0x000fc400078ec0ff */
[----:B------:R-:W-:Y:S01]  /*36a0*/  IADD3 R0, P1, P0, R0, R12, R9 ;  /* 0x0000000c00007210 */ /* 0x000fe2000783e009 */
[----:B------:R-:W-:Y:S01]  /*36b0*/  IMAD R15, R10, c[0x0][0x1fc], RZ ;  /* 0x00007f000a0f7a24 */ /* 0x000fe200078e02ff */
[----:B------:R-:W-:Y:S01]  /*36c0*/  SHF.R.S32.HI R12, RZ, 0x1f, R12 ;  /* 0x0000001fff0c7819 */ /* 0x000fe2000001140c */
[----:B------:R-:W-:Y:S01]  /*36d0*/  IMAD.IADD R13, R64, 0x1, -R13 ;  /* 0x00000001400d7824 */ /* 0x000fe200078e0a0d */
[----:B------:R-:W-:-:S04]  /*36e0*/  SHF.R.S32.HI R9, RZ, 0x1f, R9 ;  /* 0x0000001fff097819 */ /* 0x000fc80000011409 */
[----:B------:R-:W-:Y:S02]  /*36f0*/  IADD3.X R9, R11, R12, R9, P1, P0 ;  /* 0x0000000c0b097210 */ /* 0x000fe40000fe0409 */
[--C-:B------:R-:W-:Y:S02]  /*3700*/  IADD3 R0, P1, P0, R15, R0, R13.reuse ;  /* 0x000000000f007210 */ /* 0x100fe4000783e00d */
[----:B------:R-:W-:Y:S01]  /*3710*/  SHF.R.S32.HI R10, RZ, 0x1f, R13 ;  /* 0x0000001fff0a7819 */ /* 0x000fe2000001140d */
[----:B------:R-:W-:Y:S01]  /*3720*/  IMAD R13, R2, c[0x0][0x208], RZ ;  /* 0x00008200020d7a24 */ /* 0x000fe200078e02ff */
[----:B------:R-:W-:-:S04]  /*3730*/  SHF.R.S32.HI R15, RZ, 0x1f, R15 ;  /* 0x0000001fff0f7819 */ /* 0x000fc8000001140f */
[----:B------:R-:W-:Y:S02]  /*3740*/  IADD3.X R9, R15, R9, R10, P1, P0 ;  /* 0x000000090f097210 */ /* 0x000fe40000fe040a */
[----:B------:R-:W-:-:S04]  /*3750*/  LEA R10, P0, R0, c[0x0][0x1f0], 0x2 ;  /* 0x00007c00000a7a11 */ /* 0x000fc800078010ff */
[----:B------:R-:W-:-:S08]  /*3760*/  LEA.HI.X R11, R0, c[0x0][0x1f4], R9, 0x2, P0 ;  /* 0x00007d00000b7a11 */ /* 0x000fd000000f1409 */
[----:B------:R0:W-:Y:S02]  /*3770*/  STG.E.SYS [R10], R13 ;  /* 0x0000000d0a007386 */ /* 0x0001e4000010e900 */
.L_x_132:
[----:B------:R-:W-:Y:S05]  /*3780*/  BSYNC B0 ;  /* 0x0000000000007941 */ /* 0x000fea0003800000 */
.L_x_131:
        /* <DEDUP_REMOVED lines=28> */
.L_x_134:
[----:B------:R-:W-:Y:S05]  /*3950*/  BSYNC B0 ;  /* 0x0000000000007941 */ /* 0x000fea0003800000 */
.L_x_133:
[----:B------:R-:W-:-:S04]  /*3960*/  ISETP.GE.AND P0, PT, R77, c[0x0][0x180], PT ;  /* 0x000060004d007a0c */ /* 0x000fc80003f06270 */
        /* <DEDUP_REMOVED lines=16> */
[----:B------:R-:W-:Y:S01]  /*3a70*/  IADD3.X R2, R10, R9, R2, P1, P0 ;  /* 0x000000090a027210 */ /* 0x000fe20000fe0402 */
[----:B------:R-:W-:Y:S01]  /*3a80*/  IMAD R9, R4, c[0x0][0x208], RZ ;  /* 0x0000820004097a24 */ /* 0x000fe200078e02ff */
[--C-:B------:R-:W-:Y:S02]  /*3a90*/  IADD3 R0, P1, P0, R3, R0, R11.reuse ;  /* 0x0000000003007210 */ /* 0x100fe4000783e00b */
[----:B------:R-:W-:Y:S02]  /*3aa0*/  SHF.R.S32.HI R11, RZ, 0x1f, R11 ;  /* 0x0000001fff0b7819 */ /* 0x000fe4000001140b */
[----:B------:R-:W-:-:S04]  /*3ab0*/  SHF.R.S32.HI R3, RZ, 0x1f, R3 ;  /* 0x0000001fff037819 */ /* 0x000fc80000011403 */
[----:B------:R-:W-:Y:S02]  /*3ac0*/  IADD3.X R3, R3, R2, R11, P1, P0 ;  /* 0x0000000203037210 */ /* 0x000fe40000fe040b */
[----:B------:R-:W-:-:S04]  /*3ad0*/  LEA R2, P0, R0, c[0x0][0x1f0], 0x2 ;  /* 0x00007c0000027a11 */ /* 0x000fc800078010ff */
[----:B------:R-:W-:-:S08]  /*3ae0*/  LEA.HI.X R3, R0, c[0x0][0x1f4], R3, 0x2, P0 ;  /* 0x00007d0000037a11 */ /* 0x000fd000000f1403 */
[----:B------:R0:W-:Y:S02]  /*3af0*/  STG.E.SYS [R2], R9 ;  /* 0x0000000902007386 */ /* 0x0001e4000010e900 */
.L_x_121:
[----:B------:R-:W-:Y:S05]  /*3b00*/  BSYNC B1 ;  /* 0x0000000000017941 */ /* 0x000fea0003800000 */
.L_x_120:
[----:B------:R-:W-:-:S04]  /*3b10*/  IADD3 R76, R76, 0x1, RZ ;  /* 0x000000014c4c7810 */ /* 0x000fc80007ffe0ff */
[----:B------:R-:W-:-:S12]  /*3b20*/  ISETP.GE.AND P0, PT, R76, c[0x0][0x178], PT ;  /* 0x00005e004c007a0c */ /* 0x000fd80003f06270 */
[----:B------:R-:W-:Y:S05]  /*3b30*/  @P0 EXIT ;  /* 0x000000000000094d */ /* 0x000fea0003800000 */
        /* <DEDUP_REMOVED lines=8> */
[----:B0-----:R-:W-:Y:S01]  /*3bc0*/  SHF.R.S32.HI R10, RZ, 0x1f, R63 ;  /* 0x0000001fff0a7819 */ /* 0x001fe2000001143f */
        /* <DEDUP_REMOVED lines=35> */
.L_x_137:
[----:B------:R-:W-:Y:S05]  /*3e00*/  BSYNC B0 ;  /* 0x0000000000007941 */ /* 0x000fea0003800000 */
.L_x_136:
[----:B------:R-:W-:Y:S01]  /*3e10*/  ISETP.GE.AND P0, PT, R81, c[0x0][0x180], PT ;  /* 0x0000600051007a0c */ /* 0x000fe20003f06270 */
[----:B------:R-:W-:Y:S01]  /*3e20*/  BMOV.32.CLEAR RZ, B0 ;  /* 0x0000000000ff7355 */ /* 0x000fe20000100000 */
[----:B------:R-:W-:Y:S02]  /*3e30*/  BSSY B0, `(.L_x_138) ;  /* 0x0000028000007945 */ /* 0x000fe40003800000 */
        /* <DEDUP_REMOVED lines=39> */
.L_x_139:
[----:B------:R-:W-:Y:S05]  /*40b0*/  BSYNC B0 ;  /* 0x0000000000007941 */ /* 0x000fea0003800000 */
.L_x_138:
[----:B------:R-:W-:Y:S01]  /*40c0*/  ISETP.GE.AND P0, PT, R79, c[0x0][0x180], PT ;  /* 0x000060004f007a0c */ /* 0x000fe20003f06270 */
[----:B------:R-:W-:Y:S01]  /*40d0*/  BMOV.32.CLEAR RZ, B0 ;  /* 0x0000000000ff7355 */ /* 0x000fe20000100000 */
[----:B------:R-:W-:Y:S02]  /*40e0*/  BSSY B0, `(.L_x_140) ;  /* 0x0000028000007945 */ /* 0x000fe40003800000 */
[----:B------:R-:W-:-:S04]  /*40f0*/  ISETP.GE.OR P0, PT, R80, c[0x0][0x17c], P0 ;  /* 0x00005f0050007a0c */ /* 0x000fc80000706670 */
[----:B------:R-:W-:-:S12]  /*4100*/  ISETP.GE.OR P0, PT, R65, c[0x0][0x16c], P0 ;  /* 0x00005b0041007a0c */ /* 0x000fd80000706670 */
[----:B------:R-:W-:Y:S05]  /*4110*/  @P0 BRA `(.L_x_141) ;  /* 0x0000024000000947 */ /* 0x000fea0003800000 */
[----:B------:R-:W-:Y:S01]  /*4120*/  SHF.R.S32.HI R6, RZ, 0x1f, R65 ;  /* 0x0000001fff067819 */ /* 0x000fe20000011441 */
[----:B0-----:R-:W-:Y:S02]  /*4130*/  IMAD R9, R80, c[0x0][0x1e0], RZ ;  /* 0x0000780050097a24 */ /* 0x001fe400078e02ff */
        /* <DEDUP_REMOVED lines=34> */
.L_x_141:
[----:B------:R-:W-:Y:S05]  /*4360*/  BSYNC B0 ;  /* 0x0000000000007941 */ /* 0x000fea0003800000 */
.L_x_140:
[----:B------:R-:W-:-:S04]  /*4370*/  ISETP.GE.AND P0, PT, R77, c[0x0][0x180], PT ;  /* 0x000060004d007a0c */ /* 0x000fc80003f06270 */
[----:B------:R-:W-:-:S04]  /*4380*/  ISETP.GE.OR P0, PT, R78, c[0x0][0x17c], P0 ;  /* 0x00005f004e007a0c */ /* 0x000fc80000706670 */
[----:B------:R-:W-:-:S12]  /*4390*/  ISETP.GE.OR P0, PT, R66, c[0x0][0x16c], P0 ;  /* 0x00005b0042007a0c */ /* 0x000fd80000706670 */
        /* <DEDUP_REMOVED lines=36> */
[----:B------:R-:W-:Y:S01]  /*45e0*/  STG.E.SYS [R2], R7 ;  /* 0x0000000702007386 */ /* 0x000fe2000010e900 */
[----:B------:R-:W-:Y:S05]  /*45f0*/  EXIT ;  /* 0x000000000000794d */ /* 0x000fea0003800000 */
.L_x_135:
        /* <DEDUP_REMOVED lines=8> */
[----:B0-----:R-:W-:Y:S01]  /*4680*/  SHF.R.S32.HI R3, RZ, 0x1f, R83 ;  /* 0x0000001fff037819 */ /* 0x001fe20000011453 */
[----:B------:R-:W-:Y:S01]  /*4690*/  IMAD R5, R5, c[0x0][0x208], RZ ;  /* 0x0000820005057a24 */ /* 0x000fe200078e02ff */
        /* <DEDUP_REMOVED lines=14> */
[----:B------:R0:W-:Y:S02]  /*4780*/  STG.E.SYS [R2], R5 ;  /* 0x0000000502007386 */ /* 0x0001e4000010e900 */
.L_x_143:
[----:B------:R-:W-:Y:S05]  /*4790*/  BSYNC B0 ;  /* 0x0000000000007941 */ /* 0x000fea0003800000 */
.L_x_142:
        /* <DEDUP_REMOVED lines=28> */
.L_x_145:
[----:B------:R-:W-:Y:S05]  /*4960*/  BSYNC B0 ;  /* 0x0000000000007941 */ /* 0x000fea0003800000 */
.L_x_144:
[----:B------:R-:W-:Y:S01]  /*4970*/  ISETP.GE.AND P0, PT, R79, c[0x0][0x180], PT ;  /* 0x000060004f007a0c */ /* 0x000fe20003f06270 */
[----:B------:R-:W-:Y:S01]  /*4980*/  BMOV.32.CLEAR RZ, B0 ;  /* 0x0000000000ff7355 */ /* 0x000fe20000100000 */
[----:B------:R-:W-:Y:S02]  /*4990*/  BSSY B0, `(.L_x_146) ;  /* 0x000001a000007945 */ /* 0x000fe40003800000 */
[----:B------:R-:W-:-:S04]  /*49a0*/  ISETP.GE.OR P0, PT, R80, c[0x0][0x17c], P0 ;  /* 0x00005f0050007a0c */ /* 0x000fc80000706670 */
[----:B------:R-:W-:-:S12]  /*49b0*/  ISETP.GE.OR P0, PT, R65, c[0x0][0x16c], P0 ;  /* 0x00005b0041007a0c */ /* 0x000fd80000706670 */
[----:B------:R-:W-:Y:S05]  /*49c0*/  @P0 BRA `(.L_x_147) ;  /* 0x0000016000000947 */ /* 0x000fea0003800000 */
[----:B------:R-:W-:Y:S01]  /*49d0*/  SHF.R.S32.HI R4, RZ, 0x1f, R65 ;  /* 0x0000001fff047819 */ /* 0x000fe20000011441 */
[----:B------:R-:W-:Y:S02]  /*49e0*/  IMAD.SHL.U32 R79, R79, 0x20, RZ ;  /* 0x000000204f4f7824 */ /* 0x000fe400078e00ff */
[----:B------:R-:W-:Y:S01]  /*49f0*/  IMAD R80, R80, c[0x0][0x1f8], RZ ;  /* 0x00007e0050507a24 */ /* 0x000fe200078e02ff */
[----:B------:R-:W-:Y:S01]  /*4a00*/  LEA.HI R4, R4, R65, RZ, 0x5 ;  /* 0x0000004104047211 */ /* 0x000fe200078f28ff */
[----:B------:R-:W-:Y:S01]  /*4a10*/  IMAD R0, R76, c[0x0][0x200], RZ ;  /* 0x000080004c007a24 */ /* 0x000fe200078e02ff */
[----:B0-----:R-:W-:Y:S01]  /*4a20*/  SHF.R.S32.HI R3, RZ, 0x1f, R79 ;  /* 0x0000001fff037819 */ /* 0x001fe2000001144f */
[----:B------:R-:W-:Y:S01]  /*4a30*/  IMAD R7, R7, c[0x0][0x208], RZ ;  /* 0x0000820007077a24 */ /* 0x000fe200078e02ff */
        /* <DEDUP_REMOVED lines=15> */
.L_x_147:
[----:B------:R-:W-:Y:S05]  /*4b30*/  BSYNC B0 ;  /* 0x0000000000007941 */ /* 0x000fea0003800000 */
.L_x_146:
[----:B------:R-:W-:-:S04]  /*4b40*/  ISETP.GE.AND P0, PT, R77, c[0x0][0x180], PT ;  /* 0x000060004d007a0c */ /* 0x000fc80003f06270 */
[----:B------:R-:W-:-:S04]  /*4b50*/  ISETP.GE.OR P0, PT, R78, c[0x0][0x17c], P0 ;  /* 0x00005f004e007a0c */ /* 0x000fc80000706670 */
[----:B------:R-:W-:-:S12]  /*4b60*/  ISETP.GE.OR P0, PT, R66, c[0x0][0x16c], P0 ;  /* 0x00005b0042007a0c */ /* 0x000fd80000706670 */
[----:B------:R-:W-:Y:S05]  /*4b70*/  @P0 EXIT ;  /* 0x000000000000094d */ /* 0x000fea0003800000 */
        /* <DEDUP_REMOVED lines=21> */
[----:B------:R-:W-:Y:S01]  /*4cd0*/  STG.E.SYS [R2], R5 ;  /* 0x0000000502007386 */ /* 0x000fe2000010e900 */
[----:B------:R-:W-:Y:S05]  /*4ce0*/  EXIT ;  /* 0x000000000000794d */ /* 0x000fea0003800000 */
        .weak           $__internal_1_$__cuda_sm20_div_s64
        .type           $__internal_1_$__cuda_sm20_div_s64,@function
        .size           $__internal_1_$__cuda_sm20_div_s64,(.L_x_652 - $__internal_1_$__cuda_sm20_div_s64)
$__internal_1_$__cuda_sm20_div_s64:
[----:B------:R-:W-:Y:S02]  /*4cf0*/  IADD3 R13, P0, RZ, -R8, RZ ;  /* 0x80000008ff0d7210 */ /* 0x000fe40007f1e0ff */
[----:B------:R-:W-:-:S03]  /*4d00*/  ISETP.GE.AND P1, PT, R7, RZ, PT ;  /* 0x000000ff0700720c */ /* 0x000fc60003f26270 */
        /* <DEDUP_REMOVED lines=17> */
[----:B------:R-:W-:-:S04]  /*4e20*/  IMAD.HI.U32 R3, P1, R11, R3, R4 ;  /* 0x000000030b037227 */ /* 0x000fc80007820004 */
[----:B------:R-:W-:Y:S01]  /*4e30*/  IMAD.X R2, R2, 0x1, R11, P2 ;  /* 0x0000000102027824 */ /* 0x000fe200010e060b */
[----:B------:R-:W-:Y:S01]  /*4e40*/  IADD3 R21, P0, R0, R3, RZ ;  /* 0x0000000300157210 */ /* 0x000fe20007f1e0ff */
[----:B------:R-:W-:-:S03]  /*4e50*/  IMAD.MOV.U32 R11, RZ, RZ, RZ ;  /* 0x000000ffff0b7224 */ /* 0x000fc600078e00ff */
[----:B------:R-:W-:Y:S01]  /*4e60*/  IADD3.X R3, RZ, RZ, R2, P0, P1 ;  /* 0x000000ffff037210 */ /* 0x000fe200007e2402 */
[----:B------:R-:W-:Y:S01]  /*4e70*/  IMAD.WIDE.U32 R4, R21, R12, RZ ;  /* 0x0000000c15047225 */ /* 0x000fe200078e00ff */
[----:B------:R-:W-:-:S03]  /*4e80*/  ISETP.GE.AND P1, PT, R9, RZ, PT ;  /* 0x000000ff0900720c */ /* 0x000fc60003f26270 */
[----:B------:R-:W-:Y:S01]  /*4e90*/  IMAD R0, R21, R13, R5 ;  /* 0x0000000d15007224 */ /* 0x000fe200078e0205 */
[----:B------:R-:W-:-:S03]  /*4ea0*/  IADD3 R4, P0, RZ, -R4, RZ ;  /* 0x80000004ff047210 */ /* 0x000fc60007f1e0ff */
[----:B------:R-:W-:Y:S02]  /*4eb0*/  IMAD R0, R3, R12, R0 ;  /* 0x0000000c03007224 */ /* 0x000fe400078e0200 */
[----:B------:R-:W-:-:S04]  /*4ec0*/  IMAD.HI.U32 R20, R21, R4, RZ ;  /* 0x0000000415147227 */ /* 0x000fc800078e00ff */
[----:B------:R-:W-:Y:S01]  /*4ed0*/  IMAD.X R0, RZ, RZ, ~R0, P0 ;  /* 0x000000ffff007224 */ /* 0x000fe200000e0e00 */
[----:B------:R-:W-:-:S03]  /*4ee0*/  IADD3 R2, P0, RZ, -R14, RZ ;  /* 0x8000000eff027210 */ /* 0x000fc60007f1e0ff */
[----:B------:R-:W-:Y:S01]  /*4ef0*/  IMAD.WIDE.U32 R20, P4, R21, R0, R20 ;  /* 0x0000000015147225 */ /* 0x000fe20007880014 */
[----:B------:R-:W-:-:S03]  /*4f00*/  SEL R2, R2, R14, !P1 ;  /* 0x0000000e02027207 */ /* 0x000fc60004800000 */
[C---:B------:R-:W-:Y:S02]  /*4f10*/  IMAD R5, R3.reuse, R0, RZ ;  /* 0x0000000003057224 */ /* 0x040fe400078e02ff */
[----:B------:R-:W-:-:S04]  /*4f20*/  IMAD.HI.U32 R4, P3, R3, R4, R20 ;  /* 0x0000000403047227 */ /* 0x000fc80007860014 */
[----:B------:R-:W-:Y:S01]  /*4f30*/  IMAD.HI.U32 R0, R3, R0, RZ ;  /* 0x0000000003007227 */ /* 0x000fe200078e00ff */
[----:B------:R-:W-:-:S03]  /*4f40*/  IADD3 R5, P2, R5, R4, RZ ;  /* 0x0000000405057210 */ /* 0x000fc60007f5e0ff */
[----:B------:R-:W-:Y:S02]  /*4f50*/  IMAD.X R4, RZ, RZ, ~R9, P0 ;  /* 0x000000ffff047224 */ /* 0x000fe400000e0e09 */
[----:B------:R-:W-:Y:S02]  /*4f60*/  IMAD.X R3, R0, 0x1, R3, P4 ;  /* 0x0000000100037824 */ /* 0x000fe400020e0603 */
[----:B------:R-:W-:Y:S01]  /*4f70*/  IMAD.HI.U32 R10, R5, R2, RZ ;  /* 0x00000002050a7227 */ /* 0x000fe200078e00ff */
[----:B------:R-:W-:Y:S02]  /*4f80*/  SEL R0, R4, R9, !P1 ;  /* 0x0000000904007207 */ /* 0x000fe40004800000 */
[----:B------:R-:W-:-:S03]  /*4f90*/  IADD3.X R3, RZ, RZ, R3, P2, P3 ;  /* 0x000000ffff037210 */ /* 0x000fc600017e6403 */
[----:B------:R-:W-:-:S04]  /*4fa0*/  IMAD.WIDE.U32 R4, R5, R0, R10 ;  /* 0x0000000005047225 */ /* 0x000fc800078e000a */
[C---:B------:R-:W-:Y:S02]  /*4fb0*/  IMAD R11, R3.reuse, R0, RZ ;  /* 0x00000000030b7224 */ /* 0x040fe400078e02ff */
[----:B------:R-:W-:-:S04]  /*4fc0*/  IMAD.HI.U32 R4, P1, R3, R2, R4 ;  /* 0x0000000203047227 */ /* 0x000fc80007820004 */
[----:B------:R-:W-:Y:S01]  /*4fd0*/  IMAD.HI.U32 R3, R3, R0, RZ ;  /* 0x0000000003037227 */ /* 0x000fe200078e00ff */
[----:B------:R-:W-:-:S04]  /*4fe0*/  IADD3 R11, P0, R11, R4, RZ ;  /* 0x000000040b0b7210 */ /* 0x000fc80007f1e0ff */
[----:B------:R-:W-:Y:S01]  /*4ff0*/  IADD3.X R3, R3, RZ, RZ, P1, !PT ;  /* 0x000000ff03037210 */ /* 0x000fe20000ffe4ff */
[----:B------:R-:W-:-:S04]  /*5000*/  IMAD.WIDE.U32 R4, R11, R12, RZ ;  /* 0x0000000c0b047225 */ /* 0x000fc800078e00ff */
[----:B------:R-:W-:Y:S01]  /*5010*/  IMAD.X R10, RZ, RZ, R3, P0 ;  /* 0x000000ffff0a7224 */ /* 0x000fe200000e0603 */
[----:B------:R-:W-:Y:S01]  /*5020*/  IADD3 R2, P0, -R4, R2, RZ ;  /* 0x0000000204027210 */ /* 0x000fe20007f1e1ff */
[----:B------:R-:W-:-:S03]  /*5030*/  IMAD R3, R11, R13, R5 ;  /* 0x0000000d0b037224 */ /* 0x000fc600078e0205 */
[-C--:B------:R-:W-:Y:S01]  /*5040*/  ISETP.GE.U32.AND P2, PT, R2, R12.reuse, PT ;  /* 0x0000000c0200720c */ /* 0x080fe20003f46070 */
[-C--:B------:R-:W-:Y:S01]  /*5050*/  IMAD R3, R10, R12.reuse, R3 ;  /* 0x0000000c0a037224 */ /* 0x080fe200078e0203 */
[----:B------:R-:W-:-:S03]  /*5060*/  IADD3 R5, P1, R2, -R12, RZ ;  /* 0x8000000c02057210 */ /* 0x000fc60007f3e0ff */
[----:B------:R-:W-:Y:S01]  /*5070*/  IMAD.X R0, R0, 0x1, ~R3, P0 ;  /* 0x0000000100007824 */ /* 0x000fe200000e0e03 */
[----:B------:R-:W-:-:S03]  /*5080*/  IADD3 R4, P0, R11, 0x1, RZ ;  /* 0x000000010b047810 */ /* 0x000fc60007f1e0ff */
[C---:B------:R-:W-:Y:S01]  /*5090*/  IMAD.X R3, R0.reuse, 0x1, ~R13, P1 ;  /* 0x0000000100037824 */ /* 0x040fe200008e0e0d */
[----:B------:R-:W-:Y:S01]  /*50a0*/  ISETP.GE.U32.AND.EX P2, PT, R0, R13, PT, P2 ;  /* 0x0000000d0000720c */ /* 0x000fe20003f46120 */
[----:B------:R-:W-:-:S03]  /*50b0*/  IMAD.X R15, RZ, RZ, R10, P0 ;  /* 0x000000ffff0f7224 */ /* 0x000fc600000e060a */
[----:B------:R-:W-:Y:S02]  /*50c0*/  SEL R5, R5, R2, P2 ;  /* 0x0000000205057207 */ /* 0x000fe40001000000 */
[----:B------:R-:W-:Y:S02]  /*50d0*/  SEL R4, R4, R11, P2 ;  /* 0x0000000b04047207 */ /* 0x000fe40001000000 */
[----:B------:R-:W-:Y:S02]  /*50e0*/  SEL R3, R3, R0, P2 ;  /* 0x0000000003037207 */ /* 0x000fe40001000000 */
[----:B------:R-:W-:Y:S02]  /*50f0*/  ISETP.GE.U32.AND P0, PT, R5, R12, PT ;  /* 0x0000000c0500720c */ /* 0x000fe40003f06070 */
[----:B------:R-:W-:Y:S02]  /*5100*/  SEL R15, R15, R10, P2 ;  /* 0x0000000a0f0f7207 */ /* 0x000fe40001000000 */
[----:B------:R-:W-:-:S02]  /*5110*/  IADD3 R5, P1, R4, 0x1, RZ ;  /* 0x0000000104057810 */ /* 0x000fc40007f3e0ff */
[----:B------:R-:W-:Y:S02]  /*5120*/  ISETP.GE.U32.AND.EX P0, PT, R3, R13, PT, P0 ;  /* 0x0000000d0300720c */ /* 0x000fe40003f06100 */
[-C--:B------:R-:W-:Y:S02]  /*5130*/  IADD3.X R0, RZ, R15.reuse, RZ, P1, !PT ;  /* 0x0000000fff007210 */ /* 0x080fe40000ffe4ff */
[----:B------:R-:W-:Y:S02]  /*5140*/  SEL R5, R5, R4, P0 ;  /* 0x0000000405057207 */ /* 0x000fe40000000000 */
[----:B------:R-:W-:Y:S02]  /*5150*/  SEL R15, R0, R15, P0 ;  /* 0x0000000f000f7207 */ /* 0x000fe40000000000 */
[----:B------:R-:W-:Y:S02]  /*5160*/  LOP3.LUT R2, R7, R9, RZ, 0x3c, !PT ;  /* 0x0000000907027212 */ /* 0x000fe400078e3cff */
[----:B------:R-:W-:-:S02]  /*5170*/  IADD3 R0, P1, RZ, -R5, RZ ;  /* 0x80000005ff007210 */ /* 0x000fc40007f3e0ff */
[----:B------:R-:W-:Y:S02]  /*5180*/  ISETP.NE.U32.AND P0, PT, R8, RZ, PT ;  /* 0x000000ff0800720c */ /* 0x000fe40003f05070 */
[----:B------:R-:W-:Y:S01]  /*5190*/  ISETP.GE.AND P2, PT, R2, RZ, PT ;  /* 0x000000ff0200720c */ /* 0x000fe20003f46270 */
[----:B------:R-:W-:Y:S01]  /*51a0*/  IMAD.X R2, RZ, RZ, ~R15, P1 ;  /* 0x000000ffff027224 */ /* 0x000fe200008e0e0f */
[----:B------:R-:W-:Y:S01]  /*51b0*/  ISETP.NE.AND.EX P0, PT, R7, RZ, PT, P0 ;  /* 0x000000ff0700720c */ /* 0x000fe20003f05300 */
[----:B------:R-:W-:Y:S01]  /*51c0*/  IMAD.MOV.U32 R7, RZ, RZ, 0x0 ;  /* 0x00000000ff077424 */ /* 0x000fe200078e00ff */
[----:B------:R-:W-:Y:S02]  /*51d0*/  SEL R0, R0, R5, !P2 ;  /* 0x0000000500007207 */ /* 0x000fe40005000000 */
[----:B------:R-:W-:Y:S02]  /*51e0*/  SEL R2, R2, R15, !P2 ;  /* 0x0000000f02027207 */ /* 0x000fe40005000000 */
[----:B------:R-:W-:-:S02]  /*51f0*/  SEL R77, R0, 0xffffffff, P0 ;  /* 0xffffffff004d7807 */ /* 0x000fc40000000000 */
[----:B------:R-:W-:Y:S01]  /*5200*/  SEL R2, R2, 0xffffffff, P0 ;  /* 0xffffffff02027807 */ /* 0x000fe20000000000 */
[----:B------:R-:W-:Y:S07]  /*5210*/  RET.REL.NODEC R6 `(_ZN7cutlass9reference6device6kernel11Conv2dWgradIaNS_6layout12TensorNCxHWxILi32EEEaNS4_12TensorCxRSKxILi32EEEiS6_iiNS_16NumericConverterIiiLNS_15FloatRoundStyleE2EEENS_12multiply_addIiiiEELi2ELi4ELi8ELi16EEEvNS_4conv17Conv2dProblemSizeENS_9TensorRefIT_T0_EENSG_IT1_T2_EENSG_IT3_T4_EESP_T5_SQ_) ;  /* 0xffffade006007950 */ /* 0x000fee0003c3ffff */
.L_x_148:
[----:B------:R-:W-:-:S00]  /*5220*/  BRA `(.L_x_148) ;  /* 0xfffffff000007947 */ /* 0x000fc0000383ffff */
[----:B------:R-:W-:-:S00]  /*5230*/  NOP ;  /* 0x0000000000007918 */ /* 0x000fc00000000000 */
[----:B------:R-:W-:-:S00]  /*5240*/  NOP ;  /* 0x0000000000007918 */ /* 0x000fc00000000000 */
[----:B------:R-:W-:-:S00]  /*5250*/  NOP ;  /* 0x0000000000007918 */ /* 0x000fc00000000000 */
[----:B------:R-:W-:-:S00]  /*5260*/  NOP ;  /* 0x0000000000007918 */ /* 0x000fc00000000000 */
[----:B------:R-:W-:-:S00]  /*5270*/  NOP ;  /* 0x0000000000007918 */ /* 0x000fc00000000000 */
.L_x_652:


//--------------------- .text._ZN7cutlass9reference6device6kernel11Conv2dDgradIaNS_6layout12TensorNCxHWxILi32EEEaNS4_12TensorCxRSKxILi32EEEiS6_iiNS_16NumericConverterIiiLNS_15FloatRoundStyleE2EEENS_12multiply_addIiiiEELi2ELi4ELi16ELi8EEEvNS_4conv17Conv2dProblemSizeENS_9TensorRefIT_T0_EENSG_IT1_T2_EENSG_IT3_T4_EESP_T5_SQ_ --------------------------
	.section	.text._ZN7cutlass9reference6device6kernel11Conv2dDgradIaNS_6layout12TensorNCxHWxILi32EEEaNS4_12TensorCxRSKxILi32EEEiS6_iiNS_16NumericConverterIiiLNS_15FloatRoundStyleE2EEENS_12multiply_addIiiiEELi2ELi4ELi16ELi8EEEvNS_4conv17Conv2dProblemSizeENS_9TensorRefIT_T0_EENSG_IT1_T2_EENSG_IT3_T4_EESP_T5_SQ_,"ax",@progbits
	.sectioninfo	@"SHI_REGISTERS=62"
	.align	128
        .global         _ZN7cutlass9reference6device6kernel11Conv2dDgradIaNS_6layout12TensorNCxHWxILi32EEEaNS4_12TensorCxRSKxILi32EEEiS6_iiNS_16NumericConverterIiiLNS_15FloatRoundStyleE2EEENS_12multiply_addIiiiEELi2ELi4ELi16ELi8EEEvNS_4conv17Conv2dProblemSizeENS_9TensorRefIT_T0_EENSG_IT1_T2_EENSG_IT3_T4_EESP_T5_SQ_
        .type           _ZN7cutlass9reference6device6kernel11Conv2dDgradIaNS_6layout12TensorNCxHWxILi32EEEaNS4_12TensorCxRSKxILi32EEEiS6_iiNS_16NumericConverterIiiLNS_15FloatRoundStyleE2EEENS_12multiply_addIiiiEELi2ELi4ELi16ELi8EEEvNS_4conv17Conv2dProblemSizeENS_9TensorRefIT_T0_EENSG_IT1_T2_EENSG_IT3_T4_EESP_T5_SQ_,@function
        .size           _ZN7cutlass9reference6device6kernel11Conv2dDgradIaNS_6layout12TensorNCxHWxILi32EEEaNS4_12TensorCxRSKxILi32EEEiS6_iiNS_16NumericConverterIiiLNS_15FloatRoundStyleE2EEENS_12multiply_addIiiiEELi2ELi4ELi16ELi8EEEvNS_4conv17Conv2dProblemSizeENS_9TensorRefIT_T0_EENSG_IT1_T2_EENSG_IT3_T4_EESP_T5_SQ_,(.L_x_653 - _ZN7cutlass9reference6device6kernel11Conv2dDgradIaNS_6layout12TensorNCxHWxILi32EEEaNS4_12TensorCxRSKxILi32EEEiS6_iiNS_16NumericConverterIiiLNS_15FloatRoundStyleE2EEENS_12multiply_addIiiiEELi2ELi4ELi16ELi8EEEvNS_4conv17Conv2dProblemSizeENS_9TensorRefIT_T0_EENSG_IT1_T2_EENSG_IT3_T4_EESP_T5_SQ_)
        .other          _ZN7cutlass9reference6device6kernel11Conv2dDgradIaNS_6layout12TensorNCxHWxILi32EEEaNS4_12TensorCxRSKxILi32EEEiS6_iiNS_16NumericConverterIiiLNS_15FloatRoundStyleE2EEENS_12multiply_addIiiiEELi2ELi4ELi16ELi8EEEvNS_4conv17Conv2dProblemSizeENS_9TensorRefIT_T0_EENSG_IT1_T2_EENSG_IT3_T4_EESP_T5_SQ_,@"STO_CUDA_ENTRY STV_DEFAULT"
_ZN7cutlass9reference6device6kernel11Conv2dDgradIaNS_6layout12TensorNCxHWxILi32EEEaNS4_12TensorCxRSKxILi32EEEiS6_iiNS_16NumericConverterIiiLNS_15FloatRoundStyleE2EEENS_12multiply_addIiiiEELi2ELi4ELi16ELi8EEEvNS_4conv17Conv2dProblemSizeENS_9TensorRefIT_T0_EENSG_IT1_T2_EENSG_IT3_T4_EESP_T5_SQ_:
.text._ZN7cutlass9reference6device6kernel11Conv2dDgradIaNS_6layout12TensorNCxHWxILi32EEEaNS4_12TensorCxRSKxILi32EEEiS6_iiNS_16NumericConverterIiiLNS_15FloatRoundStyleE2EEENS_12multiply_addIiiiEELi2ELi4ELi16ELi8EEEvNS_4conv17Conv2dProblemSizeENS_9TensorRefIT_T0_EENSG_IT1_T2_EENSG_IT3_T4_EESP_T5_SQ_:
[----:B------:R-:W-:Y:S02]  /*0000*/  MOV R1, c[0x0][0x28] ;  /* 0x00000a0000017a02 */ /* 0x000fe40000000f00 */
[----:B------:R-:W0:Y:S01]  /*0010*/  S2R R0, SR_TID.X ;  /* 0x0000000000007919 */ /* 0x000e220000002100 */
[----:B------:R-:W-:Y:S01]  /*0020*/  IMAD.MOV.U32 R5, RZ, RZ, RZ ;  /* 0x000000ffff057224 */ /* 0x000fe200078e00ff */
[----:B------:R-:W-:Y:S01]  /*0030*/  ULDC UR4, c[0x0][0x168] ;  /* 0x00005a0000047ab9 */ /* 0x000fe20000000800 */
[----:B------:R-:W-:Y:S01]  /*0040*/  BMOV.32.CLEAR RZ, B0 ;  /* 0x0000000000ff7355 */ /* 0x000fe20000100000 */
[----:B------:R-:W1:Y:S01]  /*0050*/  S2R R16, SR_CTAID.X ;  /* 0x0000000000107919 */ /* 0x000e620000002500 */
[----:B------:R-:W-:Y:S01]  /*0060*/  ULDC UR6, c[0x0][0x164] ;  /* 0x0000590000067ab9 */ /* 0x000fe20000000800 */
[----:B------:R-:W-:Y:S01]  /*0070*/  BSSY B0, `(.L_x_149) ;  /* 0x0000031000007945 */ /* 0x000fe20003800000 */
[----:B------:R-:W-:Y:S01]  /*0080*/  UIMAD.WIDE UR6, UR4, UR6, URZ ;  /* 0x00000006040672a5 */ /* 0x000fe2000f8e023f */
[----:B------:R-:W2:Y:S01]  /*0090*/  S2R R3, SR_CTAID.Y ;  /* 0x0000000000037919 */ /* 0x000ea20000002600 */
[----:B------:R-:W-:-:S03]  /*00a0*/  USHF.R.S32.HI UR4, URZ, 0x1f, UR4 ;  /* 0x0000001f3f047899 */ /* 0x000fc60008011404 */
[----:B------:R-:W2:Y:S01]  /*00b0*/  S2R R2, SR_TID.Y ;  /* 0x0000000000027919 */ /* 0x000ea20000002200 */
[----:B0-----:R-:W-:-:S04]  /*00c0*/  IMAD.SHL.U32 R4, R0, 0x2, RZ ;  /* 0x0000000200047824 */ /* 0x001fc800078e00ff */
[----:B-1----:R-:W-:-:S05]  /*00d0*/  IMAD.WIDE.U32 R16, R16, 0x20, R4 ;  /* 0x0000002010107825 */ /* 0x002fca00078e0004 */
[----:B------:R-:W-:Y:S02]  /*00e0*/  LOP3.LUT R0, R17, UR7, RZ, 0xfc, !PT ;  /* 0x0000000711007c12 */ /* 0x000fe4000f8efcff */
[----:B--2---:R-:W-:Y:S02]  /*00f0*/  LEA R2, R3, R2, 0x3 ;  /* 0x0000000203027211 */ /* 0x004fe400078e18ff */
[----:B------:R-:W-:Y:S02]  /*0100*/  ISETP.NE.U32.AND P0, PT, R0, RZ, PT ;  /* 0x000000ff0000720c */ /* 0x000fe40003f05070 */
[----:B------:R-:W-:-:S10]  /*0110*/  SHF.L.U32 R59, R2, 0x2, RZ ;  /* 0x00000002023b7819 */ /* 0x000fd400000006ff */
        /* <DEDUP_REMOVED lines=8> */
[----:B------:R-:W-:Y:S05]  /*01a0*/  CALL.REL.NOINC `($__internal_2_$__cuda_sm20_div_s64) ;  /* 0x0000427000007944 */ /* 0x000fea0003c00000 */
        /* <DEDUP_REMOVED lines=8> */
.L_x_150:
        /* <DEDUP_REMOVED lines=21> */
.L_x_151:
[----:B------:R-:W-:Y:S05]  /*0380*/  BSYNC B0 ;  /* 0x0000000000007941 */ /* 0x000fea0003800000 */
.L_x_149:
        /* <DEDUP_REMOVED lines=8> */
[----:B------:R-:W-:Y:S05]  /*0410*/  CALL.REL.NOINC `($__internal_2_$__cuda_sm20_div_s64) ;  /* 0x0000400000007944 */ /* 0x000fea0003c00000 */
[----:B------:R-:W-:Y:S02]  /*0420*/  IADD3 R23, -R55, RZ, RZ ;  /* 0x000000ff37177210 */ /* 0x000fe40007ffe1ff */
[----:B------:R-:W-:-:S03]  /*0430*/  MOV R57, R55 ;  /* 0x0000003700397202 */ /* 0x000fc60000000f00 */
[----:B------:R-:W-:Y:S01]  /*0440*/  IMAD R23, R23, c[0x0][0x168], R14 ;  /* 0x00005a0017177a24 */ /* 0x000fe200078e020e */
[----:B------:R-:W-:Y:S05]  /*0450*/  BRA `(.L_x_154) ;  /* 0x0000014000007947 */ /* 0x000fea0003800000 */
.L_x_153:
        /* <DEDUP_REMOVED lines=20> */
.L_x_154:
[----:B------:R-:W-:Y:S05]  /*05a0*/  BSYNC B0 ;  /* 0x0000000000007941 */ /* 0x000fea0003800000 */
.L_x_152:
        /* <DEDUP_REMOVED lines=23> */
.L_x_156:
        /* <DEDUP_REMOVED lines=21> */
.L_x_157:
[----:B------:R-:W-:Y:S05]  /*0870*/  BSYNC B0 ;  /* 0x0000000000007941 */ /* 0x000fea0003800000 */
.L_x_155:
        /* <DEDUP_REMOVED lines=9> */
[----:B------:R-:W-:Y:S05]  /*0910*/  CALL.REL.NOINC `($__internal_2_$__cuda_sm20_div_s64) ;  /* 0x00003b0000007944 */ /* 0x000fea0003c00000 */
[----:B------:R-:W-:-:S05]  /*0920*/  IADD3 R3, -R55, RZ, RZ ;  /* 0x000000ff37037210 */ /* 0x000fca0007ffe1ff */
[----:B------:R-:W-:Y:S01]  /*0930*/  IMAD R24, R3, c[0x0][0x168], R24 ;  /* 0x00005a0003187a24 */ /* 0x000fe200078e0218 */
[----:B------:R-:W-:Y:S05]  /*0940*/  BRA `(.L_x_160) ;  /* 0x0000014000007947 */ /* 0x000fea0003800000 */
.L_x_159:
        /* <DEDUP_REMOVED lines=20> */
.L_x_160:
[----:B------:R-:W-:Y:S05]  /*0a90*/  BSYNC B0 ;  /* 0x0000000000007941 */ /* 0x000fea0003800000 */
.L_x_158:
[----:B------:R-:W-:Y:S01]  /*0aa0*/  IMAD.MOV.U32 R0, RZ, RZ, c[0x0][0x17c] ;  /* 0x00005f00ff007624 */ /* 0x000fe200078e00ff */
[----:B------:R-:W-:Y:S01]  /*0ab0*/  MOV R8, RZ ;  /* 0x000000ff00087202 */ /* 0x000fe20000000f00 */
[----:B------:R-:W-:Y:S01]  /*0ac0*/  CS2R R6, SRZ ;  /* 0x0000000000067805 */ /* 0x000fe2000001ff00 */
[----:B------:R-:W-:Y:S01]  /*0ad0*/  CS2R R4, SRZ ;  /* 0x0000000000047805 */ /* 0x000fe2000001ff00 */
[----:B------:R-:W-:Y:S01]  /*0ae0*/  CS2R R2, SRZ ;  /* 0x0000000000027805 */ /* 0x000fe2000001ff00 */
[----:B------:R-:W-:Y:S01]  /*0af0*/  ISETP.GE.AND P0, PT, R0, 0x1, PT ;  /* 0x000000010000780c */ /* 0x000fe20003f06270 */
[----:B------:R-:W-:-:S11]  /*0b00*/  IMAD.MOV.U32 R0, RZ, RZ, RZ ;  /* 0x000000ffff007224 */ /* 0x000fd600078e00ff */
[----:B------:R-:W-:Y:S05]  /*0b10*/  @!P0 BRA `(.L_x_161) ;  /* 0x000015e000008947 */ /* 0x000fea0003800000 */
[----:B------:R-:W-:Y:S01]  /*0b20*/  SHF.R.S32.HI R10, RZ, 0x1f, R59 ;  /* 0x0000001fff0a7819 */ /* 0x000fe2000001143b */
[----:B------:R-:W-:Y:S01]  /*0b30*/  IMAD R22, R58, c[0x0][0x1b8], RZ ;  /* 0x00006e003a167a24 */ /* 0x000fe200078e02ff */
[C---:B------:R-:W-:Y:S01]  /*0b40*/  IADD3 R52, R59.reuse, 0x1, RZ ;  /* 0x000000013b347810 */ /* 0x040fe20007ffe0ff */
[----:B------:R-:W-:Y:S01]  /*0b50*/  IMAD R20, R56, c[0x0][0x1b8], RZ ;  /* 0x00006e0038147a24 */ /* 0x000fe200078e02ff */
[C---:B------:R-:W-:Y:S01]  /*0b60*/  IADD3 R49, R59.reuse, 0x2, RZ ;  /* 0x000000023b317810 */ /* 0x040fe20007ffe0ff */
[----:B------:R-:W-:Y:S01]  /*0b70*/  IMAD.MOV.U32 R8, RZ, RZ, RZ ;  /* 0x000000ffff087224 */ /* 0x000fe200078e00ff */
[----:B------:R-:W-:Y:S01]  /*0b80*/  IADD3 R46, R59, 0x3, RZ ;  /* 0x000000033b2e7810 */ /* 0x000fe20007ffe0ff */
[----:B------:R-:W-:Y:S01]  /*0b90*/  UMOV UR16, URZ ;  /* 0x0000003f00107c82 */ /* 0x000fe20008000000 */
[----:B------:R-:W-:Y:S02]  /*0ba0*/  LEA.HI R53, R10, R59, RZ, 0x5 ;  /* 0x0000003b0a357211 */ /* 0x000fe400078f28ff */
[----:B------:R-:W-:-:S02]  /*0bb0*/  SHF.R.S32.HI R11, RZ, 0x1f, R52 ;  /* 0x0000001fff0b7819 */ /* 0x000fc40000011434 */
[----:B------:R-:W-:Y:S02]  /*0bc0*/  SHF.R.S32.HI R10, RZ, 0x1f, R49 ;  /* 0x0000001fff0a7819 */ /* 0x000fe40000011431 */
[----:B------:R-:W-:Y:S02]  /*0bd0*/  SHF.R.S32.HI R9, RZ, 0x1f, R46 ;  /* 0x0000001fff097819 */ /* 0x000fe4000001142e */
[----:B------:R-:W-:Y:S02]  /*0be0*/  LEA.HI R50, R11, R52, RZ, 0x5 ;  /* 0x000000340b327211 */ /* 0x000fe400078f28ff */
[----:B------:R-:W-:Y:S02]  /*0bf0*/  LEA.HI R47, R10, R49, RZ, 0x5 ;  /* 0x000000310a2f7211 */ /* 0x000fe400078f28ff */
[----:B------:R-:W-:Y:S02]  /*0c00*/  LEA.HI R44, R9, R46, RZ, 0x5 ;  /* 0x0000002e092c7211 */ /* 0x000fe400078f28ff */
[----:B------:R-:W-:-:S02]  /*0c10*/  LOP3.LUT R54, R53, 0xffffffe0, RZ, 0xc0, !PT ;  /* 0xffffffe035367812 */ /* 0x000fc400078ec0ff */
[----:B------:R-:W-:Y:S02]  /*0c20*/  LOP3.LUT R51, R50, 0xffffffe0, RZ, 0xc0, !PT ;  /* 0xffffffe032337812 */ /* 0x000fe400078ec0ff */
        /* <DEDUP_REMOVED lines=24> */
.L_x_174:
[----:B------:R-:W-:-:S04]  /*0db0*/  MOV R9, 0x1 ;  /* 0x0000000100097802 */ /* 0x000fc80000000f00 */
[----:B------:R-:W-:-:S12]  /*0dc0*/  ISETP.LE.AND P0, PT, R9, c[0x0][0x180], PT ;  /* 0x0000600009007a0c */ /* 0x000fd80003f03270 */
[----:B------:R-:W-:Y:S05]  /*0dd0*/  @!P0 BRA `(.L_x_162) ;  /* 0x000012d000008947 */ /* 0x000fea0003800000 */
[----:B------:R-:W-:Y:S01]  /*0de0*/  LOP3.LUT R10, RZ, UR16, RZ, 0x33, !PT ;  /* 0x00000010ff0a7c12 */ /* 0x000fe2000f8e33ff */
[----:B------:R-:W-:Y:S01]  /*0df0*/  ULDC UR12, c[0x0][0x1cc] ;  /* 0x00007300000c7ab9 */ /* 0x000fe20000000800 */
[----:B------:R-:W-:Y:S01]  /*0e00*/  ISETP.NE.AND P0, PT, R9, c[0x0][0x19c], PT ;  /* 0x0000670009007a0c */ /* 0x000fe20003f05270 */
[----:B------:R-:W-:Y:S01]  /*0e10*/  IMAD.MOV.U32 R9, RZ, RZ, c[0x0][0x194] ;  /* 0x00006500ff097624 */ /* 0x000fe200078e00ff */
[----:B------:R-:W-:Y:S01]  /*0e20*/  IADD3 R10, R10, c[0x0][0x17c], RZ ;  /* 0x00005f000a0a7a10 */ /* 0x000fe20007ffe0ff */
[----:B------:R-:W-:Y:S02]  /*0e30*/  UIMAD UR12, UR16, UR12, URZ ;  /* 0x0000000c100c72a4 */ /* 0x000fe4000f8e023f */
[----:B------:R-:W-:Y:S01]  /*0e40*/  UMOV UR15, URZ ;  /* 0x0000003f000f7c82 */ /* 0x000fe20008000000 */
[----:B------:R-:W-:Y:S01]  /*0e50*/  SEL R10, R10, UR16, !P0 ;  /* 0x000000100a0a7c07 */ /* 0x000fe2000c000000 */
[----:B------:R-:W-:-:S04]  /*0e60*/  USHF.R.S32.HI UR11, URZ, 0x1f, UR12 ;  /* 0x0000001f3f0b7899 */ /* 0x000fc8000801140c */
[----:B------:R-:W-:-:S04]  /*0e70*/  IMAD.MOV R10, RZ, RZ, -R10 ;  /* 0x000000ffff0a7224 */ /* 0x000fc800078e0a0a */
[----:B------:R-:W-:-:S04]  /*0e80*/  IMAD R10, R10, R9, c[0x0][0x184] ;  /* 0x000061000a0a7624 */ /* 0x000fc800078e0209 */
[C---:B------:R-:W-:Y:S01]  /*0e90*/  IMAD.IADD R17, R10.reuse, 0x1, R55 ;  /* 0x000000010a117824 */ /* 0x040fe200078e0237 */
[----:B------:R-:W-:Y:S02]  /*0ea0*/  IADD3 R18, R10, R57, RZ ;  /* 0x000000390a127210 */ /* 0x000fe40007ffe0ff */
.L_x_173:
[----:B------:R-:W-:-:S04]  /*0eb0*/  MOV R9, 0x1 ;  /* 0x0000000100097802 */ /* 0x000fc80000000f00 */
[----:B------:R-:W-:-:S12]  /*0ec0*/  ISETP.LE.AND P0, PT, R9, c[0x0][0x178], PT ;  /* 0x00005e0009007a0c */ /* 0x000fd80003f03270 */
[----:B------:R-:W-:Y:S05]  /*0ed0*/  @!P0 BRA `(.L_x_163) ;  /* 0x0000118000008947 */ /* 0x000fea0003800000 */
[----:B------:R-:W-:Y:S01]  /*0ee0*/  LOP3.LUT R10, RZ, UR15, RZ, 0x33, !PT ;  /* 0x0000000fff0a7c12 */ /* 0x000fe2000f8e33ff */
[----:B------:R-:W-:Y:S01]  /*0ef0*/  IMAD.MOV.U32 R14, RZ, RZ, c[0x0][0x198] ;  /* 0x00006600ff0e7624 */ /* 0x000fe200078e00ff */
[----:B------:R-:W-:Y:S01]  /*0f00*/  ISETP.NE.AND P0, PT, R9, c[0x0][0x19c], PT ;  /* 0x0000670009007a0c */ /* 0x000fe20003f05270 */
[----:B------:R-:W-:Y:S01]  /*0f10*/  ULDC UR10, c[0x0][0x1c8] ;  /* 0x00007200000a7ab9 */ /* 0x000fe20000000800 */
[----:B------:R-:W-:Y:S01]  /*0f20*/  IADD3 R9, R10, c[0x0][0x180], RZ ;  /* 0x000060000a097a10 */ /* 0x000fe20007ffe0ff */
[----:B------:R-:W-:Y:S01]  /*0f30*/  UIMAD UR10, UR15, UR10, URZ ;  /* 0x0000000a0f0a72a4 */ /* 0x000fe2000f8e023f */
[----:B------:R-:W-:Y:S01]  /*0f40*/  IABS R42, c[0x0][0x18c] ;  /* 0x00006300002a7a13 */ /* 0x000fe20000000000 */
[----:B------:R-:W-:Y:S01]  /*0f50*/  UMOV UR14, URZ ;  /* 0x0000003f000e7c82 */ /* 0x000fe20008000000 */
[----:B------:R-:W-:Y:S01]  /*0f60*/  SEL R9, R9, UR15, !P0 ;  /* 0x0000000f09097c07 */ /* 0x000fe2000c000000 */
[----:B------:R-:W-:Y:S01]  /*0f70*/  USHF.R.S32.HI UR9, URZ, 0x1f, UR10 ;  /* 0x0000001f3f097899 */ /* 0x000fe2000801140a */
[----:B------:R-:W-:-:S03]  /*0f80*/  MOV R43, RZ ;  /* 0x000000ff002b7202 */ /* 0x000fc60000000f00 */
[----:B------:R-:W-:-:S04]  /*0f90*/  IMAD.MOV R9, RZ, RZ, -R9 ;  /* 0x000000ffff097224 */ /* 0x000fc800078e0a09 */
[----:B------:R-:W-:-:S04]  /*0fa0*/  IMAD R14, R9, R14, c[0x0][0x188] ;  /* 0x00006200090e7624 */ /* 0x000fc800078e020e */
[C---:B------:R-:W-:Y:S01]  /*0fb0*/  IMAD.IADD R16, R14.reuse, 0x1, R23 ;  /* 0x000000010e107824 */ /* 0x040fe200078e0217 */
[----:B------:R-:W-:Y:S02]  /*0fc0*/  IADD3 R14, R14, R24, RZ ;  /* 0x000000180e0e7210 */ /* 0x000fe40007ffe0ff */
.L_x_172:
[----:B------:R-:W-:Y:S01]  /*0fd0*/  ISETP.GE.AND P0, PT, R18, RZ, PT ;  /* 0x000000ff1200720c */ /* 0x000fe20003f06270 */
[----:B------:R-:W-:Y:S01]  /*0fe0*/  BMOV.32.CLEAR RZ, B0 ;  /* 0x0000000000ff7355 */ /* 0x000fe20000100000 */
[----:B------:R-:W-:Y:S01]  /*0ff0*/  PLOP3.LUT P1, PT, PT, PT, PT, 0x8, 0x0 ;  /* 0x000000000000781c */ /* 0x000fe20003f2e170 */
[----:B------:R-:W-:Y:S09]  /*1000*/  BSSY B0, `(.L_x_164) ;  /* 0x0000018000007945 */ /* 0x000ff20003800000 */
[----:B------:R-:W-:-:S05]  /*1010*/  @!P0 BRA `(.L_x_165) ;  /* 0x0000016000008947 */ /* 0x000fca0003800000 */
[----:B------:R-:W-:Y:S02]  /*1020*/  IABS R10, c[0x0][0x18c] ;  /* 0x00006300000a7a13 */ /* 0x000fe40000000000 */
[----:B------:R-:W-:Y:S04]  /*1030*/  ISETP.NE.AND P2, PT, RZ, c[0x0][0x18c], PT ;  /* 0x00006300ff007a0c */ /* 0x000fe80003f45270 */
[----:B------:R-:W0:Y:S10]  /*1040*/  I2F.RP R15, R10 ;  /* 0x0000000a000f7306 */ /* 0x000e340000209400 */
[----:B0-----:R-:W0:Y:S02]  /*1050*/  MUFU.RCP R9, R15 ;  /* 0x0000000f00097308 */ /* 0x001e240000001000 */
[----:B0-----:R-:W-:Y:S08]  /*1060*/  IADD3 R12, R9, 0xffffffe, RZ ;  /* 0x0ffffffe090c7810 */ /* 0x001ff00007ffe0ff */
[----:B------:R0:W1:Y:S02]  /*1070*/  F2I.FTZ.U32.TRUNC.NTZ R13, R12 ;  /* 0x0000000c000d7305 */ /* 0x000064000021f000 */
[----:B0-----:R-:W-:Y:S02]  /*1080*/  IMAD.MOV.U32 R12, RZ, RZ, RZ ;  /* 0x000000ffff0c7224 */ /* 0x001fe400078e00ff */
[--C-:B-1----:R-:W-:Y:S04]  /*1090*/  IMAD.MOV R9, RZ, RZ, -R13.reuse ;  /* 0x000000ffff097224 */ /* 0x102fe800078e0a0d */
[----:B------:R-:W-:Y:S01]  /*10a0*/  IMAD R11, R9, R10, RZ ;  /* 0x0000000a090b7224 */ /* 0x000fe200078e02ff */
[----:B------:R-:W-:Y:S03]  /*10b0*/  IABS R9, R18 ;  /* 0x0000001200097213 */ /* 0x000fe60000000000 */
[----:B------:R-:W-:Y:S06]  /*10c0*/  IMAD.HI.U32 R13, R13, R11, R12 ;  /* 0x0000000b0d0d7227 */ /* 0x000fec00078e000c */
[----:B------:R-:W-:Y:S04]  /*10d0*/  IMAD.HI.U32 R11, R13, R9, RZ ;  /* 0x000000090d0b7227 */ /* 0x000fe800078e00ff */
[----:B------:R-:W-:Y:S04]  /*10e0*/  IMAD.MOV R11, RZ, RZ, -R11 ;  /* 0x000000ffff0b7224 */ /* 0x000fe800078e0a0b */
[----:B------:R-:W-:Y:S05]  /*10f0*/  IMAD R9, R10, R11, R9 ;  /* 0x0000000b0a097224 */ /* 0x000fea00078e0209 */
[----:B------:R-:W-:-:S12]  /*1100*/  ISETP.GT.U32.AND P0, PT, R42, R9, PT ;  /* 0x000000092a00720c */ /* 0x000fd80003f04070 */
[----:B------:R-:W-:Y:S02]  /*1110*/  @!P0 IADD3 R9, R9, -R10, RZ ;  /* 0x8000000a09098210 */ /* 0x000fe40007ffe0ff */
[----:B------:R-:W-:Y:S02]  /*1120*/  ISETP.GE.AND P0, PT, R18, RZ, PT ;  /* 0x000000ff1200720c */ /* 0x000fe40003f06270 */
[----:B------:R-:W-:-:S12]  /*1130*/  ISETP.GT.U32.AND P1, PT, R42, R9, PT ;  /* 0x000000092a00720c */ /* 0x000fd80003f24070 */
[----:B------:R-:W-:Y:S05]  /*1140*/  @!P1 IMAD.IADD R9, R9, 0x1, -R10 ;  /* 0x0000000109099824 */ /* 0x000fea00078e0a0a */
[----:B------:R-:W-:Y:S04]  /*1150*/  @!P0 IADD3 R9, -R9, RZ, RZ ;  /* 0x000000ff09098210 */ /* 0x000fe80007ffe1ff */
[----:B------:R-:W-:Y:S04]  /*1160*/  @!P2 LOP3.LUT R9, RZ, c[0x0][0x18c], RZ, 0x33, !PT ;  /* 0x00006300ff09aa12 */ /* 0x000fe800078e33ff */
[----:B------:R-:W-:Y:S07]  /*1170*/  ISETP.EQ.AND P1, PT, R9, RZ, PT ;  /* 0x000000ff0900720c */ /* 0x000fee0003f22270 */
.L_x_165:
[----:B------:R-:W-:Y:S05]  /*1180*/  BSYNC B0 ;  /* 0x0000000000007941 */ /* 0x000fea0003800000 */
.L_x_164:
[----:B------:R-:W-:Y:S01]  /*1190*/  ISETP.LT.OR P1, PT, R16, RZ, !P1 ;  /* 0x000000ff1000720c */ /* 0x000fe20004f21670 */
[----:B------:R-:W-:Y:S01]  /*11a0*/  BMOV.32.CLEAR RZ, B0 ;  /* 0x0000000000ff7355 */ /* 0x000fe20000100000 */
[----:B------:R-:W-:Y:S01]  /*11b0*/  IABS R10, c[0x0][0x190] ;  /* 0x00006400000a7a13 */ /* 0x000fe20000000000 */
[----:B------:R-:W-:Y:S01]  /*11c0*/  IMAD.MOV.U32 R11, RZ, RZ, RZ ;  /* 0x000000ffff0b7224 */ /* 0x000fe200078e00ff */
[----:B------:R-:W-:Y:S08]  /*11d0*/  BSSY B0, `(.L_x_166) ;  /* 0x000004b000007945 */ /* 0x000ff00003800000 */
[----:B------:R-:W-:-:S05]  /*11e0*/  @P1 BRA `(.L_x_167) ;  /* 0x0000049000001947 */ /* 0x000fca0003800000 */
[----:B------:R-:W0:Y:S01]  /*11f0*/  I2F.RP R15, R10 ;  /* 0x0000000a000f7306 */ /* 0x000e220000209400 */
[----:B------:R-:W-:Y:S02]  /*1200*/  IABS R13, R16 ;  /* 0x00000010000d7213 */ /* 0x000fe40000000000 */
[----:B------:R-:W-:Y:S02]  /*1210*/  ISETP.GE.AND P1, PT, R16, RZ, PT ;  /* 0x000000ff1000720c */ /* 0x000fe40003f26270 */
[----:B------:R-:W-:Y:S02]  /*1220*/  ISETP.NE.AND P5, PT, RZ, c[0x0][0x190], PT ;  /* 0x00006400ff007a0c */ /* 0x000fe40003fa5270 */
[----:B------:R-:W-:Y:S03]  /*1230*/  MOV R11, RZ ;  /* 0x000000ff000b7202 */ /* 0x000fe60000000f00 */
[----:B0-----:R-:W0:Y:S02]  /*1240*/  MUFU.RCP R9, R15 ;  /* 0x0000000f00097308 */ /* 0x001e240000001000 */
[----:B0-----:R-:W-:Y:S08]  /*1250*/  IADD3 R26, R9, 0xffffffe, RZ ;  /* 0x0ffffffe091a7810 */ /* 0x001ff00007ffe0ff */
[----:B------:R0:W1:Y:S02]  /*1260*/  F2I.FTZ.U32.TRUNC.NTZ R27, R26 ;  /* 0x0000001a001b7305 */ /* 0x000064000021f000 */
[----:B0-----:R-:W-:Y:S02]  /*1270*/  IMAD.MOV.U32 R26, RZ, RZ, RZ ;  /* 0x000000ffff1a7224 */ /* 0x001fe400078e00ff */
[--C-:B-1----:R-:W-:Y:S04]  /*1280*/  IMAD.MOV R9, RZ, RZ, -R27.reuse ;  /* 0x000000ffff097224 */ /* 0x102fe800078e0a1b */
[----:B------:R-:W-:Y:S04]  /*1290*/  IMAD R9, R9, R10, RZ ;  /* 0x0000000a09097224 */ /* 0x000fe800078e02ff */
[----:B------:R-:W-:Y:S06]  /*12a0*/  IMAD.HI.U32 R27, R27, R9, R26 ;  /* 0x000000091b1b7227 */ /* 0x000fec00078e001a */
[----:B------:R-:W-:Y:S04]  /*12b0*/  IMAD.HI.U32 R12, R27, R13, RZ ;  /* 0x0000000d1b0c7227 */ /* 0x000fe800078e00ff */
[----:B------:R-:W-:Y:S04]  /*12c0*/  IMAD.MOV R9, RZ, RZ, -R12 ;  /* 0x000000ffff097224 */ /* 0x000fe800078e0a0c */
[C---:B------:R-:W-:Y:S01]  /*12d0*/  IMAD R13, R10.reuse, R9, R13 ;  /* 0x000000090a0d7224 */ /* 0x040fe200078e020d */
[----:B------:R-:W-:Y:S04]  /*12e0*/  LOP3.LUT R9, RZ, c[0x0][0x190], RZ, 0x33, !PT ;  /* 0x00006400ff097a12 */ /* 0x000fe800078e33ff */
[----:B------:R-:W-:-:S12]  /*12f0*/  ISETP.GT.U32.AND P0, PT, R10, R13, PT ;  /* 0x0000000d0a00720c */ /* 0x000fd80003f04070 */
[----:B------:R-:W-:Y:S04]  /*1300*/  @!P0 IADD3 R13, R13, -R10, RZ ;  /* 0x8000000a0d0d8210 */ /* 0x000fe80007ffe0ff */
[-C--:B------:R-:W-:Y:S01]  /*1310*/  ISETP.GT.U32.AND P2, PT, R10, R13.reuse, PT ;  /* 0x0000000d0a00720c */ /* 0x080fe20003f44070 */
[----:B------:R-:W-:Y:S05]  /*1320*/  IMAD.IADD R26, R13, 0x1, -R10 ;  /* 0x000000010d1a7824 */ /* 0x000fea00078e0a0a */
[----:B------:R-:W-:Y:S05]  /*1330*/  SEL R26, R26, R13, !P2 ;  /* 0x0000000d1a1a7207 */ /* 0x000fea0005000000 */
[----:B------:R-:W-:Y:S05]  /*1340*/  @!P1 IMAD.MOV R26, RZ, RZ, -R26 ;  /* 0x000000ffff1a9224 */ /* 0x000fea00078e0a1a */
[----:B------:R-:W-:Y:S04]  /*1350*/  SEL R15, R9, R26, !P5 ;  /* 0x0000001a090f7207 */ /* 0x000fe80006800000 */
[----:B------:R-:W-:-:S12]  /*1360*/  ISETP.NE.AND P1, PT, R15, RZ, PT ;  /* 0x000000ff0f00720c */ /* 0x000fd80003f25270 */
[----:B------:R-:W-:-:S05]  /*1370*/  @P1 BRA `(.L_x_167) ;  /* 0x0000030000001947 */ /* 0x000fca0003800000 */
[----:B------:R-:W-:Y:S01]  /*1380*/  IABS R42, c[0x0][0x18c] ;  /* 0x00006300002a7a13 */ /* 0x000fe20000000000 */
[----:B------:R-:W-:Y:S01]  /*1390*/  IMAD.MOV.U32 R11, RZ, RZ, RZ ;  /* 0x000000ffff0b7224 */ /* 0x000fe200078e00ff */
[----:B------:R-:W-:Y:S01]  /*13a0*/  ISETP.GE.U32.AND P3, PT, R13, R10, PT ;  /* 0x0000000a0d00720c */ /* 0x000fe20003f66070 */
[----:B------:R-:W-:Y:S01]  /*13b0*/  ULDC.64 UR4, c[0x0][0x1a8] ;  /* 0x00006a0000047ab9 */ /* 0x000fe20000000a00 */
[----:B------:R-:W-:Y:S02]  /*13c0*/  LOP3.LUT R13, R16, c[0x0][0x190], RZ, 0x3c, !PT ;  /* 0x00006400100d7a12 */ /* 0x000fe400078e3cff */
[----:B------:R-:W-:Y:S01]  /*13d0*/  @!P0 IADD3 R12, R12, 0x1, RZ ;  /* 0x000000010c0c8810 */ /* 0x000fe20007ffe0ff */
[----:B------:R-:W0:Y:S01]  /*13e0*/  I2F.RP R28, R42 ;  /* 0x0000002a001c7306 */ /* 0x000e220000209400 */
[----:B------:R-:W-:Y:S06]  /*13f0*/  ISETP.NE.AND P0, PT, RZ, c[0x0][0x18c], PT ;  /* 0x00006300ff007a0c */ /* 0x000fec0003f05270 */
[----:B------:R-:W-:Y:S03]  /*1400*/  @P3 IADD3 R12, R12, 0x1, RZ ;  /* 0x000000010c0c3810 */ /* 0x000fe60007ffe0ff */
        /* <DEDUP_REMOVED lines=10> */
[C---:B------:R-:W-:Y:S05]  /*14b0*/  IMAD R15, R42.reuse, R25, R15 ;  /* 0x000000192a0f7224 */ /* 0x040fea00078e020f */
[----:B------:R-:W-:-:S12]  /*14c0*/  ISETP.GT.U32.AND P1, PT, R42, R15, PT ;  /* 0x0000000f2a00720c */ /* 0x000fd80003f24070 */
[----:B------:R-:W-:Y:S01]  /*14d0*/  @!P1 IADD3 R27, R27, 0x1, RZ ;  /* 0x000000011b1b9810 */ /* 0x000fe20007ffe0ff */
[----:B------:R-:W-:Y:S01]  /*14e0*/  @!P1 IMAD.IADD R15, R15, 0x1, -R42 ;  /* 0x000000010f0f9824 */ /* 0x000fe200078e0a2a */
[----:B------:R-:W-:Y:S04]  /*14f0*/  ISETP.GE.AND P1, PT, R13, RZ, PT ;  /* 0x000000ff0d00720c */ /* 0x000fe80003f26270 */
[----:B------:R-:W-:Y:S02]  /*1500*/  ISETP.GE.U32.AND P4, PT, R15, R42, PT ;  /* 0x0000002a0f00720c */ /* 0x000fe40003f86070 */
[----:B------:R-:W-:Y:S04]  /*1510*/  LOP3.LUT R15, R18, c[0x0][0x18c], RZ, 0x3c, !PT ;  /* 0x00006300120f7a12 */ /* 0x000fe800078e3cff */
[----:B------:R-:W-:Y:S02]  /*1520*/  ISETP.GE.AND P2, PT, R15, RZ, PT ;  /* 0x000000ff0f00720c */ /* 0x000fe40003f46270 */
[----:B------:R-:W-:Y:S04]  /*1530*/  @!P1 IMAD.MOV R12, RZ, RZ, -R12 ;  /* 0x000000ffff0c9224 */ /* 0x000fe800078e0a0c */
[----:B------:R-:W-:Y:S02]  /*1540*/  @P4 IADD3 R27, R27, 0x1, RZ ;  /* 0x000000011b1b4810 */ /* 0x000fe40007ffe0ff */
[----:B------:R-:W-:Y:S04]  /*1550*/  SEL R12, R9, R12, !P5 ;  /* 0x0000000c090c7207 */ /* 0x000fe80006800000 */
[----:B------:R-:W-:Y:S01]  /*1560*/  @!P2 IMAD.MOV R27, RZ, RZ, -R27 ;  /* 0x000000ffff1ba224 */ /* 0x000fe200078e0a1b */
[----:B------:R-:W-:Y:S04]  /*1570*/  ISETP.GE.AND P2, PT, R58, c[0x0][0x160], PT ;  /* 0x000058003a007a0c */ /* 0x000fe80003f46270 */
[----:B------:R-:W-:Y:S04]  /*1580*/  @!P0 LOP3.LUT R27, RZ, c[0x0][0x18c], RZ, 0x33, !PT ;  /* 0x00006300ff1b8a12 */ /* 0x000fe800078e33ff */
[----:B------:R-:W-:Y:S04]  /*1590*/  ISETP.GE.OR P2, PT, R27, c[0x0][0x170], P2 ;  /* 0x00005c001b007a0c */ /* 0x000fe80001746670 */
[----:B------:R-:W-:-:S12]  /*15a0*/  ISETP.GE.OR P2, PT, R12, c[0x0][0x174], P2 ;  /* 0x00005d000c007a0c */ /* 0x000fd80001746670 */
[----:B------:R-:W-:Y:S01]  /*15b0*/  @!P2 SHF.R.U32.HI R13, RZ, 0x5, R43 ;  /* 0x00000005ff0da819 */ /* 0x000fe2000001162b */
[----:B------:R-:W-:Y:S01]  /*15c0*/  @!P2 IMAD.SHL.U32 R12, R12, 0x20, RZ ;  /* 0x000000200c0ca824 */ /* 0x000fe200078e00ff */
[----:B------:R-:W-:Y:S01]  /*15d0*/  @!P2 LOP3.LUT R15, R43, 0x1f, RZ, 0xc0, !PT ;  /* 0x0000001f2b0fa812 */ /* 0x000fe200078ec0ff */
[----:B------:R-:W-:Y:S02]  /*15e0*/  @!P2 IMAD R27, R27, c[0x0][0x1b0], RZ ;  /* 0x00006c001b1baa24 */ /* 0x000fe400078e02ff */
[----:B------:R-:W-:Y:S01]  /*15f0*/  @!P2 IMAD R13, R13, c[0x0][0x1b4], RZ ;  /* 0x00006d000d0daa24 */ /* 0x000fe200078e02ff */
[----:B------:R-:W-:Y:S02]  /*1600*/  @!P2 SHF.R.S32.HI R9, RZ, 0x1f, R12 ;  /* 0x0000001fff09a819 */ /* 0x000fe4000001140c */
[----:B------:R-:W-:Y:S02]  /*1610*/  @!P2 IADD3 R12, P1, P0, R12, R27, R22 ;  /* 0x0000001b0c0ca210 */ /* 0x000fe4000783e016 */
[----:B------:R-:W-:Y:S04]  /*1620*/  @!P2 SHF.R.S32.HI R26, RZ, 0x1f, R27 ;  /* 0x0000001fff1aa819 */ /* 0x000fe8000001141b */
[----:B------:R-:W-:Y:S02]  /*1630*/  @!P2 IADD3.X R9, R9, R26, R21, P1, P0 ;  /* 0x0000001a0909a210 */ /* 0x000fe40000fe0415 */
[----:B------:R-:W-:Y:S02]  /*1640*/  @!P2 IADD3 R12, P1, P0, R13, R12, R15 ;  /* 0x0000000c0d0ca210 */ /* 0x000fe4000783e00f */
[----:B------:R-:W-:Y:S04]  /*1650*/  @!P2 SHF.R.S32.HI R26, RZ, 0x1f, R13 ;  /* 0x0000001fff1aa819 */ /* 0x000fe8000001140d */
[----:B------:R-:W-:Y:S08]  /*1660*/  @!P2 IADD3.X R13, R26, R9, RZ, P1, P0 ;  /* 0x000000091a0da210 */ /* 0x000ff00000fe04ff */
[----:B------:R0:W5:Y:S02]  /*1670*/  @!P2 LDG.E.S8.SYS R11, [R12.64+UR4] ;  /* 0x000000040c0ba981 */ /* 0x000164000c1ee300 */
.L_x_167:
[----:B------:R-:W-:Y:S05]  /*1680*/  BSYNC B0 ;  /* 0x0000000000007941 */ /* 0x000fea0003800000 */
.L_x_166:
[----:B------:R-:W-:Y:S01]  /*1690*/  ISETP.GE.AND P0, PT, R17, RZ, PT ;  /* 0x000000ff1100720c */ /* 0x000fe20003f06270 */
[----:B------:R-:W-:Y:S01]  /*16a0*/  BMOV.32.CLEAR RZ, B0 ;  /* 0x0000000000ff7355 */ /* 0x000fe20000100000 */
[----:B------:R-:W-:Y:S01]  /*16b0*/  PLOP3.LUT P1, PT, PT, PT, PT, 0x8, 0x0 ;  /* 0x000000000000781c */ /* 0x000fe20003f2e170 */
[----:B------:R-:W-:Y:S09]  /*16c0*/  BSSY B0, `(.L_x_168) ;  /* 0x0000018000007945 */ /* 0x000ff20003800000 */
[----:B------:R-:W-:-:S05]  /*16d0*/  @!P0 BRA `(.L_x_169) ;  /* 0x0000016000008947 */ /* 0x000fca0003800000 */
[----:B------:R-:W-:Y:S02]  /*16e0*/  IABS R42, c[0x0][0x18c] ;  /* 0x00006300002a7a13 */ /* 0x000fe40000000000 */
[----:B------:R-:W-:Y:S04]  /*16f0*/  ISETP.GE.AND P1, PT, R17, RZ, PT ;  /* 0x000000ff1100720c */ /* 0x000fe80003f26270 */
[----:B0-----:R-:W0:Y:S10]  /*1700*/  I2F.RP R13, R42 ;  /* 0x0000002a000d7306 */ /* 0x001e340000209400 */
        /* <DEDUP_REMOVED lines=12> */
[----:B------:R-:W-:Y:S02]  /*17d0*/  @!P0 IADD3 R9, R9, -R42, RZ ;  /* 0x8000002a09098210 */ /* 0x000fe40007ffe0ff */
[----:B------:R-:W-:Y:S02]  /*17e0*/  ISETP.NE.AND P0, PT, RZ, c[0x0][0x18c], PT ;  /* 0x00006300ff007a0c */ /* 0x000fe40003f05270 */
[----:B------:R-:W-:-:S12]  /*17f0*/  ISETP.GT.U32.AND P2, PT, R42, R9, PT ;  /* 0x000000092a00720c */ /* 0x000fd80003f44070 */
[----:B------:R-:W-:Y:S05]  /*1800*/  @!P2 IMAD.IADD R9, R9, 0x1, -R42 ;  /* 0x000000010909a824 */ /* 0x000fea00078e0a2a */
[----:B------:R-:W-:Y:S04]  /*1810*/  @!P1 IADD3 R9, -R9, RZ, RZ ;  /* 0x000000ff09099210 */ /* 0x000fe80007ffe1ff */
[----:B------:R-:W-:Y:S04]  /*1820*/  @!P0 LOP3.LUT R9, RZ, c[0x0][0x18c], RZ, 0x33, !PT ;  /* 0x00006300ff098a12 */ /* 0x000fe800078e33ff */
[----:B------:R-:W-:Y:S07]  /*1830*/  ISETP.EQ.AND P1, PT, R9, RZ, PT ;  /* 0x000000ff0900720c */ /* 0x000fee0003f22270 */
.L_x_169:
[----:B------:R-:W-:Y:S05]  /*1840*/  BSYNC B0 ;  /* 0x0000000000007941 */ /* 0x000fea0003800000 */
.L_x_168:
[----:B------:R-:W-:Y:S01]  /*1850*/  ISETP.LT.OR P1, PT, R14, RZ, !P1 ;  /* 0x000000ff0e00720c */ /* 0x000fe20004f21670 */
[----:B------:R-:W-:Y:S01]  /*1860*/  BMOV.32.CLEAR RZ, B0 ;  /* 0x0000000000ff7355 */ /* 0x000fe20000100000 */
[----:B0-----:R-:W-:Y:S01]  /*1870*/  MOV R12, RZ ;  /* 0x000000ff000c7202 */ /* 0x001fe20000000f00 */
[----:B------:R-:W-:Y:S09]  /*1880*/  BSSY B0, `(.L_x_170) ;  /* 0x000004b000007945 */ /* 0x000ff20003800000 */
[----:B------:R-:W-:-:S05]  /*1890*/  @P1 BRA `(.L_x_171) ;  /* 0x0000049000001947 */ /* 0x000fca0003800000 */
[----:B------:R-:W0:Y:S01]  /*18a0*/  I2F.RP R25, R10 ;  /* 0x0000000a00197306 */ /* 0x000e220000209400 */
[----:B------:R-:W-:Y:S02]  /*18b0*/  IABS R13, R14 ;  /* 0x0000000e000d7213 */ /* 0x000fe40000000000 */
[----:B------:R-:W-:Y:S02]  /*18c0*/  ISETP.GE.AND P2, PT, R14, RZ, PT ;  /* 0x000000ff0e00720c */ /* 0x000fe40003f46270 */
[----:B------:R-:W-:Y:S05]  /*18d0*/  MOV R12, RZ ;  /* 0x000000ff000c7202 */ /* 0x000fea0000000f00 */
        /* <DEDUP_REMOVED lines=15> */
[----:B------:R-:W-:Y:S02]  /*19d0*/  SEL R26, R26, R13, !P1 ;  /* 0x0000000d1a1a7207 */ /* 0x000fe40004800000 */
[----:B------:R-:W-:Y:S03]  /*19e0*/  ISETP.NE.AND P1, PT, RZ, c[0x0][0x190], PT ;  /* 0x00006400ff007a0c */ /* 0x000fe60003f25270 */
        /* <DEDUP_REMOVED lines=9> */
[----:B------:R-:W-:Y:S01]  /*1a80*/  LOP3.LUT R10, R14, c[0x0][0x190], RZ, 0x3c, !PT ;  /* 0x000064000e0a7a12 */ /* 0x000fe200078e3cff */
[----:B------:R-:W0:Y:S01]  /*1a90*/  I2F.RP R27, R42 ;  /* 0x0000002a001b7306 */ /* 0x000e220000209400 */
[----:B------:R-:W-:Y:S02]  /*1aa0*/  ISETP.GE.AND P3, PT, R13, RZ, PT ;  /* 0x000000ff0d00720c */ /* 0x000fe40003f66270 */
[----:B------:R-:W-:Y:S02]  /*1ab0*/  @!P0 IADD3 R15, R15, 0x1, RZ ;  /* 0x000000010f0f8810 */ /* 0x000fe40007ffe0ff */
[----:B------:R-:W-:Y:S02]  /*1ac0*/  ISETP.NE.AND P0, PT, RZ, c[0x0][0x18c], PT ;  /* 0x00006300ff007a0c */ /* 0x000fe40003f05270 */
        /* <DEDUP_REMOVED lines=16> */
[----:B------:R-:W-:Y:S08]  /*1bd0*/  ISETP.GE.U32.AND P5, PT, R25, R42, PT ;  /* 0x0000002a1900720c */ /* 0x000ff00003fa6070 */
[----:B------:R-:W-:Y:S04]  /*1be0*/  @!P2 IMAD.MOV R15, RZ, RZ, -R15 ;  /* 0x000000ffff0fa224 */ /* 0x000fe800078e0a0f */
[----:B------:R-:W-:Y:S02]  /*1bf0*/  @P5 IADD3 R29, R29, 0x1, RZ ;  /* 0x000000011d1d5810 */ /* 0x000fe40007ffe0ff */
[----:B------:R-:W-:Y:S03]  /*1c00*/  SEL R15, R9, R15, !P1 ;  /* 0x0000000f090f7207 */ /* 0x000fe60004800000 */
        /* <DEDUP_REMOVED lines=18> */
.L_x_171:
[----:B------:R-:W-:Y:S05]  /*1d30*/  BSYNC B0 ;  /* 0x0000000000007941 */ /* 0x000fea0003800000 */
.L_x_170:
[----:B------:R-:W-:Y:S01]  /*1d40*/  ULDC.64 UR18, c[0x0][0x1c0] ;  /* 0x0000700000127ab9 */ /* 0x000fe20000000a00 */
[----:B------:R-:W-:Y:S01]  /*1d50*/  ISETP.GE.AND P5, PT, R59, c[0x0][0x16c], PT ;  /* 0x00005b003b007a0c */ /* 0x000fe20003fa6270 */
[----:B------:R-:W-:Y:S01]  /*1d60*/  IMAD.MOV.U32 R9, RZ, RZ, RZ ;  /* 0x000000ffff097224 */ /* 0x000fe200078e00ff */
[----:B------:R-:W-:Y:S01]  /*1d70*/  ISETP.GE.AND P4, PT, R52, c[0x0][0x16c], PT ;  /* 0x00005b0034007a0c */ /* 0x000fe20003f86270 */
[----:B------:R-:W-:Y:S01]  /*1d80*/  IMAD.MOV.U32 R13, RZ, RZ, RZ ;  /* 0x000000ffff0d7224 */ /* 0x000fe200078e00ff */
[----:B------:R-:W-:Y:S01]  /*1d90*/  ISETP.GE.AND P3, PT, R49, c[0x0][0x16c], PT ;  /* 0x00005b0031007a0c */ /* 0x000fe20003f66270 */
[----:B------:R-:W-:Y:S01]  /*1da0*/  IMAD.MOV.U32 R10, RZ, RZ, RZ ;  /* 0x000000ffff0a7224 */ /* 0x000fe200078e00ff */
[----:B------:R-:W-:Y:S01]  /*1db0*/  ISETP.GE.AND P2, PT, R46, c[0x0][0x16c], PT ;  /* 0x00005b002e007a0c */ /* 0x000fe20003f46270 */
[----:B------:R-:W-:Y:S01]  /*1dc0*/  IMAD.MOV.U32 R15, RZ, RZ, RZ ;  /* 0x000000ffff0f7224 */ /* 0x000fe200078e00ff */
[----:B------:R-:W-:Y:S04]  /*1dd0*/  IADD3 R43, R43, 0x1, RZ ;  /* 0x000000012b2b7810 */ /* 0x000fe80007ffe0ff */
[----:B------:R-:W-:Y:S02]  /*1de0*/  VOTEU.ALL UP3, P5 ;  /* 0x00000000003f7886 */ /* 0x000fe40002860000 */
[----:B------:R-:W-:Y:S02]  /*1df0*/  VOTEU.ALL UP2, P4 ;  /* 0x00000000003f7886 */ /* 0x000fe40002040000 */
[----:B------:R-:W-:Y:S02]  /*1e00*/  VOTEU.ALL UP1, P3 ;  /* 0x00000000003f7886 */ /* 0x000fe40001820000 */
[----:B------:R-:W-:Y:S02]  /*1e10*/  @!UP3 UIADD3 UR4, UP5, UP4, UR10, UR12, UR14 ;  /* 0x0000000c0a04b290 */ /* 0x000fe4000fcbe00e */
[----:B------:R-:W-:Y:S02]  /*1e20*/  @!UP3 USHF.R.S32.HI UR13, URZ, 0x1f, UR14 ;  /* 0x0000001f3f0db899 */ /* 0x000fe4000801140e */
[----:B------:R-:W-:Y:S02]  /*1e30*/  @!UP2 USHF.R.S32.HI UR7, URZ, 0x1f, UR14 ;  /* 0x0000001f3f07a899 */ /* 0x000fe4000801140e */
[----:B0-----:R-:W-:Y:S01]  /*1e40*/  @!P5 IADD3 R26, P1, P0, R53, UR4, R54 ;  /* 0x00000004351adc10 */ /* 0x001fe2000f83e036 */
[----:B------:R-:W-:Y:S02]  /*1e50*/  @!UP3 UIADD3.X UR13, UR9, UR11, UR13, UP5, UP4 ;  /* 0x0000000b090db290 */ /* 0x000fe4000afe840d */
[----:B------:R-:W-:Y:S02]  /*1e60*/  @!UP2 UIADD3 UR8, UP6, UP5, UR10, UR12, UR14 ;  /* 0x0000000c0a08a290 */ /* 0x000fe4000fdde00e */
[----:B------:R-:W-:Y:S02]  /*1e70*/  @!UP1 UIADD3 UR5, UP4, UP3, UR10, UR12, UR14 ;  /* 0x0000000c0a059290 */ /* 0x000fe4000fb9e00e */
[----:B------:R-:W-:Y:S01]  /*1e80*/  @!P5 IADD3.X R25, R40, UR13, R41, P1, P0 ;  /* 0x0000000d2819dc10 */ /* 0x000fe20008fe0429 */
[----:B------:R-:W-:Y:S02]  /*1e90*/  @!UP2 UIADD3.X UR7, UR9, UR11, UR7, UP6, UP5 ;  /* 0x0000000b0907a290 */ /* 0x000fe4000b7ea407 */
[----:B------:R-:W-:Y:S02]  /*1ea0*/  VOTEU.ALL UP0, P2 ;  /* 0x00000000003f7886 */ /* 0x000fe40001000000 */
[----:B------:R-:W-:Y:S01]  /*1eb0*/  @!P4 IADD3 R28, P1, P0, R50, UR8, R51 ;  /* 0x00000008321ccc10 */ /* 0x000fe2000f83e033 */
[----:B------:R-:W-:Y:S01]  /*1ec0*/  @!UP1 USHF.R.S32.HI UR6, URZ, 0x1f, UR14 ;  /* 0x0000001f3f069899 */ /* 0x000fe2000801140e */
[----:B------:R-:W-:Y:S01]  /*1ed0*/  IMAD.MOV.U32 R27, RZ, RZ, R25 ;  /* 0x000000ffff1b7224 */ /* 0x000fe200078e0019 */
[----:B------:R-:W-:Y:S01]  /*1ee0*/  @!UP0 UIADD3 UR8, UP5, UP2, UR10, UR12, UR14 ;  /* 0x0000000c0a088290 */ /* 0x000fe2000fabe00e */
[----:B------:R-:W-:Y:S01]  /*1ef0*/  @!P4 IADD3.X R29, R38, UR7, R39, P1, P0 ;  /* 0x00000007261dcc10 */ /* 0x000fe20008fe0427 */
[----:B------:R-:W-:Y:S02]  /*1f00*/  @!UP1 UIADD3.X UR6, UR9, UR11, UR6, UP4, UP3 ;  /* 0x0000000b09069290 */ /* 0x000fe4000a7e6406 */
[----:B------:R-:W-:Y:S02]  /*1f10*/  @!UP0 USHF.R.S32.HI UR4, URZ, 0x1f, UR14 ;  /* 0x0000001f3f048899 */ /* 0x000fe4000801140e */
[----:B------:R-:W-:Y:S01]  /*1f20*/  UIADD3 UR14, UR14, 0x20, URZ ;  /* 0x000000200e0e7890 */ /* 0x000fe2000fffe03f */
[----:B------:R-:W2:Y:S01]  /*1f30*/  @!P5 LDG.E.S8.SYS R9, [R26.64+UR18] ;  /* 0x000000121a09d981 */ /* 0x000ea2000c1ee300 */
[----:B------:R-:W-:Y:S01]  /*1f40*/  @!UP0 UIADD3.X UR4, UR9, UR11, UR4, UP5, UP2 ;  /* 0x0000000b09048290 */ /* 0x000fe2000afe4404 */
[----:B------:R-:W-:Y:S04]  /*1f50*/  @!P3 IADD3 R30, P1, P0, R47, UR5, R48 ;  /* 0x000000052f1ebc10 */ /* 0x000fe8000f83e030 */
[----:B------:R-:W-:Y:S01]  /*1f60*/  @!P3 IADD3.X R31, R36, UR6, R37, P1, P0 ;  /* 0x00000006241fbc10 */ /* 0x000fe20008fe0425 */
[----:B------:R-:W3:Y:S07]  /*1f70*/  @!P4 LDG.E.S8.SYS R13, [R28.64+UR18] ;  /* 0x000000121c0dc981 */ /* 0x000eee000c1ee300 */
[----:B------:R-:W-:Y:S01]  /*1f80*/  @!P2 IADD3 R32, P1, P0, R44, UR8, R45 ;  /* 0x000000082c20ac10 */ /* 0x000fe2000f83e02d */
[----:B------:R-:W4:Y:S03]  /*1f90*/  @!P3 LDG.E.S8.SYS R10, [R30.64+UR18] ;  /* 0x000000121e0ab981 */ /* 0x000f26000c1ee300 */
[----:B------:R-:W-:Y:S08]  /*1fa0*/  @!P2 IADD3.X R33, R34, UR4, R35, P1, P0 ;  /* 0x000000042221ac10 */ /* 0x000ff00008fe0423 */
[----:B------:R-:W4:Y:S01]  /*1fb0*/  @!P2 LDG.E.S8.SYS R15, [R32.64+UR18] ;  /* 0x00000012200fa981 */ /* 0x000f22000c1ee300 */
[----:B------:R-:W-:Y:S01]  /*1fc0*/  ISETP.GE.AND P0, PT, R43, c[0x0][0x178], PT ;  /* 0x00005e002b007a0c */ /* 0x000fe20003f06270 */
[-C--:B--2--5:R-:W-:Y:S02]  /*1fd0*/  IMAD R0, R9, R11.reuse, R0 ;  /* 0x0000000b09007224 */ /* 0x0a4fe400078e0200 */
[-C--:B---3--:R-:W-:Y:S02]  /*1fe0*/  IMAD R2, R13, R11.reuse, R2 ;  /* 0x0000000b0d027224 */ /* 0x088fe400078e0202 */
[CC--:B----4-:R-:W-:Y:S02]  /*1ff0*/  IMAD R3, R10.reuse, R11.reuse, R3 ;  /* 0x0000000b0a037224 */ /* 0x0d0fe400078e0203 */
[----:B------:R-:W-:Y:S02]  /*2000*/  IMAD R4, R15, R11, R4 ;  /* 0x0000000b0f047224 */ /* 0x000fe400078e0204 */
[-C--:B------:R-:W-:Y:S02]  /*2010*/  IMAD R5, R9, R12.reuse, R5 ;  /* 0x0000000c09057224 */ /* 0x080fe400078e0205 */
[-C--:B------:R-:W-:Y:S02]  /*2020*/  IMAD R6, R13, R12.reuse, R6 ;  /* 0x0000000c0d067224 */ /* 0x080fe400078e0206 */
[-C--:B------:R-:W-:Y:S02]  /*2030*/  IMAD R7, R10, R12.reuse, R7 ;  /* 0x0000000c0a077224 */ /* 0x080fe400078e0207 */
[----:B------:R-:W-:Y:S01]  /*2040*/  IMAD R8, R15, R12, R8 ;  /* 0x0000000c0f087224 */ /* 0x000fe200078e0208 */
[----:B------:R-:W-:-:S05]  /*2050*/  @!P0 BRA `(.L_x_172) ;  /* 0xffffef7000008947 */ /* 0x000fca000383ffff */
.L_x_163:
[----:B------:R-:W-:Y:S02]  /*2060*/  UIADD3 UR15, UR15, 0x1, URZ ;  /* 0x000000010f0f7890 */ /* 0x000fe4000fffe03f */
[----:B------:R-:W-:-:S02]  /*2070*/  ULDC UR4, c[0x0][0x180] ;  /* 0x0000600000047ab9 */ /* 0x000fc40000000800 */
[----:B------:R-:W-:-:S06]  /*2080*/  UISETP.GE.AND UP0, UPT, UR15, UR4, UPT ;  /* 0x000000040f00728c */ /* 0x000fcc000bf06270 */
[----:B------:R-:W-:-:S12]  /*2090*/  PLOP3.LUT P0, PT, PT, PT, UP0, 0x80, 0x0 ;  /* 0x000000000000781c */ /* 0x000fd80003f0f008 */
[----:B------:R-:W-:Y:S05]  /*20a0*/  @!P0 BRA `(.L_x_173) ;  /* 0xffffee0000008947 */ /* 0x000fea000383ffff */
.L_x_162:
[----:B------:R-:W-:Y:S02]  /*20b0*/  UIADD3 UR16, UR16, 0x1, URZ ;  /* 0x0000000110107890 */ /* 0x000fe4000fffe03f */
[----:B------:R-:W-:Y:S02]  /*20c0*/  ULDC UR4, c[0x0][0x17c] ;  /* 0x00005f0000047ab9 */ /* 0x000fe40000000800 */
[----:B------:R-:W-:-:S06]  /*20d0*/  UISETP.GE.AND UP0, UPT, UR16, UR4, UPT ;  /* 0x000000041000728c */ /* 0x000fcc000bf06270 */
[----:B------:R-:W-:-:S12]  /*20e0*/  PLOP3.LUT P0, PT, PT, PT, UP0, 0x80, 0x0 ;  /* 0x000000000000781c */ /* 0x000fd80003f0f008 */
[----:B------:R-:W-:Y:S05]  /*20f0*/  @!P0 BRA `(.L_x_174) ;  /* 0xffffecb000008947 */ /* 0x000fea000383ffff */
.L_x_161:
[----:B------:R-:W-:Y:S01]  /*2100*/  ISETP.GE.AND P0, PT, R57, c[0x0][0x164], PT ;  /* 0x0000590039007a0c */ /* 0x000fe20003f06270 */
[----:B------:R-:W-:Y:S01]  /*2110*/  BMOV.32.CLEAR RZ, B1 ;  /* 0x0000000001ff7355 */ /* 0x000fe20000100000 */
[----:B------:R-:W-:Y:S02]  /*2120*/  BSSY B1, `(.L_x_175) ;  /* 0x0000117000017945 */ /* 0x000fe40003800000 */
[----:B------:R-:W-:-:S04]  /*2130*/  ISETP.GE.OR P0, PT, R58, c[0x0][0x160], P0 ;  /* 0x000058003a007a0c */ /* 0x000fc80000706670 */
[----:B------:R-:W-:-:S12]  /*2140*/  ISETP.GE.OR P0, PT, R23, c[0x0][0x168], P0 ;  /* 0x00005a0017007a0c */ /* 0x000fd80000706670 */
[----:B------:R-:W-:Y:S05]  /*2150*/  @P0 BRA `(.L_x_176) ;  /* 0x0000113000000947 */ /* 0x000fea0003800000 */
[----:B------:R-:W-:-:S12]  /*2160*/  ISETP.NE.AND P0, PT, RZ, c[0x0][0x20c], PT ;  /* 0x00008300ff007a0c */ /* 0x000fd80003f05270 */
[----:B------:R-:W-:Y:S05]  /*2170*/  @!P0 BRA `(.L_x_177) ;  /* 0x00000a5000008947 */ /* 0x000fea0003800000 */
        /* <DEDUP_REMOVED lines=40> */
.L_x_179:
[----:B------:R-:W-:Y:S05]  /*2400*/  BSYNC B0 ;  /* 0x0000000000007941 */ /* 0x000fea0003800000 */
.L_x_178:
[----:B------:R-:W-:Y:S01]  /*2410*/  IADD3 R15, R59, 0x1, RZ ;  /* 0x000000013b0f7810 */ /* 0x000fe20007ffe0ff */
        /* <DEDUP_REMOVED lines=10> */
[----:B0-----:R-:W-:Y:S02]  /*24c0*/  SHF.R.S32.HI R10, RZ, 0x5, R14 ;  /* 0x00000005ff0a7819 */ /* 0x001fe4000001140e */
        /* <DEDUP_REMOVED lines=29> */
.L_x_181:
[----:B------:R-:W-:Y:S05]  /*26a0*/  BSYNC B0 ;  /* 0x0000000000007941 */ /* 0x000fea0003800000 */
.L_x_180:
[----:B------:R-:W-:Y:S01]  /*26b0*/  IADD3 R14, R59, 0x2, RZ ;  /* 0x000000023b0e7810 */ /* 0x000fe20007ffe0ff */
[----:B------:R-:W-:Y:S01]  /*26c0*/  BMOV.32.CLEAR RZ, B0 ;  /* 0x0000000000ff7355 */ /* 0x000fe20000100000 */
[----:B------:R-:W-:Y:S02]  /*26d0*/  BSSY B0, `(.L_x_182) ;  /* 0x0000027000007945 */ /* 0x000fe40003800000 */
[----:B------:R-:W-:-:S12]  /*26e0*/  ISETP.GE.AND P0, PT, R14, c[0x0][0x16c], PT ;  /* 0x00005b000e007a0c */ /* 0x000fd80003f06270 */
        /* <DEDUP_REMOVED lines=37> */
.L_x_183:
[----:B------:R-:W-:Y:S05]  /*2940*/  BSYNC B0 ;  /* 0x0000000000007941 */ /* 0x000fea0003800000 */
.L_x_182:
[----:B------:R-:W-:-:S04]  /*2950*/  IADD3 R0, R59, 0x3, RZ ;  /* 0x000000033b007810 */ /* 0x000fc80007ffe0ff */
        /* <DEDUP_REMOVED lines=26> */
[----:B------:R-:W-:Y:S02]  /*2b00*/  IADD3 R10, P1, P0, R23, R2, R58 ;  /* 0x00000002170a7210 */ /* 0x000fe4000783e03a */
        /* <DEDUP_REMOVED lines=10> */
[----:B------:R0:W-:Y:S01]  /*2bb0*/  STG.E.SYS [R2], R11 ;  /* 0x0000000b02007386 */ /* 0x0001e2000010e900 */
[----:B------:R-:W-:Y:S05]  /*2bc0*/  BRA `(.L_x_176) ;  /* 0x000006c000007947 */ /* 0x000fea0003800000 */
.L_x_177:
[----:B------:R-:W-:Y:S01]  /*2bd0*/  ISETP.GE.AND P0, PT, R59, c[0x0][0x16c], PT ;  /* 0x00005b003b007a0c */ /* 0x000fe20003f06270 */
[----:B------:R-:W-:Y:S01]  /*2be0*/  BMOV.32.CLEAR RZ, B0 ;  /* 0x0000000000ff7355 */ /* 0x000fe20000100000 */
[----:B------:R-:W-:Y:S10]  /*2bf0*/  BSSY B0, `(.L_x_184) ;  /* 0x0000018000007945 */ /* 0x000ff40003800000 */
[----:B------:R-:W-:Y:S05]  /*2c00*/  @P0 BRA `(.L_x_185) ;  /* 0x0000016000000947 */ /* 0x000fea0003800000 */
[----:B------:R-:W-:Y:S01]  /*2c10*/  SHF.R.S32.HI R14, RZ, 0x1f, R59 ;  /* 0x0000001fff0e7819 */ /* 0x000fe2000001143b */
[----:B------:R-:W-:-:S02]  /*2c20*/  IMAD.SHL.U32 R9, R23, 0x20, RZ ;  /* 0x0000002017097824 */ /* 0x000fc400078e00ff */
[----:B------:R-:W-:Y:S01]  /*2c30*/  IMAD R13, R57, c[0x0][0x1f8], RZ ;  /* 0x00007e00390d7a24 */ /* 0x000fe200078e02ff */
[----:B------:R-:W-:Y:S01]  /*2c40*/  LEA.HI R14, R14, R59, RZ, 0x5 ;  /* 0x0000003b0e0e7211 */ /* 0x000fe200078f28ff */
[----:B------:R-:W-:Y:S01]  /*2c50*/  IMAD R10, R58, c[0x0][0x200], RZ ;  /* 0x000080003a0a7a24 */ /* 0x000fe200078e02ff */
[----:B------:R-:W-:Y:S02]  /*2c60*/  SHF.R.S32.HI R12, RZ, 0x1f, R9 ;  /* 0x0000001fff0c7819 */ /* 0x000fe40000011409 */
[----:B------:R-:W-:Y:S02]  /*2c70*/  SHF.R.S32.HI R11, RZ, 0x5, R14 ;  /* 0x00000005ff0b7819 */ /* 0x000fe4000001140e */
        /* <DEDUP_REMOVED lines=15> */
.L_x_185:
[----:B------:R-:W-:Y:S05]  /*2d70*/  BSYNC B0 ;  /* 0x0000000000007941 */ /* 0x000fea0003800000 */
.L_x_184:
[----:B------:R-:W-:Y:S01]  /*2d80*/  IADD3 R14, R59, 0x1, RZ ;  /* 0x000000013b0e7810 */ /* 0x000fe20007ffe0ff */
[----:B------:R-:W-:Y:S01]  /*2d90*/  BMOV.32.CLEAR RZ, B0 ;  /* 0x0000000000ff7355 */ /* 0x000fe20000100000 */
[----:B------:R-:W-:Y:S02]  /*2da0*/  BSSY B0, `(.L_x_186) ;  /* 0x0000019000007945 */ /* 0x000fe40003800000 */
[----:B------:R-:W-:-:S12]  /*2db0*/  ISETP.GE.AND P0, PT, R14, c[0x0][0x16c], PT ;  /* 0x00005b000e007a0c */ /* 0x000fd80003f06270 */
        /* <DEDUP_REMOVED lines=23> */
.L_x_187:
[----:B------:R-:W-:Y:S05]  /*2f30*/  BSYNC B0 ;  /* 0x0000000000007941 */ /* 0x000fea0003800000 */
.L_x_186:
[----:B0-----:R-:W-:Y:S01]  /*2f40*/  IADD3 R13, R59, 0x2, RZ ;  /* 0x000000023b0d7810 */ /* 0x001fe20007ffe0ff */
[----:B------:R-:W-:Y:S01]  /*2f50*/  BMOV.32.CLEAR RZ, B0 ;  /* 0x0000000000ff7355 */ /* 0x000fe20000100000 */
[----:B------:R-:W-:Y:S02]  /*2f60*/  BSSY B0, `(.L_x_188) ;  /* 0x0000019000007945 */ /* 0x000fe40003800000 */
[----:B------:R-:W-:-:S12]  /*2f70*/  ISETP.GE.AND P0, PT, R13, c[0x0][0x16c], PT ;  /* 0x00005b000d007a0c */ /* 0x000fd80003f06270 */
[----:B------:R-:W-:Y:S05]  /*2f80*/  @P0 BRA `(.L_x_189) ;  /* 0x0000016000000947 */ /* 0x000fea0003800000 */
[----:B------:R-:W-:Y:S01]  /*2f90*/  SHF.R.S32.HI R12, RZ, 0x1f, R13 ;  /* 0x0000001fff0c7819 */ /* 0x000fe2000001140d */
        /* <DEDUP_REMOVED lines=21> */
.L_x_189:
[----:B------:R-:W-:Y:S05]  /*30f0*/  BSYNC B0 ;  /* 0x0000000000007941 */ /* 0x000fea0003800000 */
.L_x_188:
[----:B0-----:R-:W-:-:S04]  /*3100*/  IADD3 R3, R59, 0x3, RZ ;  /* 0x000000033b037810 */ /* 0x001fc80007ffe0ff */
        /* <DEDUP_REMOVED lines=24> */
.L_x_176:
[----:B------:R-:W-:Y:S05]  /*3290*/  BSYNC B1 ;  /* 0x0000000000017941 */ /* 0x000fea0003800000 */
.L_x_175:
[----:B------:R-:W-:-:S04]  /*32a0*/  ISETP.GE.AND P0, PT, R55, c[0x0][0x164], PT ;  /* 0x0000590037007a0c */ /* 0x000fc80003f06270 */
[----:B------:R-:W-:-:S04]  /*32b0*/  ISETP.GE.OR P0, PT, R56, c[0x0][0x160], P0 ;  /* 0x0000580038007a0c */ /* 0x000fc80000706670 */
[----:B------:R-:W-:-:S12]  /*32c0*/  ISETP.GE.OR P0, PT, R24, c[0x0][0x168], P0 ;  /* 0x00005a0018007a0c */ /* 0x000fd80000706670 */
[----:B------:R-:W-:Y:S05]  /*32d0*/  @P0 EXIT ;  /* 0x000000000000094d */ /* 0x000fea0003800000 */
[----:B------:R-:W-:-:S12]  /*32e0*/  ISETP.NE.AND P0, PT, RZ, c[0x0][0x20c], PT ;  /* 0x00008300ff007a0c */ /* 0x000fd80003f05270 */
[----:B------:R-:W-:Y:S05]  /*32f0*/  @!P0 BRA `(.L_x_190) ;  /* 0x00000a5000008947 */ /* 0x000fea0003800000 */
[----:B------:R-:W-:Y:S01]  /*3300*/  ISETP.GE.AND P0, PT, R59, c[0x0][0x16c], PT ;  /* 0x00005b003b007a0c */ /* 0x000fe20003f06270 */
[----:B------:R-:W-:Y:S01]  /*3310*/  BMOV.32.CLEAR RZ, B0 ;  /* 0x0000000000ff7355 */ /* 0x000fe20000100000 */
[----:B------:R-:W-:Y:S10]  /*3320*/  BSSY B0, `(.L_x_191) ;  /* 0x0000026000007945 */ /* 0x000ff40003800000 */
[----:B------:R-:W-:Y:S05]  /*3330*/  @P0 BRA `(.L_x_192) ;  /* 0x0000024000000947 */ /* 0x000fea0003800000 */
[----:B------:R-:W-:Y:S01]  /*3340*/  SHF.R.S32.HI R14, RZ, 0x1f, R59 ;  /* 0x0000001fff0e7819 */ /* 0x000fe2000001143b */
[----:B0-----:R-:W-:-:S02]  /*3350*/  IMAD R12, R55, c[0x0][0x1e0], RZ ;  /* 0x00007800370c7a24 */ /* 0x001fc400078e02ff */
        /* <DEDUP_REMOVED lines=34> */
.L_x_192:
[----:B------:R-:W-:Y:S05]  /*3580*/  BSYNC B0 ;  /* 0x0000000000007941 */ /* 0x000fea0003800000 */
.L_x_191:
        /* <DEDUP_REMOVED lines=41> */
.L_x_194:
[----:B------:R-:W-:Y:S05]  /*3820*/  BSYNC B0 ;  /* 0x0000000000007941 */ /* 0x000fea0003800000 */
.L_x_193:
[----:B------:R-:W-:Y:S01]  /*3830*/  IADD3 R11, R59, 0x2, RZ ;  /* 0x000000023b0b7810 */ /* 0x000fe20007ffe0ff */
[----:B------:R-:W-:Y:S01]  /*3840*/  BMOV.32.CLEAR RZ, B0 ;  /* 0x0000000000ff7355 */ /* 0x000fe20000100000 */
[----:B------:R-:W-:Y:S02]  /*3850*/  BSSY B0, `(.L_x_195) ;  /* 0x0000027000007945 */ /* 0x000fe40003800000 */
[----:B------:R-:W-:-:S12]  /*3860*/  ISETP.GE.AND P0, PT, R11, c[0x0][0x16c], PT ;  /* 0x00005b000b007a0c */ /* 0x000fd80003f06270 */
        /* <DEDUP_REMOVED lines=33> */
[----:B--2---:R-:W-:-:S03]  /*3a80*/  IMAD R2, R5, c[0x0][0x20c], RZ ;  /* 0x0000830005027a24 */ /* 0x004fc600078e02ff */
[----:B------:R-:W-:Y:S01]  /*3a90*/  LEA.HI.X R5, R9, c[0x0][0x1f4], R0, 0x2, P0 ;  /* 0x00007d0009057a11 */ /* 0x000fe200000f1400 */
[----:B------:R-:W-:-:S08]  /*3aa0*/  IMAD R7, R7, c[0x0][0x208], R2 ;  /* 0x0000820007077a24 */ /* 0x000fd000078e0202 */
[----:B------:R0:W-:Y:S02]  /*3ab0*/  STG.E.SYS [R4], R7 ;  /* 0x0000000704007386 */ /* 0x0001e4000010e900 */
.L_x_196:
[----:B------:R-:W-:Y:S05]  /*3ac0*/  BSYNC B0 ;  /* 0x0000000000007941 */ /* 0x000fea0003800000 */
.L_x_195:
[----:B------:R-:W-:-:S04]  /*3ad0*/  IADD3 R59, R59, 0x3, RZ ;  /* 0x000000033b3b7810 */ /* 0x000fc80007ffe0ff */
[----:B------:R-:W-:-:S12]  /*3ae0*/  ISETP.GE.AND P0, PT, R59, c[0x0][0x16c], PT ;  /* 0x00005b003b007a0c */ /* 0x000fd80003f06270 */
[----:B------:R-:W-:Y:S05]  /*3af0*/  @P0 EXIT ;  /* 0x000000000000094d */ /* 0x000fea0003800000 */
        /* <DEDUP_REMOVED lines=30> */
[----:B------:R-:W-:Y:S01]  /*3ce0*/  IADD3.X R4, R4, R56, R5, P1, P0 ;  /* 0x0000003804047210 */ /* 0x000fe20000fe0405 */
[----:B--2---:R-:W-:Y:S01]  /*3cf0*/  IMAD R9, R2, c[0x0][0x20c], RZ ;  /* 0x0000830002097a24 */ /* 0x004fe200078e02ff */
[----:B------:R-:W-:-:S03]  /*3d00*/  LEA R2, P0, R7, c[0x0][0x1f0], 0x2 ;  /* 0x00007c0007027a11 */ /* 0x000fc600078010ff */
[----:B------:R-:W-:Y:S01]  /*3d10*/  IMAD R9, R8, c[0x0][0x208], R9 ;  /* 0x0000820008097a24 */ /* 0x000fe200078e0209 */
[----:B------:R-:W-:-:S08]  /*3d20*/  LEA.HI.X R3, R7, c[0x0][0x1f4], R4, 0x2, P0 ;  /* 0x00007d0007037a11 */ /* 0x000fd000000f1404 */
[----:B------:R-:W-:Y:S01]  /*3d30*/  STG.E.SYS [R2], R9 ;  /* 0x0000000902007386 */ /* 0x000fe2000010e900 */
[----:B------:R-:W-:Y:S05]  /*3d40*/  EXIT ;  /* 0x000000000000794d */ /* 0x000fea0003800000 */
.L_x_190:
[----:B------:R-:W-:Y:S01]  /*3d50*/  ISETP.GE.AND P0, PT, R59, c[0x0][0x16c], PT ;  /* 0x00005b003b007a0c */ /* 0x000fe20003f06270 */
[----:B------:R-:W-:Y:S01]  /*3d60*/  BMOV.32.CLEAR RZ, B0 ;  /* 0x0000000000ff7355 */ /* 0x000fe20000100000 */
[----:B------:R-:W-:Y:S10]  /*3d70*/  BSSY B0, `(.L_x_197) ;  /* 0x0000018000007945 */ /* 0x000ff40003800000 */
[----:B------:R-:W-:Y:S05]  /*3d80*/  @P0 BRA `(.L_x_198) ;  /* 0x0000016000000947 */ /* 0x000fea0003800000 */
[----:B0-----:R-:W-:Y:S01]  /*3d90*/  SHF.R.S32.HI R10, RZ, 0x1f, R59 ;  /* 0x0000001fff0a7819 */ /* 0x001fe2000001143b */
[----:B------:R-:W-:-:S02]  /*3da0*/  IMAD.SHL.U32 R0, R24, 0x20, RZ ;  /* 0x0000002018007824 */ /* 0x000fc400078e00ff */
[----:B------:R-:W-:Y:S01]  /*3db0*/  IMAD R9, R55, c[0x0][0x1f8], RZ ;  /* 0x00007e0037097a24 */ /* 0x000fe200078e02ff */
[----:B------:R-:W-:Y:S01]  /*3dc0*/  LEA.HI R10, R10, R59, RZ, 0x5 ;  /* 0x0000003b0a0a7211 */ /* 0x000fe200078f28ff */
[----:B------:R-:W-:Y:S01]  /*3dd0*/  IMAD R2, R56, c[0x0][0x200], RZ ;  /* 0x0000800038027a24 */ /* 0x000fe200078e02ff */
[----:B------:R-:W-:Y:S01]  /*3de0*/  SHF.R.S32.HI R4, RZ, 0x1f, R0 ;  /* 0x0000001fff047819 */ /* 0x000fe20000011400 */
[----:B------:R-:W-:Y:S01]  /*3df0*/  IMAD R5, R5, c[0x0][0x208], RZ ;  /* 0x0000820005057a24 */ /* 0x000fe200078e02ff */
        /* <DEDUP_REMOVED lines=15> */
.L_x_198:
[----:B------:R-:W-:Y:S05]  /*3ef0*/  BSYNC B0 ;  /* 0x0000000000007941 */ /* 0x000fea0003800000 */
.L_x_197:
        /* <DEDUP_REMOVED lines=27> */
.L_x_200:
[----:B------:R-:W-:Y:S05]  /*40b0*/  BSYNC B0 ;  /* 0x0000000000007941 */ /* 0x000fea0003800000 */
.L_x_199:
[----:B------:R-:W-:Y:S01]  /*40c0*/  IADD3 R9, R59, 0x2, RZ ;  /* 0x000000023b097810 */ /* 0x000fe20007ffe0ff */
[----:B------:R-:W-:Y:S01]  /*40d0*/  BMOV.32.CLEAR RZ, B0 ;  /* 0x0000000000ff7355 */ /* 0x000fe20000100000 */
[----:B------:R-:W-:Y:S02]  /*40e0*/  BSSY B0, `(.L_x_201) ;  /* 0x0000019000007945 */ /* 0x000fe40003800000 */
[----:B------:R-:W-:-:S12]  /*40f0*/  ISETP.GE.AND P0, PT, R9, c[0x0][0x16c], PT ;  /* 0x00005b0009007a0c */ /* 0x000fd80003f06270 */
[----:B------:R-:W-:Y:S05]  /*4100*/  @P0 BRA `(.L_x_202) ;  /* 0x0000016000000947 */ /* 0x000fea0003800000 */
[----:B------:R-:W-:Y:S01]  /*4110*/  SHF.R.S32.HI R6, RZ, 0x1f, R9 ;  /* 0x0000001fff067819 */ /* 0x000fe20000011409 */
[----:B------:R-:W-:Y:S02]  /*4120*/  IMAD.SHL.U32 R0, R24, 0x20, RZ ;  /* 0x0000002018007824 */ /* 0x000fe400078e00ff */
[----:B0-----:R-:W-:Y:S01]  /*4130*/  IMAD R5, R55, c[0x0][0x1f8], RZ ;  /* 0x00007e0037057a24 */ /* 0x001fe200078e02ff */
[----:B------:R-:W-:Y:S01]  /*4140*/  LEA.HI R6, R6, R9, RZ, 0x5 ;  /* 0x0000000906067211 */ /* 0x000fe200078f28ff */
[----:B------:R-:W-:Y:S01]  /*4150*/  IMAD R2, R56, c[0x0][0x200], RZ ;  /* 0x0000800038027a24 */ /* 0x000fe200078e02ff */
[----:B------:R-:W-:Y:S01]  /*4160*/  SHF.R.S32.HI R4, RZ, 0x1f, R0 ;  /* 0x0000001fff047819 */ /* 0x000fe20000011400 */
        /* <DEDUP_REMOVED lines=16> */
.L_x_202:
[----:B------:R-:W-:Y:S05]  /*4270*/  BSYNC B0 ;  /* 0x0000000000007941 */ /* 0x000fea0003800000 */
.L_x_201:
[----:B------:R-:W-:-:S04]  /*4280*/  IADD3 R59, R59, 0x3, RZ ;  /* 0x000000033b3b7810 */ /* 0x000fc80007ffe0ff */
[----:B------:R-:W-:-:S12]  /*4290*/  ISETP.GE.AND P0, PT, R59, c[0x0][0x16c], PT ;  /* 0x00005b003b007a0c */ /* 0x000fd80003f06270 */
[----:B------:R-:W-:Y:S05]  /*42a0*/  @P0 EXIT ;  /* 0x000000000000094d */ /* 0x000fea0003800000 */
[----:B------:R-:W-:Y:S01]  /*42b0*/  SHF.R.S32.HI R0, RZ, 0x1f, R59 ;  /* 0x0000001fff007819 */ /* 0x000fe2000001143b */
[----:B------:R-:W-:Y:S02]  /*42c0*/  IMAD.SHL.U32 R24, R24, 0x20, RZ ;  /* 0x0000002018187824 */ /* 0x000fe400078e00ff */
[----:B------:R-:W-:Y:S01]  /*42d0*/  IMAD R55, R55, c[0x0][0x1f8], RZ ;  /* 0x00007e0037377a24 */ /* 0x000fe200078e02ff */
[----:B0-----:R-:W-:Y:S01]  /*42e0*/  LEA.HI R3, R0, R59, RZ, 0x5 ;  /* 0x0000003b00037211 */ /* 0x001fe200078f28ff */
        /* <DEDUP_REMOVED lines=17> */
[----:B------:R-:W-:Y:S01]  /*4400*/  STG.E.SYS [R2], R5 ;  /* 0x0000000502007386 */ /* 0x000fe2000010e900 */
[----:B------:R-:W-:Y:S05]  /*4410*/  EXIT ;  /* 0x000000000000794d */ /* 0x000fea0003800000 */
        .weak           $__internal_2_$__cuda_sm20_div_s64
        .type           $__internal_2_$__cuda_sm20_div_s64,@function
        .size           $__internal_2_$__cuda_sm20_div_s64,(.L_x_653 - $__internal_2_$__cuda_sm20_div_s64)
$__internal_2_$__cuda_sm20_div_s64:
        /* <DEDUP_REMOVED lines=21> */
[----:B------:R-:W-:-:S04]  /*4570*/  IADD3 R11, P0, R10, R11, RZ ;  /* 0x0000000b0a0b7210 */ /* 0x000fc80007f1e0ff */
        /* <DEDUP_REMOVED lines=19> */
[----:B------:R-:W-:Y:S01]  /*46b0*/  IADD3.X R3, RZ, RZ, R3, P2, P3 ;  /* 0x000000ffff037210 */ /* 0x000fe200017e6403 */
[----:B------:R-:W-:-:S04]  /*46c0*/  IMAD.MOV.U32 R11, RZ, RZ, RZ ;  /* 0x000000ffff0b7224 */ /* 0x000fc800078e00ff */
        /* <DEDUP_REMOVED lines=39> */
[----:B------:R-:W-:Y:S07]  /*4940*/  RET.REL.NODEC R6 `(_ZN7cutlass9reference6device6kernel11Conv2dDgradIaNS_6layout12TensorNCxHWxILi32EEEaNS4_12TensorCxRSKxILi32EEEiS6_iiNS_16NumericConverterIiiLNS_15FloatRoundStyleE2EEENS_12multiply_addIiiiEELi2ELi4ELi16ELi8EEEvNS_4conv17Conv2dProblemSizeENS_9TensorRefIT_T0_EENSG_IT1_T2_EENSG_IT3_T4_EESP_T5_SQ_) ;  /* 0xffffb6b006007950 */ /* 0x000fee0003c3ffff */
.L_x_203:
[----:B------:R-:W-:-:S00]  /*4950*/  BRA `(.L_x_203) ;  /* 0xfffffff000007947 */ /* 0x000fc0000383ffff */
[----:B------:R-:W-:-:S00]  /*4960*/  NOP ;  /* 0x0000000000007918 */ /* 0x000fc00000000000 */
[----:B------:R-:W-:-:S00]  /*4970*/  NOP ;  /* 0x0000000000007918 */ /* 0x000fc00000000000 */
.L_x_653:


//--------------------- .text._ZN7cutlass9reference6device6kernel11Conv2dFpropIaNS_6layout12TensorNCxHWxILi32EEEaNS4_12TensorCxRSKxILi32EEEiS6_iiNS_16NumericConverterIiiLNS_15FloatRoundStyleE2EEENS_12multiply_addIiiiEELi4ELi4ELi16ELi8EEEvNS_4conv17Conv2dProblemSizeENS_9TensorRefIT_T0_EENSG_IT1_T2_EENSG_IT3_T4_EESP_T5_SQ_ --------------------------
	.section	.text._ZN7cutlass9reference6device6kernel11Conv2dFpropIaNS_6layout12TensorNCxHWxILi32EEEaNS4_12TensorCxRSKxILi32EEEiS6_iiNS_16NumericConverterIiiLNS_15FloatRoundStyleE2EEENS_12multiply_addIiiiEELi4ELi4ELi16ELi8EEEvNS_4conv17Conv2dProblemSizeENS_9TensorRefIT_T0_EENSG_IT1_T2_EENSG_IT3_T4_EESP_T5_SQ_,"ax",@progbits
	.sectioninfo	@"SHI_REGISTERS=96"
	.align	128
        .global         _ZN7cutlass9reference6device6kernel11Conv2dFpropIaNS_6layout12TensorNCxHWxILi32EEEaNS4_12TensorCxRSKxILi32EEEiS6_iiNS_16NumericConverterIiiLNS_15FloatRoundStyleE2EEENS_12multiply_addIiiiEELi4ELi4ELi16ELi8EEEvNS_4conv17Conv2dProblemSizeENS_9TensorRefIT_T0_EENSG_IT1_T2_EENSG_IT3_T4_EESP_T5_SQ_
        .type           _ZN7cutlass9reference6device6kernel11Conv2dFpropIaNS_6layout12TensorNCxHWxILi32EEEaNS4_12TensorCxRSKxILi32EEEiS6_iiNS_16NumericConverterIiiLNS_15FloatRoundStyleE2EEENS_12multiply_addIiiiEELi4ELi4ELi16ELi8EEEvNS_4conv17Conv2dProblemSizeENS_9TensorRefIT_T0_EENSG_IT1_T2_EENSG_IT3_T4_EESP_T5_SQ_,@function
        .size           _ZN7cutlass9reference6device6kernel11Conv2dFpropIaNS_6layout12TensorNCxHWxILi32EEEaNS4_12TensorCxRSKxILi32EEEiS6_iiNS_16NumericConverterIiiLNS_15FloatRoundStyleE2EEENS_12multiply_addIiiiEELi4ELi4ELi16ELi8EEEvNS_4conv17Conv2dProblemSizeENS_9TensorRefIT_T0_EENSG_IT1_T2_EENSG_IT3_T4_EESP_T5_SQ_,(.L_x_654 - _ZN7cutlass9reference6device6kernel11Conv2dFpropIaNS_6layout12TensorNCxHWxILi32EEEaNS4_12TensorCxRSKxILi32EEEiS6_iiNS_16NumericConverterIiiLNS_15FloatRoundStyleE2EEENS_12multiply_addIiiiEELi4ELi4ELi16ELi8EEEvNS_4conv17Conv2dProblemSizeENS_9TensorRefIT_T0_EENSG_IT1_T2_EENSG_IT3_T4_EESP_T5_SQ_)
        .other          _ZN7cutlass9reference6device6kernel11Conv2dFpropIaNS_6layout12TensorNCxHWxILi32EEEaNS4_12TensorCxRSKxILi32EEEiS6_iiNS_16NumericConverterIiiLNS_15FloatRoundStyleE2EEENS_12multiply_addIiiiEELi4ELi4ELi16ELi8EEEvNS_4conv17Conv2dProblemSizeENS_9TensorRefIT_T0_EENSG_IT1_T2_EENSG_IT3_T4_EESP_T5_SQ_,@"STO_CUDA_ENTRY STV_DEFAULT"
_ZN7cutlass9reference6device6kernel11Conv2dFpropIaNS_6layout12TensorNCxHWxILi32EEEaNS4_12TensorCxRSKxILi32EEEiS6_iiNS_16NumericConverterIiiLNS_15FloatRoundStyleE2EEENS_12multiply_addIiiiEELi4ELi4ELi16ELi8EEEvNS_4conv17Conv2dProblemSizeENS_9TensorRefIT_T0_EENSG_IT1_T2_EENSG_IT3_T4_EESP_T5_SQ_:
.text._ZN7cutlass9reference6device6kernel11Conv2dFpropIaNS_6layout12TensorNCxHWxILi32EEEaNS4_12TensorCxRSKxILi32EEEiS6_iiNS_16NumericConverterIiiLNS_15FloatRoundStyleE2EEENS_12multiply_addIiiiEELi4ELi4ELi16ELi8EEEvNS_4conv17Conv2dProblemSizeENS_9TensorRefIT_T0_EENSG_IT1_T2_EENSG_IT3_T4_EESP_T5_SQ_:
[----:B------:R-:W-:Y:S02]  /*0000*/  MOV R1, c[0x0][0x28] ;  /* 0x00000a0000017a02 */ /* 0x000fe40000000f00 */
[----:B------:R-:W0:Y:S01]  /*0010*/  S2R R0, SR_TID.X ;  /* 0x0000000000007919 */ /* 0x000e220000002100 */
[----:B------:R-:W-:Y:S01]  /*0020*/  MOV R3, RZ ;  /* 0x000000ff00037202 */ /* 0x000fe20000000f00 */
        /* <DEDUP_REMOVED lines=18> */
[----:B------:R-:W-:Y:S05]  /*0150*/  CALL.REL.NOINC `($__internal_3_$__cuda_sm20_div_s64) ;  /* 0x000073c000007944 */ /* 0x000fea0003c00000 */
        /* <DEDUP_REMOVED lines=8> */
.L_x_205:
        /* <DEDUP_REMOVED lines=21> */
.L_x_206:
[----:B------:R-:W-:Y:S05]  /*0330*/  BSYNC B0 ;  /* 0x0000000000007941 */ /* 0x000fea0003800000 */
.L_x_204:
        /* <DEDUP_REMOVED lines=9> */
[----:B------:R-:W-:Y:S05]  /*03d0*/  CALL.REL.NOINC `($__internal_3_$__cuda_sm20_div_s64) ;  /* 0x0000714000007944 */ /* 0x000fea0003c00000 */
[----:B------:R-:W-:Y:S02]  /*03e0*/  IADD3 R3, -R75, RZ, RZ ;  /* 0x000000ff4b037210 */ /* 0x000fe40007ffe1ff */
[----:B------:R-:W-:-:S03]  /*03f0*/  MOV R81, R75 ;  /* 0x0000004b00517202 */ /* 0x000fc60000000f00 */
[----:B------:R-:W-:Y:S01]  /*0400*/  IMAD R68, R3, c[0x0][0x174], R68 ;  /* 0x00005d0003447a24 */ /* 0x000fe200078e0244 */
[----:B------:R-:W-:Y:S05]  /*0410*/  BRA `(.L_x_209) ;  /* 0x0000014000007947 */ /* 0x000fea0003800000 */
.L_x_208:
        /* <DEDUP_REMOVED lines=20> */
.L_x_209:
[----:B------:R-:W-:Y:S05]  /*0560*/  BSYNC B0 ;  /* 0x0000000000007941 */ /* 0x000fea0003800000 */
.L_x_207:
        /* <DEDUP_REMOVED lines=20> */
[----:B------:R-:W-:Y:S01]  /*06b0*/  IMAD R3, R3, UR7, R0 ;  /* 0x0000000703037c24 */ /* 0x000fe2000f8e0200 */
[----:B------:R-:W-:-:S04]  /*06c0*/  MOV R0, R18 ;  /* 0x0000001200007202 */ /* 0x000fc80000000f00 */
[----:B------:R-:W-:Y:S01]  /*06d0*/  IADD3 R9, R3, R19, RZ ;  /* 0x0000001303097210 */ /* 0x000fe20007ffe0ff */
[----:B------:R-:W-:Y:S05]  /*06e0*/  BRA `(.L_x_212) ;  /* 0x0000015000007947 */ /* 0x000fea0003800000 */
.L_x_211:
        /* <DEDUP_REMOVED lines=21> */
.L_x_212:
[----:B------:R-:W-:Y:S05]  /*0840*/  BSYNC B0 ;  /* 0x0000000000007941 */ /* 0x000fea0003800000 */
.L_x_210:
        /* <DEDUP_REMOVED lines=8> */
[----:B------:R-:W-:Y:S05]  /*08d0*/  CALL.REL.NOINC `($__internal_3_$__cuda_sm20_div_s64) ;  /* 0x00006c4000007944 */ /* 0x000fea0003c00000 */
[----:B------:R-:W-:Y:S02]  /*08e0*/  IADD3 R69, -R75, RZ, RZ ;  /* 0x000000ff4b457210 */ /* 0x000fe40007ffe1ff */
[----:B------:R-:W-:-:S03]  /*08f0*/  MOV R79, R75 ;  /* 0x0000004b004f7202 */ /* 0x000fc60000000f00 */
[----:B------:R-:W-:Y:S01]  /*0900*/  IMAD R69, R69, c[0x0][0x174], R0 ;  /* 0x00005d0045457a24 */ /* 0x000fe200078e0200 */
[----:B------:R-:W-:Y:S05]  /*0910*/  BRA `(.L_x_215) ;  /* 0x0000014000007947 */ /* 0x000fea0003800000 */
.L_x_214:
[----:B------:R-:W0:Y:S01]  /*0920*/  I2F.U32.RP R6, c[0x0][0x174] ;  /* 0x00005d0000067b06 */ /* 0x000e220000209000 */
[----:B------:R-:W-:-:S07]  /*0930*/  ISETP.NE.U32.AND P2, PT, RZ, c[0x0][0x174], PT ;  /* 0x00005d00ff007a0c */ /* 0x000fce0003f45070 */
[----:B0-----:R-:W0:Y:S02]  /*0940*/  MUFU.RCP R4, R6 ;  /* 0x0000000600047308 */ /* 0x001e240000001000 */
[----:B0-----:R-:W-:-:S06]  /*0950*/  IADD3 R4, R4, 0xffffffe, RZ ;  /* 0x0ffffffe04047810 */ /* 0x001fcc0007ffe0ff */
[----:B------:R-:W0:Y:S02]  /*0960*/  F2I.FTZ.U32.TRUNC.NTZ R3, R4 ;  /* 0x0000000400037305 */ /* 0x000e24000021f000 */
[----:B0-----:R-:W-:-:S04]  /*0970*/  IMAD.MOV R2, RZ, RZ, -R3 ;  /* 0x000000ffff027224 */ /* 0x001fc800078e0a03 */
[----:B------:R-:W-:Y:S02]  /*0980*/  IMAD R5, R2, c[0x0][0x174], RZ ;  /* 0x00005d0002057a24 */ /* 0x000fe400078e02ff */
[----:B------:R-:W-:-:S04]  /*0990*/  IMAD.MOV.U32 R2, RZ, RZ, RZ ;  /* 0x000000ffff027224 */ /* 0x000fc800078e00ff */
        /* <DEDUP_REMOVED lines=12> */
.L_x_215:
[----:B------:R-:W-:Y:S05]  /*0a60*/  BSYNC B0 ;  /* 0x0000000000007941 */ /* 0x000fea0003800000 */
.L_x_213:
        /* <DEDUP_REMOVED lines=23> */
.L_x_217:
        /* <DEDUP_REMOVED lines=21> */
.L_x_218:
[----:B------:R-:W-:Y:S05]  /*0d30*/  BSYNC B0 ;  /* 0x0000000000007941 */ /* 0x000fea0003800000 */
.L_x_216:
        /* <DEDUP_REMOVED lines=14> */
.L_x_220:
        /* <DEDUP_REMOVED lines=20> */
.L_x_221:
[----:B------:R-:W-:Y:S05]  /*0f60*/  BSYNC B0 ;  /* 0x0000000000007941 */ /* 0x000fea0003800000 */
.L_x_219:
        /* <DEDUP_REMOVED lines=24> */
.L_x_223:
        /* <DEDUP_REMOVED lines=21> */
.L_x_224:
[----:B------:R-:W-:Y:S05]  /*1240*/  BSYNC B0 ;  /* 0x0000000000007941 */ /* 0x000fea0003800000 */
.L_x_222:
        /* <DEDUP_REMOVED lines=9> */
[----:B------:R-:W-:-:S05]  /*12e0*/  IADD3 R71, -R75, RZ, RZ ;  /* 0x000000ff4b477210 */ /* 0x000fca0007ffe1ff */
[----:B------:R-:W-:Y:S01]  /*12f0*/  IMAD R71, R71, c[0x0][0x174], R0 ;  /* 0x00005d0047477a24 */ /* 0x000fe200078e0200 */
[----:B------:R-:W-:Y:S05]  /*1300*/  BRA `(.L_x_227) ;  /* 0x0000014000007947 */ /* 0x000fea0003800000 */
.L_x_226:
        /* <DEDUP_REMOVED lines=20> */
.L_x_227:
[----:B------:R-:W-:Y:S05]  /*1450*/  BSYNC B0 ;  /* 0x0000000000007941 */ /* 0x000fea0003800000 */
.L_x_225:
[----:B------:R-:W-:Y:S01]  /*1460*/  IABS R17, c[0x0][0x1a4] ;  /* 0x0000690000117a13 */ /* 0x000fe20000000000 */
[----:B------:R-:W0:Y:S01]  /*1470*/  S2R R74, SR_CTAID.Y ;  /* 0x00000000004a7919 */ /* 0x000e220000002600 */
[----:B------:R-:W-:Y:S01]  /*1480*/  IABS R2, c[0x0][0x16c] ;  /* 0x00005b0000027a13 */ /* 0x000fe20000000000 */
[----:B------:R-:W-:Y:S01]  /*1490*/  ULDC UR5, c[0x0][0x16c] ;  /* 0x00005b0000057ab9 */ /* 0x000fe20000000800 */
[----:B------:R-:W-:Y:S01]  /*14a0*/  IMAD.MOV.U32 R16, RZ, RZ, RZ ;  /* 0x000000ffff107224 */ /* 0x000fe200078e00ff */
[----:B------:R-:W-:Y:S01]  /*14b0*/  ULDC UR4, c[0x0][0x1a4] ;  /* 0x0000690000047ab9 */ /* 0x000fe20000000800 */
[----:B------:R-:W1:Y:S01]  /*14c0*/  I2F.RP R3, R17 ;  /* 0x0000001100037306 */ /* 0x000e620000209400 */
[----:B------:R-:W-:Y:S01]  /*14d0*/  ULOP3.LUT UR4, UR5, UR4, URZ, 0x3c, !UPT ;  /* 0x0000000405047292 */ /* 0x000fe2000f8e3c3f */
[----:B------:R-:W-:Y:S01]  /*14e0*/  CS2R R14, SRZ ;  /* 0x00000000000e7805 */ /* 0x000fe2000001ff00 */
[----:B------:R-:W-:Y:S01]  /*14f0*/  CS2R R12, SRZ ;  /* 0x00000000000c7805 */ /* 0x000fe2000001ff00 */
[----:B------:R-:W-:Y:S01]  /*1500*/  CS2R R10, SRZ ;  /* 0x00000000000a7805 */ /* 0x000fe2000001ff00 */
[----:B------:R-:W-:Y:S01]  /*1510*/  CS2R R8, SRZ ;  /* 0x0000000000087805 */ /* 0x000fe2000001ff00 */
[----:B------:R-:W-:Y:S01]  /*1520*/  CS2R R6, SRZ ;  /* 0x0000000000067805 */ /* 0x000fe2000001ff00 */
[----:B------:R-:W-:Y:S01]  /*1530*/  ISETP.LE.AND P1, PT, RZ, UR4, PT ;  /* 0x00000004ff007c0c */ /* 0x000fe2000bf23270 */
[----:B-1----:R1:W2:Y:S02]  /*1540*/  MUFU.RCP R4, R3 ;  /* 0x0000000300047308 */ /* 0x0022a40000001000 */
[----:B-1----:R-:W0:Y:S01]  /*1550*/  S2R R3, SR_TID.Y ;  /* 0x0000000000037919 */ /* 0x002e220000002200 */
[----:B--2---:R-:W-:-:S06]  /*1560*/  IADD3 R4, R4, 0xffffffe, RZ ;  /* 0x0ffffffe04047810 */ /* 0x004fcc0007ffe0ff */
[----:B------:R1:W2:Y:S02]  /*1570*/  F2I.FTZ.U32.TRUNC.NTZ R5, R4 ;  /* 0x0000000400057305 */ /* 0x0002a4000021f000 */
[----:B-1----:R-:W-:Y:S01]  /*1580*/  IMAD.MOV.U32 R4, RZ, RZ, RZ ;  /* 0x000000ffff047224 */ /* 0x002fe200078e00ff */
[----:B0-----:R-:W-:-:S05]  /*1590*/  LEA R74, R74, R3, 0x3 ;  /* 0x000000034a4a7211 */ /* 0x001fca00078e18ff */
[----:B------:R-:W-:Y:S02]  /*15a0*/  IMAD.SHL.U32 R74, R74, 0x4, RZ ;  /* 0x000000044a4a7824 */ /* 0x000fe400078e00ff */
[----:B--2---:R-:W-:-:S04]  /*15b0*/  IMAD.MOV R0, RZ, RZ, -R5 ;  /* 0x000000ffff007224 */ /* 0x004fc800078e0a05 */
[----:B------:R-:W-:-:S04]  /*15c0*/  IMAD R19, R0, R17, RZ ;  /* 0x0000001100137224 */ /* 0x000fc800078e02ff */
[----:B------:R-:W-:-:S04]  /*15d0*/  IMAD.HI.U32 R19, R5, R19, R4 ;  /* 0x0000001305137227 */ /* 0x000fc800078e0004 */
[----:B------:R-:W-:Y:S02]  /*15e0*/  IMAD.MOV.U32 R5, RZ, RZ, RZ ;  /* 0x000000ffff057224 */ /* 0x000fe400078e00ff */
[----:B------:R-:W-:-:S05]  /*15f0*/  IMAD.HI.U32 R66, R19, R2, RZ ;  /* 0x0000000213427227 */ /* 0x000fca00078e00ff */
[----:B------:R-:W-:-:S05]  /*1600*/  IADD3 R0, -R66, RZ, RZ ;  /* 0x000000ff42007210 */ /* 0x000fca0007ffe1ff */
[----:B------:R-:W-:Y:S02]  /*1610*/  IMAD R0, R17, R0, R2 ;  /* 0x0000000011007224 */ /* 0x000fe400078e0202 */
[----:B------:R-:W-:-:S03]  /*1620*/  IMAD.MOV.U32 R2, RZ, RZ, c[0x0][0x17c] ;  /* 0x00005f00ff027624 */ /* 0x000fc600078e00ff */
[----:B------:R-:W-:Y:S02]  /*1630*/  ISETP.GT.U32.AND P0, PT, R17, R0, PT ;  /* 0x000000001100720c */ /* 0x000fe40003f04070 */
[----:B------:R-:W-:Y:S02]  /*1640*/  ISETP.GE.AND P3, PT, R2, 0x1, PT ;  /* 0x000000010200780c */ /* 0x000fe40003f66270 */
[----:B------:R-:W-:-:S08]  /*1650*/  CS2R R2, SRZ ;  /* 0x0000000000027805 */ /* 0x000fd0000001ff00 */
[----:B------:R-:W-:Y:S01]  /*1660*/  @!P0 IMAD.IADD R0, R0, 0x1, -R17 ;  /* 0x0000000100008824 */ /* 0x000fe200078e0a11 */
[----:B------:R-:W-:-:S04]  /*1670*/  @!P0 IADD3 R66, R66, 0x1, RZ ;  /* 0x0000000142428810 */ /* 0x000fc80007ffe0ff */
[----:B------:R-:W-:Y:S02]  /*1680*/  ISETP.GE.U32.AND P2, PT, R0, R17, PT ;  /* 0x000000110000720c */ /* 0x000fe40003f46070 */
[----:B------:R-:W-:-:S10]  /*1690*/  MOV R0, RZ ;  /* 0x000000ff00007202 */ /* 0x000fd40000000f00 */
[----:B------:R-:W-:-:S04]  /*16a0*/  @P2 IADD3 R66, R66, 0x1, RZ ;  /* 0x0000000142422810 */ /* 0x000fc80007ffe0ff */
[----:B------:R-:W-:Y:S01]  /*16b0*/  @!P1 IADD3 R66, -R66, RZ, RZ ;  /* 0x000000ff42429210 */ /* 0x000fe20007ffe1ff */
[----:B------:R-:W-:Y:S05]  /*16c0*/  @!P3 BRA `(.L_x_228) ;  /* 0x000017f00000b947 */ /* 0x000fea0003800000 */
[----:B------:R-:W-:Y:S01]  /*16d0*/  IABS R18, c[0x0][0x178] ;  /* 0x00005e0000127a13 */ /* 0x000fe20000000000 */
[----:B------:R-:W-:Y:S01]  /*16e0*/  IMAD.MOV.U32 R52, RZ, RZ, c[0x0][0x18c] ;  /* 0x00006300ff347624 */ /* 0x000fe200078e00ff */
[----:B------:R-:W-:Y:S01]  /*16f0*/  MOV R51, c[0x0][0x190] ;  /* 0x0000640000337a02 */ /* 0x000fe20000000f00 */
[----:B------:R-:W-:Y:S01]  /*1700*/  IMAD R62, R82, c[0x0][0x1b8], RZ ;  /* 0x00006e00523e7a24 */ /* 0x000fe200078e02ff */
[----:B------:R-:W-:Y:S01]  /*1710*/  LOP3.LUT R65, RZ, c[0x0][0x1a4], RZ, 0x33, !PT ;  /* 0x00006900ff417a12 */ /* 0x000fe200078e33ff */
[----:B------:R-:W-:Y:S01]  /*1720*/  IMAD.HI.U32 R19, R19, R18, RZ ;  /* 0x0000001213137227 */ /* 0x000fe200078e00ff */
[----:B------:R-:W-:Y:S02]  /*1730*/  UMOV UR7, URZ ;  /* 0x0000003f00077c82 */ /* 0x000fe40008000000 */
[----:B------:R-:W-:Y:S01]  /*1740*/  SHF.R.S32.HI R61, RZ, 0x1f, R62 ;  /* 0x0000001fff3d7819 */ /* 0x000fe2000001143e */
[----:B------:R-:W-:-:S02]  /*1750*/  IMAD.MOV R16, RZ, RZ, -R19 ;  /* 0x000000ffff107224 */ /* 0x000fc400078e0a13 */
[----:B------:R-:W-:Y:S02]  /*1760*/  IMAD R58, R80, c[0x0][0x1b8], RZ ;  /* 0x00006e00503a7a24 */ /* 0x000fe400078e02ff */
[C---:B------:R-:W-:Y:S02]  /*1770*/  IMAD R18, R17.reuse, R16, R18 ;  /* 0x0000001011127224 */ /* 0x040fe400078e0212 */
[----:B------:R-:W-:Y:S01]  /*1780*/  IMAD.MOV.U32 R16, RZ, RZ, c[0x0][0x178] ;  /* 0x00005e00ff107624 */ /* 0x000fe200078e00ff */
[----:B------:R-:W-:Y:S01]  /*1790*/  SHF.R.S32.HI R57, RZ, 0x1f, R58 ;  /* 0x0000001fff397819 */ /* 0x000fe2000001143a */
[----:B------:R-:W-:Y:S01]  /*17a0*/  IMAD R54, R78, c[0x0][0x1b8], RZ ;  /* 0x00006e004e367a24 */ /* 0x000fe200078e02ff */
[----:B------:R-:W-:Y:S01]  /*17b0*/  ISETP.GT.U32.AND P0, PT, R17, R18, PT ;  /* 0x000000121100720c */ /* 0x000fe20003f04070 */
[----:B------:R-:W-:Y:S01]  /*17c0*/  IMAD R50, R76, c[0x0][0x1b8], RZ ;  /* 0x00006e004c327a24 */ /* 0x000fe200078e02ff */
[----:B------:R-:W-:Y:S01]  /*17d0*/  LOP3.LUT R16, R16, c[0x0][0x1a4], RZ, 0x3c, !PT ;  /* 0x0000690010107a12 */ /* 0x000fe200078e3cff */
[-C--:B------:R-:W-:Y:S01]  /*17e0*/  IMAD R64, R81, R52.reuse, -c[0x0][0x184] ;  /* 0x8000610051407624 */ /* 0x080fe200078e0234 */
[----:B------:R-:W-:Y:S01]  /*17f0*/  SHF.R.S32.HI R53, RZ, 0x1f, R54 ;  /* 0x0000001fff357819 */ /* 0x000fe20000011436 */
[-C--:B------:R-:W-:Y:S01]  /*1800*/  IMAD R60, R79, R52.reuse, -c[0x0][0x184] ;  /* 0x800061004f3c7624 */ /* 0x080fe200078e0234 */
[----:B------:R-:W-:Y:S01]  /*1810*/  ISETP.GE.AND P1, PT, R16, RZ, PT ;  /* 0x000000ff1000720c */ /* 0x000fe20003f26270 */
[----:B------:R-:W-:Y:S01]  /*1820*/  IMAD R56, R77, R52, -c[0x0][0x184] ;  /* 0x800061004d387624 */ /* 0x000fe200078e0234 */
[----:B------:R-:W-:Y:S01]  /*1830*/  SHF.R.S32.HI R49, RZ, 0x1f, R50 ;  /* 0x0000001fff317819 */ /* 0x000fe20000011432 */
[----:B------:R-:W-:-:S02]  /*1840*/  IMAD R63, R68, R51, -c[0x0][0x188] ;  /* 0x80006200443f7624 */ /* 0x000fc400078e0233 */
[----:B------:R-:W-:Y:S01]  /*1850*/  IMAD R59, R69, R51, -c[0x0][0x188] ;  /* 0x80006200453b7624 */ /* 0x000fe200078e0233 */
[----:B------:R-:W-:Y:S01]  /*1860*/  @!P0 IADD3 R18, R18, -R17, RZ ;  /* 0x8000001112128210 */ /* 0x000fe20007ffe0ff */
[----:B------:R-:W-:Y:S01]  /*1870*/  IMAD R55, R70, R51, -c[0x0][0x188] ;  /* 0x8000620046377624 */ /* 0x000fe200078e0233 */
[----:B------:R-:W-:Y:S01]  /*1880*/  @!P0 IADD3 R19, R19, 0x1, RZ ;  /* 0x0000000113138810 */ /* 0x000fe20007ffe0ff */
[----:B------:R-:W-:Y:S01]  /*1890*/  IMAD.MOV.U32 R16, RZ, RZ, RZ ;  /* 0x000000ffff107224 */ /* 0x000fe200078e00ff */
[----:B------:R-:W-:Y:S01]  /*18a0*/  ISETP.GE.U32.AND P2, PT, R18, R17, PT ;  /* 0x000000111200720c */ /* 0x000fe20003f46070 */
[----:B------:R-:W-:Y:S01]  /*18b0*/  IMAD R52, R75, R52, -c[0x0][0x184] ;  /* 0x800061004b347624 */ /* 0x000fe200078e0234 */
[----:B------:R-:W-:Y:S01]  /*18c0*/  ISETP.NE.AND P0, PT, RZ, c[0x0][0x1a4], PT ;  /* 0x00006900ff007a0c */ /* 0x000fe20003f05270 */
[----:B------:R-:W-:-:S03]  /*18d0*/  IMAD R51, R71, R51, -c[0x0][0x188] ;  /* 0x8000620047337624 */ /* 0x000fc600078e0233 */
[----:B------:R-:W-:-:S06]  /*18e0*/  SEL R66, R65, R66, !P0 ;  /* 0x0000004241427207 */ /* 0x000fcc0004000000 */
[----:B------:R-:W-:-:S04]  /*18f0*/  @P2 IADD3 R19, R19, 0x1, RZ ;  /* 0x0000000113132810 */ /* 0x000fc80007ffe0ff */
[----:B------:R-:W-:-:S04]  /*1900*/  @!P1 IADD3 R19, -R19, RZ, RZ ;  /* 0x000000ff13139210 */ /* 0x000fc80007ffe1ff */
[----:B------:R-:W-:Y:S02]  /*1910*/  SEL R65, R65, R19, !P0 ;  /* 0x0000001341417207 */ /* 0x000fe40004000000 */
.L_x_241:
[----:B------:R-:W-:-:S04]  /*1920*/  MOV R17, c[0x0][0x180] ;  /* 0x0000600000117a02 */ /* 0x000fc80000000f00 */
[----:B------:R-:W-:-:S12]  /*1930*/  ISETP.GE.AND P0, PT, R17, 0x1, PT ;  /* 0x000000011100780c */ /* 0x000fd80003f06270 */
[----:B0-----:R-:W-:Y:S05]  /*1940*/  @!P0 BRA `(.L_x_229) ;  /* 0x0000152000008947 */ /* 0x001fea0003800000 */
[----:B------:R-:W-:Y:S01]  /*1950*/  IMAD.MOV.U32 R17, RZ, RZ, c[0x0][0x19c] ;  /* 0x00006700ff117624 */ /* 0x000fe200078e00ff */
[----:B------:R-:W-:Y:S01]  /*1960*/  LOP3.LUT R18, RZ, UR7, RZ, 0x33, !PT ;  /* 0x00000007ff127c12 */ /* 0x000fe2000f8e33ff */
[----:B------:R-:W-:-:S03]  /*1970*/  UMOV UR6, URZ ;  /* 0x0000003f00067c82 */ /* 0x000fc60008000000 */
[----:B------:R-:W-:Y:S02]  /*1980*/  ISETP.NE.AND P0, PT, R17, 0x1, PT ;  /* 0x000000011100780c */ /* 0x000fe40003f05270 */
[----:B------:R-:W-:-:S04]  /*1990*/  IADD3 R17, R18, c[0x0][0x17c], RZ ;  /* 0x00005f0012117a10 */ /* 0x000fc80007ffe0ff */
[----:B------:R-:W-:-:S05]  /*19a0*/  SEL R17, R17, UR7, !P0 ;  /* 0x0000000711117c07 */ /* 0x000fca000c000000 */
[C---:B------:R-:W-:Y:S02]  /*19b0*/  IMAD R47, R17.reuse, c[0x0][0x194], R64 ;  /* 0x00006500112f7a24 */ /* 0x040fe400078e0240 */
[C---:B------:R-:W-:Y:S02]  /*19c0*/  IMAD R45, R17.reuse, c[0x0][0x194], R60 ;  /* 0x00006500112d7a24 */ /* 0x040fe400078e023c */
[----:B------:R-:W-:Y:S01]  /*19d0*/  IMAD R43, R17, c[0x0][0x194], R56 ;  /* 0x00006500112b7a24 */ /* 0x000fe200078e0238 */
[----:B------:R-:W-:Y:S01]  /*19e0*/  ISETP.GT.AND P0, PT, R47, -0x1, PT ;  /* 0xffffffff2f00780c */ /* 0x000fe20003f04270 */
[----:B------:R-:W-:Y:S01]  /*19f0*/  IMAD R17, R17, c[0x0][0x194], R52 ;  /* 0x0000650011117a24 */ /* 0x000fe200078e0234 */
[----:B------:R-:W-:Y:S02]  /*1a00*/  ISETP.GT.AND P2, PT, R45, -0x1, PT ;  /* 0xffffffff2d00780c */ /* 0x000fe40003f44270 */
[----:B------:R-:W-:Y:S01]  /*1a10*/  ISETP.LT.AND P0, PT, R82, c[0x0][0x160], P0 ;  /* 0x0000580052007a0c */ /* 0x000fe20000701270 */
[----:B------:R-:W-:Y:S01]  /*1a20*/  IMAD R41, R17, c[0x0][0x1b0], RZ ;  /* 0x00006c0011297a24 */ /* 0x000fe200078e02ff */
[----:B------:R-:W-:-:S02]  /*1a30*/  ISETP.GT.AND P1, PT, R43, -0x1, PT ;  /* 0xffffffff2b00780c */ /* 0x000fc40003f24270 */
[C---:B------:R-:W-:Y:S01]  /*1a40*/  ISETP.LT.AND P3, PT, R47.reuse, c[0x0][0x164], P0 ;  /* 0x000059002f007a0c */ /* 0x040fe20000761270 */
[----:B------:R-:W-:Y:S01]  /*1a50*/  IMAD R47, R47, c[0x0][0x1b0], RZ ;  /* 0x00006c002f2f7a24 */ /* 0x000fe200078e02ff */
[----:B------:R-:W-:Y:S02]  /*1a60*/  ISETP.GT.AND P0, PT, R17, -0x1, PT ;  /* 0xffffffff1100780c */ /* 0x000fe40003f04270 */
[----:B------:R-:W-:Y:S02]  /*1a70*/  ISETP.LT.AND P2, PT, R80, c[0x0][0x160], P2 ;  /* 0x0000580050007a0c */ /* 0x000fe40001741270 */
[----:B------:R-:W-:Y:S02]  /*1a80*/  ISETP.LT.AND P1, PT, R78, c[0x0][0x160], P1 ;  /* 0x000058004e007a0c */ /* 0x000fe40000f21270 */
[----:B------:R-:W-:Y:S02]  /*1a90*/  ISETP.LT.AND P0, PT, R76, c[0x0][0x160], P0 ;  /* 0x000058004c007a0c */ /* 0x000fe40000701270 */
[C---:B------:R-:W-:Y:S01]  /*1aa0*/  ISETP.LT.AND P2, PT, R45.reuse, c[0x0][0x164], P2 ;  /* 0x000059002d007a0c */ /* 0x040fe20001741270 */
[----:B------:R-:W-:Y:S01]  /*1ab0*/  IMAD R45, R45, c[0x0][0x1b0], RZ ;  /* 0x00006c002d2d7a24 */ /* 0x000fe200078e02ff */
[C---:B------:R-:W-:Y:S01]  /*1ac0*/  ISETP.LT.AND P1, PT, R43.reuse, c[0x0][0x164], P1 ;  /* 0x000059002b007a0c */ /* 0x040fe20000f21270 */
[----:B------:R-:W-:Y:S01]  /*1ad0*/  IMAD R43, R43, c[0x0][0x1b0], RZ ;  /* 0x00006c002b2b7a24 */ /* 0x000fe200078e02ff */
[----:B------:R-:W-:-:S02]  /*1ae0*/  ISETP.LT.AND P0, PT, R17, c[0x0][0x164], P0 ;  /* 0x0000590011007a0c */ /* 0x000fc40000701270 */
[----:B------:R-:W-:Y:S02]  /*1af0*/  P2R R86, PR, RZ, 0x8 ;  /* 0x00000008ff567803 */ /* 0x000fe40000000000 */
[----:B------:R-:W-:Y:S02]  /*1b00*/  P2R R85, PR, RZ, 0x4 ;  /* 0x00000004ff557803 */ /* 0x000fe40000000000 */
[----:B------:R-:W-:Y:S02]  /*1b10*/  P2R R84, PR, RZ, 0x2 ;  /* 0x00000002ff547803 */ /* 0x000fe40000000000 */
[----:B------:R-:W-:Y:S02]  /*1b20*/  P2R R83, PR, RZ, 0x1 ;  /* 0x00000001ff537803 */ /* 0x000fe40000000000 */
[----:B------:R-:W-:Y:S02]  /*1b30*/  IADD3 R48, P3, R62, R47, RZ ;  /* 0x0000002f3e307210 */ /* 0x000fe40007f7e0ff */
[----:B------:R-:W-:-:S02]  /*1b40*/  IADD3 R46, P2, R58, R45, RZ ;  /* 0x0000002d3a2e7210 */ /* 0x000fc40007f5e0ff */
[----:B------:R-:W-:Y:S02]  /*1b50*/  IADD3 R44, P1, R54, R43, RZ ;  /* 0x0000002b362c7210 */ /* 0x000fe40007f3e0ff */
[----:B------:R-:W-:Y:S02]  /*1b60*/  IADD3 R42, P0, R50, R41, RZ ;  /* 0x00000029322a7210 */ /* 0x000fe40007f1e0ff */
[----:B------:R-:W-:Y:S02]  /*1b70*/  LEA.HI.X.SX32 R47, R47, R61, 0x1, P3 ;  /* 0x0000003d2f2f7211 */ /* 0x000fe400018f0eff */
[----:B------:R-:W-:Y:S02]  /*1b80*/  LEA.HI.X.SX32 R45, R45, R57, 0x1, P2 ;  /* 0x000000392d2d7211 */ /* 0x000fe400010f0eff */
[----:B------:R-:W-:Y:S02]  /*1b90*/  LEA.HI.X.SX32 R43, R43, R53, 0x1, P1 ;  /* 0x000000352b2b7211 */ /* 0x000fe400008f0eff */
[----:B------:R-:W-:-:S02]  /*1ba0*/  LEA.HI.X.SX32 R41, R41, R49, 0x1, P0 ;  /* 0x0000003129297211 */ /* 0x000fc400000f0eff */
.L_x_240:
[----:B------:R-:W-:-:S04]  /*1bb0*/  MOV R17, 0x1 ;  /* 0x0000000100117802 */ /* 0x000fc80000000f00 */
[----:B------:R-:W-:-:S12]  /*1bc0*/  ISETP.LE.AND P0, PT, R17, c[0x0][0x16c], PT ;  /* 0x00005b0011007a0c */ /* 0x000fd80003f03270 */
[----:B0-----:R-:W-:Y:S05]  /*1bd0*/  @!P0 BRA `(.L_x_230) ;  /* 0x0000124000008947 */ /* 0x001fea0003800000 */
[-C--:B------:R-:W-:Y:S01]  /*1be0*/  IABS R19, R65.reuse ;  /* 0x0000004100137213 */ /* 0x080fe20000000000 */
[----:B------:R-:W-:Y:S01]  /*1bf0*/  ULDC.64 UR4, c[0x0][0x1c8] ;  /* 0x0000720000047ab9 */ /* 0x000fe20000000a00 */
[C---:B------:R-:W-:Y:S01]  /*1c00*/  IADD3 R18, R74.reuse, 0x2, RZ ;  /* 0x000000024a127810 */ /* 0x040fe20007ffe0ff */
[----:B------:R-:W-:Y:S01]  /*1c10*/  UIMAD UR4, UR6, UR4, URZ ;  /* 0x00000004060472a4 */ /* 0x000fe2000f8e023f */
[----:B------:R-:W-:Y:S01]  /*1c20*/  IADD3 R30, R74, 0x1, RZ ;  /* 0x000000014a1e7810 */ /* 0x000fe20007ffe0ff */
[----:B------:R-:W-:Y:S01]  /*1c30*/  UIMAD UR8, UR7, UR5, URZ ;  /* 0x00000005070872a4 */ /* 0x000fe2000f8e023f */
[----:B------:R-:W0:Y:S01]  /*1c40*/  I2F.RP R17, R19 ;  /* 0x0000001300117306 */ /* 0x000e220000209400 */
[----:B------:R-:W-:Y:S01]  /*1c50*/  IABS R32, R18 ;  /* 0x0000001200207213 */ /* 0x000fe20000000000 */
[----:B------:R-:W-:Y:S01]  /*1c60*/  USHF.R.S32.HI UR9, URZ, 0x1f, UR4 ;  /* 0x0000001f3f097899 */ /* 0x000fe20008011404 */
[----:B------:R-:W-:Y:S01]  /*1c70*/  IMAD.U32 R26, RZ, RZ, UR4 ;  /* 0x00000004ff1a7e24 */ /* 0x000fe2000f8e00ff */
[----:B------:R-:W-:Y:S01]  /*1c80*/  USHF.R.S32.HI UR5, URZ, 0x1f, UR8 ;  /* 0x0000001f3f057899 */ /* 0x000fe20008011408 */
[----:B------:R-:W-:Y:S01]  /*1c90*/  IABS R24, R30 ;  /* 0x0000001e00187213 */ /* 0x000fe20000000000 */
[----:B------:R-:W-:Y:S01]  /*1ca0*/  IMAD.MOV.U32 R73, RZ, RZ, RZ ;  /* 0x000000ffff497224 */ /* 0x000fe200078e00ff */
[----:B------:R-:W-:Y:S01]  /*1cb0*/  LOP3.LUT R30, R30, R65, RZ, 0x3c, !PT ;  /* 0x000000411e1e7212 */ /* 0x000fe200078e3cff */
[----:B------:R-:W-:Y:S01]  /*1cc0*/  IMAD.U32 R28, RZ, RZ, UR9 ;  /* 0x00000009ff1c7e24 */ /* 0x000fe2000f8e00ff */
[----:B------:R-:W-:Y:S01]  /*1cd0*/  ISETP.NE.AND P6, PT, R86, RZ, PT ;  /* 0x000000ff5600720c */ /* 0x000fe20003fc5270 */
[----:B------:R-:W-:Y:S01]  /*1ce0*/  IMAD.U32 R25, RZ, RZ, UR9 ;  /* 0x00000009ff197e24 */ /* 0x000fe2000f8e00ff */
[----:B------:R-:W-:-:S02]  /*1cf0*/  ISETP.NE.AND P5, PT, R85, RZ, PT ;  /* 0x000000ff5500720c */ /* 0x000fc40003fa5270 */
[----:B------:R-:W-:Y:S01]  /*1d00*/  ISETP.NE.AND P4, PT, R84, RZ, PT ;  /* 0x000000ff5400720c */ /* 0x000fe20003f85270 */
[----:B0-----:R0:W1:Y:S02]  /*1d10*/  MUFU.RCP R22, R17 ;  /* 0x0000001100167308 */ /* 0x0010640000001000 */
[----:B0-----:R-:W-:Y:S01]  /*1d20*/  IMAD.U32 R17, RZ, RZ, UR4 ;  /* 0x00000004ff117e24 */ /* 0x001fe2000f8e00ff */
[----:B-1----:R-:W-:-:S06]  /*1d30*/  IADD3 R22, R22, 0xffffffe, RZ ;  /* 0x0ffffffe16167810 */ /* 0x002fcc0007ffe0ff */
[----:B------:R0:W1:Y:S02]  /*1d40*/  F2I.FTZ.U32.TRUNC.NTZ R23, R22 ;  /* 0x0000001600177305 */ /* 0x000064000021f000 */
[----:B0-----:R-:W-:Y:S02]  /*1d50*/  IMAD.MOV.U32 R22, RZ, RZ, RZ ;  /* 0x000000ffff167224 */ /* 0x001fe400078e00ff */
[----:B-1----:R-:W-:-:S04]  /*1d60*/  IMAD.MOV R20, RZ, RZ, -R23 ;  /* 0x000000ffff147224 */ /* 0x002fc800078e0a17 */
[----:B------:R-:W-:Y:S01]  /*1d70*/  IMAD R27, R20, R19, RZ ;  /* 0x00000013141b7224 */ /* 0x000fe200078e02ff */
[----:B------:R-:W-:-:S03]  /*1d80*/  IABS R20, R65 ;  /* 0x0000004100147213 */ /* 0x000fc60000000000 */
[----:B------:R-:W-:Y:S01]  /*1d90*/  IMAD.HI.U32 R27, R23, R27, R22 ;  /* 0x0000001b171b7227 */ /* 0x000fe200078e0016 */
[----:B------:R-:W-:-:S03]  /*1da0*/  IADD3 R22, R74, 0x3, RZ ;  /* 0x000000034a167810 */ /* 0x000fc60007ffe0ff */
[----:B------:R-:W-:Y:S02]  /*1db0*/  IMAD.MOV R20, RZ, RZ, -R20 ;  /* 0x000000ffff147224 */ /* 0x000fe400078e0a14 */
[----:B------:R-:W-:-:S04]  /*1dc0*/  IMAD.HI.U32 R21, R27, R32, RZ ;  /* 0x000000201b157227 */ /* 0x000fc800078e00ff */
[----:B------:R-:W-:Y:S02]  /*1dd0*/  IMAD R32, R21, R20, R32 ;  /* 0x0000001415207224 */ /* 0x000fe400078e0220 */
[C---:B------:R-:W-:Y:S01]  /*1de0*/  IMAD.SHL.U32 R23, R18.reuse, 0x20, RZ ;  /* 0x0000002012177824 */ /* 0x040fe200078e00ff */
[----:B------:R-:W-:Y:S01]  /*1df0*/  LOP3.LUT R18, R18, R65, RZ, 0x3c, !PT ;  /* 0x0000004112127212 */ /* 0x000fe200078e3cff */
[----:B------:R-:W-:Y:S01]  /*1e00*/  IMAD.SHL.U32 R34, R22, 0x20, RZ ;  /* 0x0000002016227824 */ /* 0x000fe200078e00ff */
[----:B------:R-:W-:Y:S01]  /*1e10*/  ISETP.GT.U32.AND P3, PT, R19, R32, PT ;  /* 0x000000201300720c */ /* 0x000fe20003f64070 */
[----:B------:R-:W-:Y:S01]  /*1e20*/  IMAD.HI.U32 R31, R27, R24, RZ ;  /* 0x000000181b1f7227 */ /* 0x000fe200078e00ff */
[--C-:B------:R-:W-:Y:S02]  /*1e30*/  IADD3 R29, P1, P0, R26, UR8, R23.reuse ;  /* 0x000000081a1d7c10 */ /* 0x100fe4000f83e017 */
[----:B------:R-:W-:Y:S01]  /*1e40*/  SHF.R.S32.HI R23, RZ, 0x1f, R23 ;  /* 0x0000001fff177819 */ /* 0x000fe20000011417 */
[----:B------:R-:W-:-:S03]  /*1e50*/  IMAD R24, R31, R20, R24 ;  /* 0x000000141f187224 */ /* 0x000fc600078e0218 */
[----:B------:R-:W-:Y:S02]  /*1e60*/  IADD3.X R28, R28, UR5, R23, P1, P0 ;  /* 0x000000051c1c7c10 */ /* 0x000fe40008fe0417 */
[--C-:B------:R-:W-:Y:S02]  /*1e70*/  IADD3 R26, P1, P0, R17, UR8, R34.reuse ;  /* 0x00000008111a7c10 */ /* 0x100fe4000f83e022 */
[----:B------:R-:W-:Y:S01]  /*1e80*/  @!P3 IMAD.IADD R32, R32, 0x1, -R19 ;  /* 0x000000012020b824 */ /* 0x000fe200078e0a13 */
[----:B------:R-:W-:Y:S02]  /*1e90*/  SHF.R.S32.HI R34, RZ, 0x1f, R34 ;  /* 0x0000001fff227819 */ /* 0x000fe40000011422 */
[----:B------:R-:W-:Y:S02]  /*1ea0*/  @!P3 IADD3 R21, R21, 0x1, RZ ;  /* 0x000000011515b810 */ /* 0x000fe40007ffe0ff */
[----:B------:R-:W-:Y:S02]  /*1eb0*/  ISETP.GE.U32.AND P2, PT, R32, R19, PT ;  /* 0x000000132000720c */ /* 0x000fe40003f46070 */
[----:B------:R-:W-:-:S02]  /*1ec0*/  IADD3.X R25, R25, UR5, R34, P1, P0 ;  /* 0x0000000519197c10 */ /* 0x000fc40008fe0422 */
[----:B------:R-:W-:Y:S02]  /*1ed0*/  IABS R32, R74 ;  /* 0x0000004a00207213 */ /* 0x000fe40000000000 */
[----:B------:R-:W-:Y:S02]  /*1ee0*/  ISETP.GE.AND P1, PT, R18, RZ, PT ;  /* 0x000000ff1200720c */ /* 0x000fe40003f26270 */
[----:B------:R-:W-:Y:S01]  /*1ef0*/  IABS R18, R22 ;  /* 0x0000001600127213 */ /* 0x000fe20000000000 */
[----:B------:R-:W-:Y:S01]  /*1f00*/  IMAD.HI.U32 R17, R27, R32, RZ ;  /* 0x000000201b117227 */ /* 0x000fe200078e00ff */
[----:B------:R-:W-:Y:S02]  /*1f10*/  ISETP.GT.U32.AND P0, PT, R19, R24, PT ;  /* 0x000000181300720c */ /* 0x000fe40003f04070 */
[----:B------:R-:W-:Y:S01]  /*1f20*/  @P2 IADD3 R21, R21, 0x1, RZ ;  /* 0x0000000115152810 */ /* 0x000fe20007ffe0ff */
[----:B------:R-:W-:Y:S01]  /*1f30*/  IMAD.HI.U32 R27, R27, R18, RZ ;  /* 0x000000121b1b7227 */ /* 0x000fe200078e00ff */
[----:B------:R-:W-:-:S03]  /*1f40*/  LOP3.LUT R22, R22, R65, RZ, 0x3c, !PT ;  /* 0x0000004116167212 */ /* 0x000fc600078e3cff */
[-C--:B------:R-:W-:Y:S02]  /*1f50*/  IMAD R32, R17, R20.reuse, R32 ;  /* 0x0000001411207224 */ /* 0x080fe400078e0220 */
[----:B------:R-:W-:Y:S02]  /*1f60*/  IMAD R18, R27, R20, R18 ;  /* 0x000000141b127224 */ /* 0x000fe400078e0212 */
[----:B------:R-:W-:Y:S01]  /*1f70*/  @!P1 IMAD.MOV R21, RZ, RZ, -R21 ;  /* 0x000000ffff159224 */ /* 0x000fe200078e0a15 */
[C---:B------:R-:W-:Y:S01]  /*1f80*/  ISETP.GT.U32.AND P3, PT, R19.reuse, R32, PT ;  /* 0x000000201300720c */ /* 0x040fe20003f64070 */
[----:B------:R-:W-:Y:S01]  /*1f90*/  @!P0 IMAD.IADD R24, R24, 0x1, -R19 ;  /* 0x0000000118188824 */ /* 0x000fe200078e0a13 */
[----:B------:R-:W-:Y:S02]  /*1fa0*/  ISETP.GT.U32.AND P1, PT, R19, R18, PT ;  /* 0x000000121300720c */ /* 0x000fe40003f24070 */
[----:B------:R-:W-:Y:S02]  /*1fb0*/  @!P0 IADD3 R31, R31, 0x1, RZ ;  /* 0x000000011f1f8810 */ /* 0x000fe40007ffe0ff */
[----:B------:R-:W-:-:S02]  /*1fc0*/  ISETP.GE.U32.AND P2, PT, R24, R19, PT ;  /* 0x000000131800720c */ /* 0x000fc40003f46070 */
[----:B------:R-:W-:-:S04]  /*1fd0*/  LOP3.LUT R24, RZ, UR6, RZ, 0x33, !PT ;  /* 0x00000006ff187c12 */ /* 0x000fc8000f8e33ff */
[--C-:B------:R-:W-:Y:S01]  /*1fe0*/  @!P3 IMAD.IADD R32, R32, 0x1, -R19.reuse ;  /* 0x000000012020b824 */ /* 0x100fe200078e0a13 */
[----:B------:R-:W-:Y:S01]  /*1ff0*/  @!P3 IADD3 R17, R17, 0x1, RZ ;  /* 0x000000011111b810 */ /* 0x000fe20007ffe0ff */
[----:B------:R-:W-:Y:S01]  /*2000*/  @!P1 IMAD.IADD R18, R18, 0x1, -R19 ;  /* 0x0000000112129824 */ /* 0x000fe200078e0a13 */
[----:B------:R-:W-:Y:S02]  /*2010*/  @!P1 IADD3 R27, R27, 0x1, RZ ;  /* 0x000000011b1b9810 */ /* 0x000fe40007ffe0ff */
[-C--:B------:R-:W-:Y:S02]  /*2020*/  ISETP.GE.U32.AND P0, PT, R32, R19.reuse, PT ;  /* 0x000000132000720c */ /* 0x080fe40003f06070 */
[----:B------:R-:W-:Y:S02]  /*2030*/  @P2 IADD3 R31, R31, 0x1, RZ ;  /* 0x000000011f1f2810 */ /* 0x000fe40007ffe0ff */
[----:B------:R-:W-:Y:S01]  /*2040*/  ISETP.GE.U32.AND P2, PT, R18, R19, PT ;  /* 0x000000131200720c */ /* 0x000fe20003f46070 */
[----:B------:R-:W-:Y:S01]  /*2050*/  IMAD.MOV.U32 R18, RZ, RZ, c[0x0][0x19c] ;  /* 0x00006700ff127624 */ /* 0x000fe200078e00ff */
[----:B------:R-:W-:-:S02]  /*2060*/  IADD3 R24, R24, c[0x0][0x180], RZ ;  /* 0x0000600018187a10 */ /* 0x000fc40007ffe0ff */
[----:B------:R-:W-:Y:S02]  /*2070*/  ISETP.NE.AND P3, PT, R83, RZ, PT ;  /* 0x000000ff5300720c */ /* 0x000fe40003f65270 */
[----:B------:R-:W-:Y:S02]  /*2080*/  ISETP.NE.AND P1, PT, R18, 0x1, PT ;  /* 0x000000011200780c */ /* 0x000fe40003f25270 */
[----:B------:R-:W-:Y:S02]  /*2090*/  LOP3.LUT R18, R74, R65, RZ, 0x3c, !PT ;  /* 0x000000414a127212 */ /* 0x000fe400078e3cff */
[----:B------:R-:W-:Y:S02]  /*20a0*/  @P0 IADD3 R17, R17, 0x1, RZ ;  /* 0x0000000111110810 */ /* 0x000fe40007ffe0ff */
[----:B------:R-:W-:Y:S02]  /*20b0*/  @P2 IADD3 R27, R27, 0x1, RZ ;  /* 0x000000011b1b2810 */ /* 0x000fe40007ffe0ff */
[----:B------:R-:W-:Y:S01]  /*20c0*/  SEL R24, R24, UR6, !P1 ;  /* 0x0000000618187c07 */ /* 0x000fe2000c800000 */
[----:B------:R-:W-:Y:S01]  /*20d0*/  IMAD.MOV.U32 R23, RZ, RZ, R17 ;  /* 0x000000ffff177224 */ /* 0x000fe200078e0011 */
[----:B------:R-:W-:-:S02]  /*20e0*/  ISETP.GE.AND P0, PT, R30, RZ, PT ;  /* 0x000000ff1e00720c */ /* 0x000fc40003f06270 */
[----:B------:R-:W-:Y:S01]  /*20f0*/  ISETP.GE.AND P2, PT, R18, RZ, PT ;  /* 0x000000ff1200720c */ /* 0x000fe20003f46270 */
[----:B------:R-:W-:Y:S01]  /*2100*/  IMAD R20, R24, c[0x0][0x198], R63 ;  /* 0x0000660018147a24 */ /* 0x000fe200078e023f */
[----:B------:R-:W-:Y:S01]  /*2110*/  ISETP.GE.AND P1, PT, R22, RZ, PT ;  /* 0x000000ff1600720c */ /* 0x000fe20003f26270 */
[----:B------:R-:W-:Y:S01]  /*2120*/  IMAD R19, R24, c[0x0][0x198], R59 ;  /* 0x0000660018137a24 */ /* 0x000fe200078e023b */
[----:B------:R-:W-:Y:S01]  /*2130*/  LOP3.LUT R22, RZ, R65, RZ, 0x33, !PT ;  /* 0x00000041ff167212 */ /* 0x000fe200078e33ff */
[C---:B------:R-:W-:Y:S01]  /*2140*/  IMAD.SHL.U32 R39, R20.reuse, 0x20, RZ ;  /* 0x0000002014277824 */ /* 0x040fe200078e00ff */
[----:B------:R-:W-:Y:S01]  /*2150*/  ISETP.GT.AND P6, PT, R20, -0x1, P6 ;  /* 0xffffffff1400780c */ /* 0x000fe200037c4270 */
[C---:B------:R-:W-:Y:S01]  /*2160*/  IMAD R18, R24.reuse, c[0x0][0x198], R55 ;  /* 0x0000660018127a24 */ /* 0x040fe200078e0237 */
[----:B------:R-:W-:Y:S01]  /*2170*/  ISETP.GT.AND P5, PT, R19, -0x1, P5 ;  /* 0xffffffff1300780c */ /* 0x000fe20002fa4270 */
[----:B------:R-:W-:Y:S01]  /*2180*/  IMAD R17, R24, c[0x0][0x198], R51 ;  /* 0x0000660018117a24 */ /* 0x000fe200078e0233 */
[----:B------:R-:W-:Y:S01]  /*2190*/  ISETP.LT.AND P6, PT, R20, c[0x0][0x168], P6 ;  /* 0x00005a0014007a0c */ /* 0x000fe200037c1270 */
[----:B------:R-:W-:Y:S01]  /*21a0*/  @!P0 IMAD.MOV R31, RZ, RZ, -R31 ;  /* 0x000000ffff1f8224 */ /* 0x000fe200078e0a1f */
[----:B------:R-:W-:Y:S01]  /*21b0*/  ISETP.NE.AND P0, PT, R65, RZ, PT ;  /* 0x000000ff4100720c */ /* 0x000fe20003f05270 */
[----:B------:R-:W-:Y:S01]  /*21c0*/  @!P2 IMAD.MOV R23, RZ, RZ, -R23 ;  /* 0x000000ffff17a224 */ /* 0x000fe200078e0a17 */
[----:B------:R-:W-:Y:S01]  /*21d0*/  ISETP.GT.AND P4, PT, R18, -0x1, P4 ;  /* 0xffffffff1200780c */ /* 0x000fe20002784270 */
[----:B------:R-:W-:Y:S01]  /*21e0*/  @!P1 IMAD.MOV R27, RZ, RZ, -R27 ;  /* 0x000000ffff1b9224 */ /* 0x000fe200078e0a1b */
[C---:B------:R-:W-:Y:S01]  /*21f0*/  SEL R31, R22.reuse, R31, !P0 ;  /* 0x0000001f161f7207 */ /* 0x040fe20004000000 */
[----:B------:R-:W-:Y:S01]  /*2200*/  IMAD.SHL.U32 R37, R19, 0x20, RZ ;  /* 0x0000002013257824 */ /* 0x000fe200078e00ff */
[----:B------:R-:W-:Y:S01]  /*2210*/  SEL R32, R22, R23, !P0 ;  /* 0x0000001716207207 */ /* 0x000fe20004000000 */
[----:B------:R-:W-:Y:S01]  /*2220*/  IMAD.SHL.U32 R35, R18, 0x20, RZ ;  /* 0x0000002012237824 */ /* 0x000fe200078e00ff */
[C---:B------:R-:W-:Y:S01]  /*2230*/  SEL R30, R22.reuse, R21, !P0 ;  /* 0x00000015161e7207 */ /* 0x040fe20004000000 */
[----:B------:R-:W-:Y:S01]  /*2240*/  IMAD.SHL.U32 R33, R17, 0x20, RZ ;  /* 0x0000002011217824 */ /* 0x000fe200078e00ff */
[----:B------:R-:W-:-:S02]  /*2250*/  SEL R27, R22, R27, !P0 ;  /* 0x0000001b161b7207 */ /* 0x000fc40004000000 */
[----:B------:R-:W-:Y:S02]  /*2260*/  IADD3 R40, P0, R39, R48, RZ ;  /* 0x0000003027287210 */ /* 0x000fe40007f1e0ff */
[----:B------:R-:W-:Y:S02]  /*2270*/  IADD3 R38, P2, R37, R46, RZ ;  /* 0x0000002e25267210 */ /* 0x000fe40007f5e0ff */
[----:B------:R-:W-:Y:S02]  /*2280*/  LEA.HI.X.SX32 R39, R39, R47, 0x1, P0 ;  /* 0x0000002f27277211 */ /* 0x000fe400000f0eff */
[----:B------:R-:W-:Y:S02]  /*2290*/  IADD3 R36, P1, R35, R44, RZ ;  /* 0x0000002c23247210 */ /* 0x000fe40007f3e0ff */
[----:B------:R-:W-:Y:S02]  /*22a0*/  IADD3 R34, P0, R33, R42, RZ ;  /* 0x0000002a21227210 */ /* 0x000fe40007f1e0ff */
[----:B------:R-:W-:-:S02]  /*22b0*/  ISETP.GT.AND P3, PT, R17, -0x1, P3 ;  /* 0xffffffff1100780c */ /* 0x000fc40001f64270 */
[----:B------:R-:W-:Y:S02]  /*22c0*/  LEA.HI.X.SX32 R37, R37, R45, 0x1, P2 ;  /* 0x0000002d25257211 */ /* 0x000fe400010f0eff */
[----:B------:R-:W-:Y:S02]  /*22d0*/  LEA.HI.X.SX32 R35, R35, R43, 0x1, P1 ;  /* 0x0000002b23237211 */ /* 0x000fe400008f0eff */
[----:B------:R-:W-:Y:S02]  /*22e0*/  LEA.HI.X.SX32 R33, R33, R41, 0x1, P0 ;  /* 0x0000002921217211 */ /* 0x000fe400000f0eff */
[----:B------:R-:W-:Y:S02]  /*22f0*/  ISETP.LT.AND P5, PT, R19, c[0x0][0x168], P5 ;  /* 0x00005a0013007a0c */ /* 0x000fe40002fa1270 */
[----:B------:R-:W-:Y:S02]  /*2300*/  ISETP.LT.AND P4, PT, R18, c[0x0][0x168], P4 ;  /* 0x00005a0012007a0c */ /* 0x000fe40002781270 */
[----:B------:R-:W-:-:S08]  /*2310*/  ISETP.LT.AND P3, PT, R17, c[0x0][0x168], P3 ;  /* 0x00005a0011007a0c */ /* 0x000fd00001f61270 */
.L_x_239:
[--C-:B------:R-:W-:Y:S01]  /*2320*/  @P5 SHF.R.U32.HI R19, RZ, 0x5, R73.reuse ;  /* 0x00000005ff135819 */ /* 0x100fe20000011649 */
[----:B------:R-:W-:Y:S01]  /*2330*/  IMAD.MOV.U32 R22, RZ, RZ, RZ ;  /* 0x000000ffff167224 */ /* 0x000fe200078e00ff */
[C---:B------:R-:W-:Y:S01]  /*2340*/  @P5 LOP3.LUT R20, R73.reuse, 0x1f, RZ, 0xc0, !PT ;  /* 0x0000001f49145812 */ /* 0x040fe200078ec0ff */
[----:B------:R-:W-:Y:S01]  /*2350*/  IMAD.MOV.U32 R17, RZ, RZ, RZ ;  /* 0x000000ffff117224 */ /* 0x000fe200078e00ff */
[----:B0-----:R-:W-:Y:S01]  /*2360*/  @P4 LOP3.LUT R88, R73, 0x1f, RZ, 0xc0, !PT ;  /* 0x0000001f49584812 */ /* 0x001fe200078ec0ff */
[----:B------:R-:W-:Y:S01]  /*2370*/  @P5 IMAD R19, R19, c[0x0][0x1b4], RZ ;  /* 0x00006d0013135a24 */ /* 0x000fe200078e02ff */
[----:B------:R-:W-:Y:S01]  /*2380*/  @P6 LOP3.LUT R67, R73, 0x1f, RZ, 0xc0, !PT ;  /* 0x0000001f49436812 */ /* 0x000fe200078ec0ff */
[----:B------:R-:W-:Y:S01]  /*2390*/  IMAD.MOV.U32 R24, RZ, RZ, RZ ;  /* 0x000000ffff187224 */ /* 0x000fe200078e00ff */
[----:B------:R-:W-:Y:S01]  /*23a0*/  @P3 SHF.R.U32.HI R89, RZ, 0x5, R73 ;  /* 0x00000005ff593819 */ /* 0x000fe20000011649 */
[----:B------:R-:W-:Y:S01]  /*23b0*/  ULDC.64 UR10, c[0x0][0x1a8] ;  /* 0x00006a00000a7ab9 */ /* 0x000fe20000000a00 */
[----:B------:R-:W-:Y:S01]  /*23c0*/  @P5 IADD3 R20, P1, P0, R19, R38, R20 ;  /* 0x0000002613145210 */ /* 0x000fe2000783e014 */
[----:B------:R-:W-:Y:S01]  /*23d0*/  BMOV.32.CLEAR RZ, B0 ;  /* 0x0000000000ff7355 */ /* 0x000fe20000100000 */
[----:B------:R-:W-:Y:S01]  /*23e0*/  @P5 SHF.R.S32.HI R72, RZ, 0x1f, R19 ;  /* 0x0000001fff485819 */ /* 0x000fe20000011413 */
[----:B------:R-:W-:Y:S01]  /*23f0*/  @P3 IMAD R89, R89, c[0x0][0x1b4], RZ ;  /* 0x00006d0059593a24 */ /* 0x000fe200078e02ff */
[----:B------:R-:W-:Y:S01]  /*2400*/  @P4 SHF.R.U32.HI R19, RZ, 0x5, R73 ;  /* 0x00000005ff134819 */ /* 0x000fe20000011649 */
[----:B------:R-:W-:Y:S01]  /*2410*/  BSSY B0, `(.L_x_231) ;  /* 0x0000045000007945 */ /* 0x000fe20003800000 */
[----:B------:R-:W-:Y:S02]  /*2420*/  @P5 IADD3.X R21, R72, R37, RZ, P1, P0 ;  /* 0x0000002548155210 */ /* 0x000fe40000fe04ff */
[----:B------:R-:W-:Y:S01]  /*2430*/  @P3 LOP3.LUT R90, R73, 0x1f, RZ, 0xc0, !PT ;  /* 0x0000001f495a3812 */ /* 0x000fe200078ec0ff */
[----:B------:R-:W-:Y:S01]  /*2440*/  @P4 IMAD R19, R19, c[0x0][0x1b4], RZ ;  /* 0x00006d0013134a24 */ /* 0x000fe200078e02ff */
[----:B------:R-:W-:Y:S04]  /*2450*/  ISETP.NE.AND P2, PT, R66, RZ, PT ;  /* 0x000000ff4200720c */ /* 0x000fe80003f45270 */
[----:B------:R-:W-:Y:S02]  /*2460*/  @P4 IADD3 R88, P1, P0, R19, R36, R88 ;  /* 0x0000002413584210 */ /* 0x000fe4000783e058 */
[----:B------:R-:W-:Y:S02]  /*2470*/  @P4 SHF.R.S32.HI R72, RZ, 0x1f, R19 ;  /* 0x0000001fff484819 */ /* 0x000fe40000011413 */
[----:B------:R-:W-:Y:S02]  /*2480*/  @P6 SHF.R.U32.HI R19, RZ, 0x5, R73 ;  /* 0x00000005ff136819 */ /* 0x000fe40000011649 */
[----:B------:R-:W-:Y:S03]  /*2490*/  @P4 IADD3.X R87, R72, R35, RZ, P1, P0 ;  /* 0x0000002348574210 */ /* 0x000fe60000fe04ff */
[----:B------:R-:W-:Y:S05]  /*24a0*/  @P6 IMAD R19, R19, c[0x0][0x1b4], RZ ;  /* 0x00006d0013136a24 */ /* 0x000fea00078e02ff */
[----:B------:R-:W-:Y:S02]  /*24b0*/  @P6 IADD3 R18, P1, P0, R19, R40, R67 ;  /* 0x0000002813126210 */ /* 0x000fe4000783e043 */
[----:B------:R-:W-:Y:S02]  /*24c0*/  IABS R67, R66 ;  /* 0x0000004200437213 */ /* 0x000fe40000000000 */
[----:B------:R-:W-:Y:S04]  /*24d0*/  @P6 SHF.R.S32.HI R72, RZ, 0x1f, R19 ;  /* 0x0000001fff486819 */ /* 0x000fe80000011413 */
[----:B------:R-:W-:Y:S01]  /*24e0*/  @P6 IADD3.X R19, R72, R39, RZ, P1, P0 ;  /* 0x0000002748136210 */ /* 0x000fe20000fe04ff */
[----:B------:R-:W0:Y:S01]  /*24f0*/  I2F.RP R92, R67 ;  /* 0x00000043005c7306 */ /* 0x000e220000209400 */
[----:B------:R-:W-:Y:S02]  /*2500*/  @P3 SHF.R.S32.HI R72, RZ, 0x1f, R89 ;  /* 0x0000001fff483819 */ /* 0x000fe40000011459 */
[----:B------:R-:W-:Y:S02]  /*2510*/  @P3 IADD3 R90, P1, P0, R89, R34, R90 ;  /* 0x00000022595a3210 */ /* 0x000fe4000783e05a */
[----:B------:R-:W-:Y:S02]  /*2520*/  IABS R89, R66 ;  /* 0x0000004200597213 */ /* 0x000fe40000000000 */
[----:B------:R1:W5:Y:S01]  /*2530*/  @P6 LDG.E.S8.SYS R17, [R18.64+UR10] ;  /* 0x0000000a12116981 */ /* 0x000362000c1ee300 */
[----:B------:R-:W-:Y:S02]  /*2540*/  @P3 IADD3.X R91, R72, R33, RZ, P1, P0 ;  /* 0x00000021485b3210 */ /* 0x000fe40000fe04ff */
[----:B------:R-:W-:Y:S06]  /*2550*/  IMAD.MOV R89, RZ, RZ, -R89 ;  /* 0x000000ffff597224 */ /* 0x000fec00078e0a59 */
[----:B------:R2:W5:Y:S01]  /*2560*/  @P3 LDG.E.S8.SYS R24, [R90.64+UR10] ;  /* 0x0000000a5a183981 */ /* 0x000562000c1ee300 */
[----:B-1----:R-:W-:Y:S01]  /*2570*/  IMAD.MOV.U32 R18, RZ, RZ, RZ ;  /* 0x000000ffff127224 */ /* 0x002fe200078e00ff */
[----:B0-----:R-:W0:Y:S02]  /*2580*/  MUFU.RCP R72, R92 ;  /* 0x0000005c00487308 */ /* 0x001e240000001000 */
[----:B0-----:R-:W-:Y:S08]  /*2590*/  IADD3 R93, R72, 0xffffffe, RZ ;  /* 0x0ffffffe485d7810 */ /* 0x001ff00007ffe0ff */
[----:B------:R-:W0:Y:S02]  /*25a0*/  F2I.FTZ.U32.TRUNC.NTZ R23, R93 ;  /* 0x0000005d00177305 */ /* 0x000e24000021f000 */
[--C-:B0-----:R-:W-:Y:S04]  /*25b0*/  IMAD.MOV R72, RZ, RZ, -R23.reuse ;  /* 0x000000ffff487224 */ /* 0x101fe800078e0a17 */
[----:B------:R-:W-:Y:S01]  /*25c0*/  IMAD R92, R72, R67, RZ ;  /* 0x00000043485c7224 */ /* 0x000fe200078e02ff */
[----:B------:R-:W-:Y:S03]  /*25d0*/  IABS R72, R73 ;  /* 0x0000004900487213 */ /* 0x000fe60000000000 */
[----:B------:R-:W-:Y:S02]  /*25e0*/  IMAD.HI.U32 R23, R23, R92, R22 ;  /* 0x0000005c17177227 */ /* 0x000fe400078e0016 */
[----:B------:R2:W5:Y:S04]  /*25f0*/  @P5 LDG.E.S8.SYS R22, [R20.64+UR10] ;  /* 0x0000000a14165981 */ /* 0x000568000c1ee300 */
[----:B------:R-:W-:Y:S04]  /*2600*/  IMAD.HI.U32 R92, R23, R72, RZ ;  /* 0x00000048175c7227 */ /* 0x000fe800078e00ff */
[----:B------:R-:W-:Y:S01]  /*2610*/  IMAD R72, R92, R89, R72 ;  /* 0x000000595c487224 */ /* 0x000fe200078e0248 */
[----:B------:R-:W-:Y:S01]  /*2620*/  LOP3.LUT R89, R73, R66, RZ, 0x3c, !PT ;  /* 0x0000004249597212 */ /* 0x000fe200078e3cff */
[----:B------:R-:W-:Y:S03]  /*2630*/  IMAD.MOV.U32 R23, RZ, RZ, RZ ;  /* 0x000000ffff177224 */ /* 0x000fe600078e00ff */
[----:B------:R-:W-:-:S12]  /*2640*/  ISETP.GT.U32.AND P0, PT, R67, R72, PT ;  /* 0x000000484300720c */ /* 0x000fd80003f04070 */
[----:B------:R-:W-:Y:S01]  /*2650*/  @!P0 IADD3 R92, R92, 0x1, RZ ;  /* 0x000000015c5c8810 */ /* 0x000fe20007ffe0ff */
[----:B------:R-:W-:Y:S05]  /*2660*/  @!P0 IMAD.IADD R72, R72, 0x1, -R67 ;  /* 0x0000000148488824 */ /* 0x000fea00078e0a43 */
[----:B------:R-:W-:-:S12]  /*2670*/  ISETP.GE.U32.AND P0, PT, R72, R67, PT ;  /* 0x000000434800720c */ /* 0x000fd80003f06070 */
[----:B------:R-:W-:Y:S02]  /*2680*/  @P0 IADD3 R92, R92, 0x1, RZ ;  /* 0x000000015c5c0810 */ /* 0x000fe40007ffe0ff */
[----:B------:R-:W-:Y:S01]  /*2690*/  ISETP.GE.AND P0, PT, R89, RZ, PT ;  /* 0x000000ff5900720c */ /* 0x000fe20003f06270 */
[----:B------:R-:W-:Y:S01]  /*26a0*/  IMAD.MOV.U32 R89, RZ, RZ, R87 ;  /* 0x000000ffff597224 */ /* 0x000fe200078e0057 */
[----:B------:R-:W-:Y:S07]  /*26b0*/  LOP3.LUT R87, RZ, R66, RZ, 0x33, !PT ;  /* 0x00000042ff577212 */ /* 0x000fee00078e33ff */
[----:B------:R2:W5:Y:S03]  /*26c0*/  @P4 LDG.E.S8.SYS R23, [R88.64+UR10] ;  /* 0x0000000a58174981 */ /* 0x000566000c1ee300 */
[----:B------:R-:W-:Y:S05]  /*26d0*/  @!P0 IMAD.MOV R92, RZ, RZ, -R92 ;  /* 0x000000ffff5c8224 */ /* 0x000fea00078e0a5c */
[----:B------:R-:W-:Y:S04]  /*26e0*/  SEL R92, R87, R92, !P2 ;  /* 0x0000005c575c7207 */ /* 0x000fe80005000000 */
[----:B------:R-:W-:Y:S04]  /*26f0*/  ISETP.NE.AND P0, PT, R32, R92, PT ;  /* 0x0000005c2000720c */ /* 0x000fe80003f05270 */
[----:B------:R-:W-:-:S12]  /*2700*/  ISETP.GE.OR P0, PT, R74, c[0x0][0x178], P0 ;  /* 0x00005e004a007a0c */ /* 0x000fd80000706670 */
[----:B------:R-:W-:-:S05]  /*2710*/  @P0 BRA `(.L_x_232) ;  /* 0x0000014000000947 */ /* 0x000fca0003800000 */
[----:B--2---:R-:W-:Y:S01]  /*2720*/  IMAD.SHL.U32 R21, R74, 0x20, RZ ;  /* 0x000000204a157824 */ /* 0x004fe200078e00ff */
[----:B------:R-:W-:Y:S01]  /*2730*/  ULDC.64 UR10, c[0x0][0x1c0] ;  /* 0x00007000000a7ab9 */ /* 0x000fe20000000a00 */
[----:B------:R-:W-:Y:S02]  /*2740*/  IMAD.U32 R20, RZ, RZ, UR4 ;  /* 0x00000004ff147e24 */ /* 0x000fe4000f8e00ff */
[----:B------:R-:W-:Y:S01]  /*2750*/  IMAD.U32 R19, RZ, RZ, UR9 ;  /* 0x00000009ff137e24 */ /* 0x000fe2000f8e00ff */
[--C-:B------:R-:W-:Y:S02]  /*2760*/  SHF.R.S32.HI R88, RZ, 0x1f, R21.reuse ;  /* 0x0000001fff587819 */ /* 0x100fe40000011415 */
[----:B------:R-:W-:Y:S01]  /*2770*/  IADD3 R20, P1, P0, R20, UR8, R21 ;  /* 0x0000000814147c10 */ /* 0x000fe2000f83e015 */
[----:B------:R-:W-:Y:S03]  /*2780*/  IMAD.IADD R21, R72, 0x1, -R67 ;  /* 0x0000000148157824 */ /* 0x000fe600078e0a43 */
[----:B------:R-:W-:Y:S02]  /*2790*/  IADD3.X R19, R19, UR5, R88, P1, P0 ;  /* 0x0000000513137c10 */ /* 0x000fe40008fe0458 */
[-C--:B------:R-:W-:Y:S04]  /*27a0*/  ISETP.GT.U32.AND P0, PT, R67, R72.reuse, PT ;  /* 0x000000484300720c */ /* 0x080fe80003f04070 */
[----:B------:R-:W-:Y:S02]  /*27b0*/  SEL R88, R21, R72, !P0 ;  /* 0x0000004815587207 */ /* 0x000fe40004000000 */
[----:B------:R-:W-:-:S12]  /*27c0*/  ISETP.GE.AND P0, PT, R73, RZ, PT ;  /* 0x000000ff4900720c */ /* 0x000fd80003f06270 */
[----:B------:R-:W-:Y:S05]  /*27d0*/  @!P0 IMAD.MOV R88, RZ, RZ, -R88 ;  /* 0x000000ffff588224 */ /* 0x000fea00078e0a58 */
[----:B------:R-:W-:Y:S04]  /*27e0*/  SEL R89, R87, R88, !P2 ;  /* 0x0000005857597207 */ /* 0x000fe80005000000 */
[----:B------:R-:W-:Y:S02]  /*27f0*/  SHF.R.U32.HI R21, RZ, 0x5, R89 ;  /* 0x00000005ff157819 */ /* 0x000fe40000011659 */
[----:B------:R-:W-:Y:S03]  /*2800*/  LOP3.LUT R89, R89, 0x1f, RZ, 0xc0, !PT ;  /* 0x0000001f59597812 */ /* 0x000fe600078ec0ff */
[----:B------:R-:W-:Y:S05]  /*2810*/  IMAD R21, R21, c[0x0][0x1d0], RZ ;  /* 0x0000740015157a24 */ /* 0x000fea00078e02ff */
[----:B------:R-:W-:Y:S02]  /*2820*/  IADD3 R90, P1, P0, R21, R20, R89 ;  /* 0x00000014155a7210 */ /* 0x000fe4000783e059 */
[----:B------:R-:W-:Y:S04]  /*2830*/  SHF.R.S32.HI R88, RZ, 0x1f, R21 ;  /* 0x0000001fff587819 */ /* 0x000fe80000011415 */
[----:B------:R-:W-:Y:S08]  /*2840*/  IADD3.X R91, R88, R19, RZ, P1, P0 ;  /* 0x00000013585b7210 */ /* 0x000ff00000fe04ff */
[----:B------:R0:W5:Y:S02]  /*2850*/  LDG.E.S8.SYS R18, [R90.64+UR10] ;  /* 0x0000000a5a127981 */ /* 0x000164000c1ee300 */
.L_x_232:
[----:B--2---:R-:W-:Y:S05]  /*2860*/  BSYNC B0 ;  /* 0x0000000000007941 */ /* 0x004fea0003800000 */
.L_x_231:
[----:B------:R-:W-:Y:S01]  /*2870*/  IADD3 R21, R74, 0x1, RZ ;  /* 0x000000014a157810 */ /* 0x000fe20007ffe0ff */
[----:B------:R-:W-:Y:S01]  /*2880*/  BMOV.32.CLEAR RZ, B0 ;  /* 0x0000000000ff7355 */ /* 0x000fe20000100000 */
[----:B------:R-:W-:Y:S01]  /*2890*/  ISETP.NE.AND P0, PT, R31, R92, PT ;  /* 0x0000005c1f00720c */ /* 0x000fe20003f05270 */
[----:B------:R-:W-:Y:S01]  /*28a0*/  IMAD.MOV.U32 R20, RZ, RZ, RZ ;  /* 0x000000ffff147224 */ /* 0x000fe200078e00ff */
[----:B------:R-:W-:Y:S01]  /*28b0*/  BSSY B0, `(.L_x_233) ;  /* 0x0000018000007945 */ /* 0x000fe20003800000 */
[----:B------:R-:W-:Y:S01]  /*28c0*/  IMAD.MOV.U32 R19, RZ, RZ, RZ ;  /* 0x000000ffff137224 */ /* 0x000fe200078e00ff */
[----:B------:R-:W-:-:S12]  /*28d0*/  ISETP.GE.OR P0, PT, R21, c[0x0][0x178], P0 ;  /* 0x00005e0015007a0c */ /* 0x000fd80000706670 */
[----:B------:R-:W-:-:S05]  /*28e0*/  @P0 BRA `(.L_x_234) ;  /* 0x0000014000000947 */ /* 0x000fca0003800000 */
[----:B------:R-:W-:Y:S01]  /*28f0*/  LEA R89, R74, 0x20, 0x5 ;  /* 0x000000204a597811 */ /* 0x000fe200078e28ff */
[----:B------:R-:W-:Y:S01]  /*2900*/  IMAD.U32 R88, RZ, RZ, UR4 ;  /* 0x00000004ff587e24 */ /* 0x000fe2000f8e00ff */
[----:B------:R-:W-:Y:S01]  /*2910*/  ULDC.64 UR10, c[0x0][0x1c0] ;  /* 0x00007000000a7ab9 */ /* 0x000fe20000000a00 */
[----:B------:R-:W-:Y:S01]  /*2920*/  IMAD.U32 R21, RZ, RZ, UR9 ;  /* 0x00000009ff157e24 */ /* 0x000fe2000f8e00ff */
[--C-:B0-----:R-:W-:Y:S02]  /*2930*/  SHF.R.S32.HI R90, RZ, 0x1f, R89.reuse ;  /* 0x0000001fff5a7819 */ /* 0x101fe40000011459 */
        /* <DEDUP_REMOVED lines=15> */
.L_x_234:
[----:B------:R-:W-:Y:S05]  /*2a30*/  BSYNC B0 ;  /* 0x0000000000007941 */ /* 0x000fea0003800000 */
.L_x_233:
[----:B------:R-:W-:Y:S01]  /*2a40*/  IADD3 R21, R74, 0x2, RZ ;  /* 0x000000024a157810 */ /* 0x000fe20007ffe0ff */
[----:B------:R-:W-:Y:S01]  /*2a50*/  BMOV.32.CLEAR RZ, B0 ;  /* 0x0000000000ff7355 */ /* 0x000fe20000100000 */
[----:B------:R-:W-:Y:S01]  /*2a60*/  ISETP.NE.AND P0, PT, R30, R92, PT ;  /* 0x0000005c1e00720c */ /* 0x000fe20003f05270 */
[----:B------:R-:W-:Y:S03]  /*2a70*/  BSSY B0, `(.L_x_235) ;  /* 0x0000011000007945 */ /* 0x000fe60003800000 */
[----:B------:R-:W-:-:S12]  /*2a80*/  ISETP.GE.OR P0, PT, R21, c[0x0][0x178], P0 ;  /* 0x00005e0015007a0c */ /* 0x000fd80000706670 */
[----:B------:R-:W-:-:S05]  /*2a90*/  @P0 BRA `(.L_x_236) ;  /* 0x000000e000000947 */ /* 0x000fca0003800000 */
[-C--:B------:R-:W-:Y:S01]  /*2aa0*/  ISETP.GT.U32.AND P0, PT, R67, R72.reuse, PT ;  /* 0x000000484300720c */ /* 0x080fe20003f04070 */
[----:B------:R-:W-:Y:S01]  /*2ab0*/  IMAD.IADD R21, R72, 0x1, -R67 ;  /* 0x0000000148157824 */ /* 0x000fe200078e0a43 */
[----:B------:R-:W-:Y:S04]  /*2ac0*/  ULDC.64 UR10, c[0x0][0x1c0] ;  /* 0x00007000000a7ab9 */ /* 0x000fe80000000a00 */
[----:B0-----:R-:W-:Y:S02]  /*2ad0*/  SEL R88, R21, R72, !P0 ;  /* 0x0000004815587207 */ /* 0x001fe40004000000 */
        /* <DEDUP_REMOVED lines=10> */
.L_x_236:
[----:B------:R-:W-:Y:S05]  /*2b80*/  BSYNC B0 ;  /* 0x0000000000007941 */ /* 0x000fea0003800000 */
.L_x_235:
[----:B0-----:R-:W-:Y:S01]  /*2b90*/  IADD3 R88, R74, 0x3, RZ ;  /* 0x000000034a587810 */ /* 0x001fe20007ffe0ff */
[----:B------:R-:W-:Y:S01]  /*2ba0*/  BMOV.32.CLEAR RZ, B0 ;  /* 0x0000000000ff7355 */ /* 0x000fe20000100000 */
[----:B------:R-:W-:Y:S01]  /*2bb0*/  ISETP.NE.AND P0, PT, R27, R92, PT ;  /* 0x0000005c1b00720c */ /* 0x000fe20003f05270 */
[----:B------:R-:W-:Y:S01]  /*2bc0*/  BSSY B0, `(.L_x_237) ;  /* 0x0000012000007945 */ /* 0x000fe20003800000 */
[----:B------:R-:W-:Y:S02]  /*2bd0*/  IMAD.MOV.U32 R21, RZ, RZ, RZ ;  /* 0x000000ffff157224 */ /* 0x000fe400078e00ff */
[----:B------:R-:W-:-:S12]  /*2be0*/  ISETP.GE.OR P0, PT, R88, c[0x0][0x178], P0 ;  /* 0x00005e0058007a0c */ /* 0x000fd80000706670 */
[----:B------:R-:W-:-:S05]  /*2bf0*/  @P0 BRA `(.L_x_238) ;  /* 0x000000e000000947 */ /* 0x000fca0003800000 */
[-C--:B------:R-:W-:Y:S01]  /*2c00*/  ISETP.GT.U32.AND P0, PT, R67, R72.reuse, PT ;  /* 0x000000484300720c */ /* 0x080fe20003f04070 */
[----:B------:R-:W-:Y:S01]  /*2c10*/  IMAD.IADD R89, R72, 0x1, -R67 ;  /* 0x0000000148597824 */ /* 0x000fe200078e0a43 */
[----:B------:R-:W-:Y:S04]  /*2c20*/  ULDC.64 UR10, c[0x0][0x1c0] ;  /* 0x00007000000a7ab9 */ /* 0x000fe80000000a00 */
        /* <DEDUP_REMOVED lines=11> */
.L_x_238:
[----:B------:R-:W-:Y:S05]  /*2ce0*/  BSYNC B0 ;  /* 0x0000000000007941 */ /* 0x000fea0003800000 */
.L_x_237:
[-C--:B-----5:R-:W-:Y:S01]  /*2cf0*/  IMAD R0, R18, R17.reuse, R0 ;  /* 0x0000001112007224 */ /* 0x0a0fe200078e0200 */
[----:B------:R-:W-:Y:S01]  /*2d00*/  IADD3 R73, R73, 0x1, RZ ;  /* 0x0000000149497810 */ /* 0x000fe20007ffe0ff */
[-C--:B------:R-:W-:Y:S02]  /*2d10*/  IMAD R2, R19, R17.reuse, R2 ;  /* 0x0000001113027224 */ /* 0x080fe400078e0202 */
[-C--:B------:R-:W-:Y:S01]  /*2d20*/  IMAD R3, R20, R17.reuse, R3 ;  /* 0x0000001114037224 */ /* 0x080fe200078e0203 */
[----:B------:R-:W-:Y:S01]  /*2d30*/  ISETP.GE.AND P0, PT, R73, c[0x0][0x16c], PT ;  /* 0x00005b0049007a0c */ /* 0x000fe20003f06270 */
[----:B------:R-:W-:Y:S02]  /*2d40*/  IMAD R4, R21, R17, R4 ;  /* 0x0000001115047224 */ /* 0x000fe400078e0204 */
[-C--:B------:R-:W-:Y:S02]  /*2d50*/  IMAD R5, R18, R22.reuse, R5 ;  /* 0x0000001612057224 */ /* 0x080fe400078e0205 */
[-C--:B------:R-:W-:Y:S02]  /*2d60*/  IMAD R6, R19, R22.reuse, R6 ;  /* 0x0000001613067224 */ /* 0x080fe400078e0206 */
[-C--:B------:R-:W-:Y:S02]  /*2d70*/  IMAD R7, R20, R22.reuse, R7 ;  /* 0x0000001614077224 */ /* 0x080fe400078e0207 */
        /* <DEDUP_REMOVED lines=8> */
[----:B------:R-:W-:Y:S01]  /*2e00*/  IMAD R16, R21, R24, R16 ;  /* 0x0000001815107224 */ /* 0x000fe200078e0210 */
[----:B------:R-:W-:-:S05]  /*2e10*/  @!P0 BRA `(.L_x_239) ;  /* 0xfffff50000008947 */ /* 0x000fca000383ffff */
.L_x_230:
[----:B------:R-:W-:Y:S02]  /*2e20*/  UIADD3 UR6, UR6, 0x1, URZ ;  /* 0x0000000106067890 */ /* 0x000fe4000fffe03f */
[----:B------:R-:W-:-:S02]  /*2e30*/  ULDC UR4, c[0x0][0x180] ;  /* 0x0000600000047ab9 */ /* 0x000fc40000000800 */
[----:B------:R-:W-:-:S06]  /*2e40*/  UISETP.GE.AND UP0, UPT, UR6, UR4, UPT ;  /* 0x000000040600728c */ /* 0x000fcc000bf06270 */
[----:B------:R-:W-:-:S12]  /*2e50*/  PLOP3.LUT P0, PT, PT, PT, UP0, 0x80, 0x0 ;  /* 0x000000000000781c */ /* 0x000fd80003f0f008 */
[----:B------:R-:W-:Y:S05]  /*2e60*/  @!P0 BRA `(.L_x_240) ;  /* 0xffffed4000008947 */ /* 0x000fea000383ffff */
.L_x_229:
[----:B------:R-:W-:Y:S02]  /*2e70*/  UIADD3 UR7, UR7, 0x1, URZ ;  /* 0x0000000107077890 */ /* 0x000fe4000fffe03f */
[----:B------:R-:W-:Y:S02]  /*2e80*/  ULDC UR4, c[0x0][0x17c] ;  /* 0x00005f0000047ab9 */ /* 0x000fe40000000800 */
[----:B------:R-:W-:-:S06]  /*2e90*/  UISETP.GE.AND UP0, UPT, UR7, UR4, UPT ;  /* 0x000000040700728c */ /* 0x000fcc000bf06270 */
[----:B------:R-:W-:-:S12]  /*2ea0*/  PLOP3.LUT P0, PT, PT, PT, UP0, 0x80, 0x0 ;  /* 0x000000000000781c */ /* 0x000fd80003f0f008 */
[----:B------:R-:W-:Y:S05]  /*2eb0*/  @!P0 BRA `(.L_x_241) ;  /* 0xffffea6000008947 */ /* 0x000fea000383ffff */
.L_x_228:
        /* <DEDUP_REMOVED lines=48> */
.L_x_246:
[----:B------:R-:W-:Y:S05]  /*31c0*/  BSYNC B0 ;  /* 0x0000000000007941 */ /* 0x000fea0003800000 */
.L_x_245:
[----:B-1----:R-:W-:Y:S01]  /*31d0*/  IADD3 R21, R74, 0x1, RZ ;  /* 0x000000014a157810 */ /* 0x002fe20007ffe0ff */
        /* <DEDUP_REMOVED lines=40> */
.L_x_248:
[----:B------:R-:W-:Y:S05]  /*3460*/  BSYNC B0 ;  /* 0x0000000000007941 */ /* 0x000fea0003800000 */
.L_x_247:
        /* <DEDUP_REMOVED lines=9> */
[----:B-1----:R-:W-:Y:S01]  /*3500*/  IMAD.SHL.U32 R19, R68, 0x20, RZ ;  /* 0x0000002044137824 */ /* 0x002fe200078e00ff */
        /* <DEDUP_REMOVED lines=31> */
.L_x_250:
[----:B------:R-:W-:Y:S05]  /*3700*/  BSYNC B0 ;  /* 0x0000000000007941 */ /* 0x000fea0003800000 */
.L_x_249:
[----:B------:R-:W-:-:S04]  /*3710*/  IADD3 R0, R74, 0x3, RZ ;  /* 0x000000034a007810 */ /* 0x000fc80007ffe0ff */
[----:B------:R-:W-:-:S12]  /*3720*/  ISETP.GE.AND P0, PT, R0, c[0x0][0x178], PT ;  /* 0x00005e0000007a0c */ /* 0x000fd80003f06270 */
[----:B------:R-:W-:Y:S05]  /*3730*/  @P0 BRA `(.L_x_243) ;  /* 0x0000091000000947 */ /* 0x000fea0003800000 */
[----:B-1----:R-:W-:Y:S01]  /*3740*/  SHF.R.S32.HI R21, RZ, 0x1f, R0 ;  /* 0x0000001fff157819 */ /* 0x002fe20000011400 */
        /* <DEDUP_REMOVED lines=36> */
.L_x_244:
        /* <DEDUP_REMOVED lines=12> */
[--C-:B------:R-:W-:Y:S01]  /*3a50*/  IADD3 R17, P1, P0, R17, R21, R18.reuse ;  /* 0x0000001511117210 */ /* 0x100fe2000783e012 */
[----:B------:R-:W-:Y:S01]  /*3a60*/  IMAD R22, R19, c[0x0][0x1fc], RZ ;  /* 0x00007f0013167a24 */ /* 0x000fe200078e02ff */
[----:B------:R-:W-:Y:S01]  /*3a70*/  SHF.R.S32.HI R21, RZ, 0x1f, R21 ;  /* 0x0000001fff157819 */ /* 0x000fe20000011415 */
[----:B------:R-:W-:Y:S01]  /*3a80*/  IMAD.IADD R23, R74, 0x1, -R23 ;  /* 0x000000014a177824 */ /* 0x000fe200078e0a17 */
[----:B------:R-:W-:Y:S01]  /*3a90*/  SHF.R.S32.HI R18, RZ, 0x1f, R18 ;  /* 0x0000001fff127819 */ /* 0x000fe20000011412 */
[----:B------:R-:W-:-:S03]  /*3aa0*/  IMAD R19, R0, c[0x0][0x208], RZ ;  /* 0x0000820000137a24 */ /* 0x000fc600078e02ff */
        /* <DEDUP_REMOVED lines=8> */
.L_x_252:
[----:B------:R-:W-:Y:S05]  /*3b30*/  BSYNC B0 ;  /* 0x0000000000007941 */ /* 0x000fea0003800000 */
.L_x_251:
[----:B------:R-:W-:Y:S01]  /*3b40*/  IADD3 R22, R74, 0x1, RZ ;  /* 0x000000014a167810 */ /* 0x000fe20007ffe0ff */
[----:B------:R-:W-:Y:S01]  /*3b50*/  BMOV.32.CLEAR RZ, B0 ;  /* 0x0000000000ff7355 */ /* 0x000fe20000100000 */
[----:B------:R-:W-:Y:S02]  /*3b60*/  BSSY B0, `(.L_x_253) ;  /* 0x0000019000007945 */ /* 0x000fe40003800000 */
[----:B------:R-:W-:-:S12]  /*3b70*/  ISETP.GE.AND P0, PT, R22, c[0x0][0x178], PT ;  /* 0x00005e0016007a0c */ /* 0x000fd80003f06270 */
[----:B------:R-:W-:Y:S05]  /*3b80*/  @P0 BRA `(.L_x_254) ;  /* 0x0000016000000947 */ /* 0x000fea0003800000 */
[----:B-1----:R-:W-:Y:S01]  /*3b90*/  SHF.R.S32.HI R21, RZ, 0x1f, R22 ;  /* 0x0000001fff157819 */ /* 0x002fe20000011416 */
        /* <DEDUP_REMOVED lines=21> */
.L_x_254:
[----:B------:R-:W-:Y:S05]  /*3cf0*/  BSYNC B0 ;  /* 0x0000000000007941 */ /* 0x000fea0003800000 */
.L_x_253:
[----:B-1----:R-:W-:Y:S01]  /*3d00*/  IADD3 R21, R74, 0x2, RZ ;  /* 0x000000024a157810 */ /* 0x002fe20007ffe0ff */
        /* <DEDUP_REMOVED lines=26> */
.L_x_256:
[----:B------:R-:W-:Y:S05]  /*3eb0*/  BSYNC B0 ;  /* 0x0000000000007941 */ /* 0x000fea0003800000 */
.L_x_255:
[----:B-1----:R-:W-:-:S04]  /*3ec0*/  IADD3 R3, R74, 0x3, RZ ;  /* 0x000000034a037810 */ /* 0x002fc80007ffe0ff */
        /* <DEDUP_REMOVED lines=24> */
.L_x_243:
[----:B------:R-:W-:Y:S05]  /*4050*/  BSYNC B1 ;  /* 0x0000000000017941 */ /* 0x000fea0003800000 */
.L_x_242:
        /* <DEDUP_REMOVED lines=12> */
[----:B-1----:R-:W-:Y:S01]  /*4120*/  SHF.R.S32.HI R3, RZ, 0x1f, R74 ;  /* 0x0000001fff037819 */ /* 0x002fe2000001144a */
        /* <DEDUP_REMOVED lines=35> */
.L_x_261:
[----:B------:R-:W-:Y:S05]  /*4360*/  BSYNC B0 ;  /* 0x0000000000007941 */ /* 0x000fea0003800000 */
.L_x_260:
[----:B------:R-:W-:Y:S01]  /*4370*/  IADD3 R20, R74, 0x1, RZ ;  /* 0x000000014a147810 */ /* 0x000fe20007ffe0ff */
[----:B------:R-:W-:Y:S01]  /*4380*/  BMOV.32.CLEAR RZ, B0 ;  /* 0x0000000000ff7355 */ /* 0x000fe20000100000 */
[----:B------:R-:W-:Y:S02]  /*4390*/  BSSY B0, `(.L_x_262) ;  /* 0x0000027000007945 */ /* 0x000fe40003800000 */
        /* <DEDUP_REMOVED lines=38> */
.L_x_263:
[----:B------:R-:W-:Y:S05]  /*4600*/  BSYNC B0 ;  /* 0x0000000000007941 */ /* 0x000fea0003800000 */
.L_x_262:
        /* <DEDUP_REMOVED lines=41> */
.L_x_265:
[----:B------:R-:W-:Y:S05]  /*48a0*/  BSYNC B0 ;  /* 0x0000000000007941 */ /* 0x000fea0003800000 */
.L_x_264:
[----:B------:R-:W-:-:S04]  /*48b0*/  IADD3 R0, R74, 0x3, RZ ;  /* 0x000000034a007810 */ /* 0x000fc80007ffe0ff */
        /* <DEDUP_REMOVED lines=8> */
[----:B-1----:R-:W-:Y:S02]  /*4940*/  SHF.R.S32.HI R4, RZ, 0x5, R17 ;  /* 0x00000005ff047819 */ /* 0x002fe40000011411 */
        /* <DEDUP_REMOVED lines=30> */
.L_x_259:
[----:B------:R-:W-:Y:S01]  /*4b30*/  ISETP.GE.AND P0, PT, R74, c[0x0][0x178], PT ;  /* 0x00005e004a007a0c */ /* 0x000fe20003f06270 */
[----:B------:R-:W-:Y:S01]  /*4b40*/  BMOV.32.CLEAR RZ, B0 ;  /* 0x0000000000ff7355 */ /* 0x000fe20000100000 */
[----:B------:R-:W-:Y:S10]  /*4b50*/  BSSY B0, `(.L_x_266) ;  /* 0x0000018000007945 */ /* 0x000ff40003800000 */
[----:B------:R-:W-:Y:S05]  /*4b60*/  @P0 BRA `(.L_x_267) ;  /* 0x0000016000000947 */ /* 0x000fea0003800000 */
[----:B-1----:R-:W-:Y:S01]  /*4b70*/  SHF.R.S32.HI R19, RZ, 0x1f, R74 ;  /* 0x0000001fff137819 */ /* 0x002fe2000001144a */
        /* <DEDUP_REMOVED lines=21> */
.L_x_267:
[----:B------:R-:W-:Y:S05]  /*4cd0*/  BSYNC B0 ;  /* 0x0000000000007941 */ /* 0x000fea0003800000 */
.L_x_266:
        /* <DEDUP_REMOVED lines=27> */
.L_x_269:
[----:B------:R-:W-:Y:S05]  /*4e90*/  BSYNC B0 ;  /* 0x0000000000007941 */ /* 0x000fea0003800000 */
.L_x_268:
[----:B------:R-:W-:Y:S01]  /*4ea0*/  IADD3 R17, R74, 0x2, RZ ;  /* 0x000000024a117810 */ /* 0x000fe20007ffe0ff */
[----:B------:R-:W-:Y:S01]  /*4eb0*/  BMOV.32.CLEAR RZ, B0 ;  /* 0x0000000000ff7355 */ /* 0x000fe20000100000 */
[----:B------:R-:W-:Y:S02]  /*4ec0*/  BSSY B0, `(.L_x_270) ;  /* 0x0000019000007945 */ /* 0x000fe40003800000 */
[----:B------:R-:W-:-:S12]  /*4ed0*/  ISETP.GE.AND P0, PT, R17, c[0x0][0x178], PT ;  /* 0x00005e0011007a0c */ /* 0x000fd80003f06270 */
[----:B------:R-:W-:Y:S05]  /*4ee0*/  @P0 BRA `(.L_x_271) ;  /* 0x0000016000000947 */ /* 0x000fea0003800000 */
[----:B------:R-:W-:Y:S01]  /*4ef0*/  SHF.R.S32.HI R6, RZ, 0x1f, R17 ;  /* 0x0000001fff067819 */ /* 0x000fe20000011411 */
[----:B------:R-:W-:Y:S02]  /*4f00*/  IMAD.SHL.U32 R0, R69, 0x20, RZ ;  /* 0x0000002045007824 */ /* 0x000fe400078e00ff */
[----:B-1----:R-:W-:Y:S01]  /*4f10*/  IMAD R5, R79, c[0x0][0x1f8], RZ ;  /* 0x00007e004f057a24 */ /* 0x002fe200078e02ff */
        /* <DEDUP_REMOVED lines=19> */
.L_x_271:
[----:B------:R-:W-:Y:S05]  /*5050*/  BSYNC B0 ;  /* 0x0000000000007941 */ /* 0x000fea0003800000 */
.L_x_270:
        /* <DEDUP_REMOVED lines=25> */
.L_x_258:
[----:B------:R-:W-:Y:S05]  /*51f0*/  BSYNC B1 ;  /* 0x0000000000017941 */ /* 0x000fea0003800000 */
.L_x_257:
        /* <DEDUP_REMOVED lines=48> */
.L_x_276:
[----:B------:R-:W-:Y:S05]  /*5500*/  BSYNC B0 ;  /* 0x0000000000007941 */ /* 0x000fea0003800000 */
.L_x_275:
        /* <DEDUP_REMOVED lines=41> */
.L_x_278:
[----:B------:R-:W-:Y:S05]  /*57a0*/  BSYNC B0 ;  /* 0x0000000000007941 */ /* 0x000fea0003800000 */
.L_x_277:
[----:B------:R-:W-:Y:S01]  /*57b0*/  IADD3 R9, R74, 0x2, RZ ;  /* 0x000000024a097810 */ /* 0x000fe20007ffe0ff */
[----:B------:R-:W-:Y:S01]  /*57c0*/  BMOV.32.CLEAR RZ, B0 ;  /* 0x0000000000ff7355 */ /* 0x000fe20000100000 */
[----:B------:R-:W-:Y:S02]  /*57d0*/  BSSY B0, `(.L_x_279) ;  /* 0x0000027000007945 */ /* 0x000fe40003800000 */
[----:B------:R-:W-:-:S12]  /*57e0*/  ISETP.GE.AND P0, PT, R9, c[0x0][0x178], PT ;  /* 0x00005e0009007a0c */ /* 0x000fd80003f06270 */
[----:B------:R-:W-:Y:S05]  /*57f0*/  @P0 BRA `(.L_x_280) ;  /* 0x0000024000000947 */ /* 0x000fea0003800000 */
[----:B------:R-:W-:Y:S01]  /*5800*/  SHF.R.S32.HI R8, RZ, 0x1f, R9 ;  /* 0x0000001fff087819 */ /* 0x000fe20000011409 */
[----:B------:R-:W-:Y:S02]  /*5810*/  IMAD R0, R77, c[0x0][0x1e0], RZ ;  /* 0x000078004d007a24 */ /* 0x000fe400078e02ff */
[----:B-1----:R-:W-:Y:S01]  /*5820*/  IMAD R2, R78, c[0x0][0x1e8], RZ ;  /* 0x00007a004e027a24 */ /* 0x002fe200078e02ff */
        /* <DEDUP_REMOVED lines=33> */
.L_x_280:
[----:B------:R-:W-:Y:S05]  /*5a40*/  BSYNC B0 ;  /* 0x0000000000007941 */ /* 0x000fea0003800000 */
.L_x_279:
[----:B------:R-:W-:-:S04]  /*5a50*/  IADD3 R0, R74, 0x3, RZ ;  /* 0x000000034a007810 */ /* 0x000fc80007ffe0ff */
[----:B------:R-:W-:-:S12]  /*5a60*/  ISETP.GE.AND P0, PT, R0, c[0x0][0x178], PT ;  /* 0x00005e0000007a0c */ /* 0x000fd80003f06270 */
[----:B------:R-:W-:Y:S05]  /*5a70*/  @P0 BRA `(.L_x_273) ;  /* 0x0000091000000947 */ /* 0x000fea0003800000 */
[----:B------:R-:W-:Y:S01]  /*5a80*/  SHF.R.S32.HI R9, RZ, 0x1f, R0 ;  /* 0x0000001fff097819 */ /* 0x000fe20000011400 */
[----:B-1----:R-:W-:Y:S02]  /*5a90*/  IMAD R2, R77, c[0x0][0x1e0], RZ ;  /* 0x000078004d027a24 */ /* 0x002fe400078e02ff */
        /* <DEDUP_REMOVED lines=35> */
.L_x_274:
        /* <DEDUP_REMOVED lines=26> */
.L_x_282:
[----:B------:R-:W-:Y:S05]  /*5e70*/  BSYNC B0 ;  /* 0x0000000000007941 */ /* 0x000fea0003800000 */
.L_x_281:
        /* <DEDUP_REMOVED lines=27> */
.L_x_284:
[----:B------:R-:W-:Y:S05]  /*6030*/  BSYNC B0 ;  /* 0x0000000000007941 */ /* 0x000fea0003800000 */
.L_x_283:
        /* <DEDUP_REMOVED lines=27> */
.L_x_286:
[----:B------:R-:W-:Y:S05]  /*61f0*/  BSYNC B0 ;  /* 0x0000000000007941 */ /* 0x000fea0003800000 */
.L_x_285:
        /* <DEDUP_REMOVED lines=25> */
.L_x_273:
[----:B------:R-:W-:Y:S05]  /*6390*/  BSYNC B1 ;  /* 0x0000000000017941 */ /* 0x000fea0003800000 */
.L_x_272:
        /* <DEDUP_REMOVED lines=46> */
.L_x_289:
[----:B------:R-:W-:Y:S05]  /*6680*/  BSYNC B0 ;  /* 0x0000000000007941 */ /* 0x000fea0003800000 */
.L_x_288:
        /* <DEDUP_REMOVED lines=41> */
.L_x_291:
[----:B------:R-:W-:Y:S05]  /*6920*/  BSYNC B0 ;  /* 0x0000000000007941 */ /* 0x000fea0003800000 */
.L_x_290:
        /* <DEDUP_REMOVED lines=41> */
.L_x_293:
[----:B------:R-:W-:Y:S05]  /*6bc0*/  BSYNC B0 ;  /* 0x0000000000007941 */ /* 0x000fea0003800000 */
.L_x_292:
[----:B------:R-:W-:-:S04]  /*6bd0*/  IADD3 R74, R74, 0x3, RZ ;  /* 0x000000034a4a7810 */ /* 0x000fc80007ffe0ff */
[----:B------:R-:W-:-:S12]  /*6be0*/  ISETP.GE.AND P0, PT, R74, c[0x0][0x178], PT ;  /* 0x00005e004a007a0c */ /* 0x000fd80003f06270 */
[----:B------:R-:W-:Y:S05]  /*6bf0*/  @P0 EXIT ;  /* 0x000000000000094d */ /* 0x000fea0003800000 */
        /* <DEDUP_REMOVED lines=37> */
.L_x_287:
        /* <DEDUP_REMOVED lines=26> */
.L_x_295:
[----:B------:R-:W-:Y:S05]  /*6ff0*/  BSYNC B0 ;  /* 0x0000000000007941 */ /* 0x000fea0003800000 */
.L_x_294:
        /* <DEDUP_REMOVED lines=27> */
.L_x_297:
[----:B------:R-:W-:Y:S05]  /*71b0*/  BSYNC B0 ;  /* 0x0000000000007941 */ /* 0x000fea0003800000 */
.L_x_296:
        /* <DEDUP_REMOVED lines=27> */
.L_x_299:
[----:B------:R-:W-:Y:S05]  /*7370*/  BSYNC B0 ;  /* 0x0000000000007941 */ /* 0x000fea0003800000 */
.L_x_298:
[----:B-1----:R-:W-:-:S04]  /*7380*/  IADD3 R3, R74, 0x3, RZ ;  /* 0x000000034a037810 */ /* 0x002fc80007ffe0ff */
[----:B------:R-:W-:-:S12]  /*7390*/  ISETP.GE.AND P0, PT, R3, c[0x0][0x178], PT ;  /* 0x00005e0003007a0c */ /* 0x000fd80003f06270 */
[----:B------:R-:W-:Y:S05]  /*73a0*/  @P0 EXIT ;  /* 0x000000000000094d */ /* 0x000fea0003800000 */
        /* <DEDUP_REMOVED lines=23> */
        .weak           $__internal_3_$__cuda_sm20_div_s64
        .type           $__internal_3_$__cuda_sm20_div_s64,@function
        .size           $__internal_3_$__cuda_sm20_div_s64,(.L_x_654 - $__internal_3_$__cuda_sm20_div_s64)
$__internal_3_$__cuda_sm20_div_s64:
        /* <DEDUP_REMOVED lines=10> */
[C---:B------:R-:W-:Y:S01]  /*75c0*/  IMAD R3, R12.reuse, R15, R5 ;  /* 0x0000000f0c037224 */ /* 0x040fe200078e0205 */
[----:B------:R-:W-:Y:S01]  /*75d0*/  IADD3 R5, P0, RZ, -R4, RZ ;  /* 0x80000004ff057210 */ /* 0x000fe20007f1e0ff */
[----:B------:R-:W-:Y:S02]  /*75e0*/  IMAD.MOV.U32 R21, RZ, RZ, R12 ;  /* 0x000000ffff157224 */ /* 0x000fe400078e000c */
[----:B------:R-:W-:Y:S02]  /*75f0*/  IMAD R3, R13, R14, R3 ;  /* 0x0000000e0d037224 */ /* 0x000fe400078e0203 */
[----:B------:R-:W-:-:S04]  /*7600*/  IMAD.HI.U32 R20, R12, R5, RZ ;  /* 0x000000050c147227 */ /* 0x000fc800078e00ff */
[----:B------:R-:W-:-:S04]  /*7610*/  IMAD.X R3, RZ, RZ, ~R3, P0 ;  /* 0x000000ffff037224 */ /* 0x000fc800000e0e03 */
[----:B------:R-:W-:-:S04]  /*7620*/  IMAD.WIDE.U32 R20, P2, R12, R3, R20 ;  /* 0x000000030c147225 */ /* 0x000fc80007840014 */
[C---:B------:R-:W-:Y:S02]  /*7630*/  IMAD R2, R13.reuse, R3, RZ ;  /* 0x000000030d027224 */ /* 0x040fe400078e02ff */
[----:B------:R-:W-:-:S04]  /*7640*/  IMAD.HI.U32 R5, P1, R13, R5, R20 ;  /* 0x000000050d057227 */ /* 0x000fc80007820014 */
[----:B------:R-:W-:Y:S01]  /*7650*/  IMAD.HI.U32 R3, R13, R3, RZ ;  /* 0x000000030d037227 */ /* 0x000fe200078e00ff */
[----:B------:R-:W-:-:S03]  /*7660*/  IADD3 R21, P0, R2, R5, RZ ;  /* 0x0000000502157210 */ /* 0x000fc60007f1e0ff */
[----:B------:R-:W-:Y:S02]  /*7670*/  IMAD.X R3, R3, 0x1, R13, P2 ;  /* 0x0000000103037824 */ /* 0x000fe400010e060d */
[----:B------:R-:W-:-:S03]  /*7680*/  IMAD.WIDE.U32 R12, R21, R14, RZ ;  /* 0x0000000e150c7225 */ /* 0x000fc600078e00ff */
[----:B------:R-:W-:Y:S01]  /*7690*/  IADD3.X R5, RZ, RZ, R3, P0, P1 ;  /* 0x000000ffff057210 */ /* 0x000fe200007e2403 */
[----:B------:R-:W-:Y:S01]  /*76a0*/  IMAD R2, R21, R15, R13 ;  /* 0x0000000f15027224 */ /* 0x000fe200078e020d */
[----:B------:R-:W-:Y:S01]  /*76b0*/  IADD3 R4, P0, RZ, -R12, RZ ;  /* 0x8000000cff047210 */ /* 0x000fe20007f1e0ff */
[----:B------:R-:W-:Y:S01]  /*76c0*/  IMAD.MOV.U32 R13, RZ, RZ, RZ ;  /* 0x000000ffff0d7224 */ /* 0x000fe200078e00ff */
[----:B------:R-:W-:Y:S01]  /*76d0*/  IADD3 R3, P1, RZ, -R0, RZ ;  /* 0x80000000ff037210 */ /* 0x000fe20007f3e0ff */
[----:B------:R-:W-:Y:S02]  /*76e0*/  IMAD R2, R5, R14, R2 ;  /* 0x0000000e05027224 */ /* 0x000fe400078e0202 */
[----:B------:R-:W-:-:S04]  /*76f0*/  IMAD.HI.U32 R20, R21, R4, RZ ;  /* 0x0000000415147227 */ /* 0x000fc800078e00ff */
[----:B------:R-:W-:Y:S01]  /*7700*/  IMAD.X R2, RZ, RZ, ~R2, P0 ;  /* 0x000000ffff027224 */ /* 0x000fe200000e0e02 */
[----:B------:R-:W-:Y:S01]  /*7710*/  ISETP.GE.AND P0, PT, R9, RZ, PT ;  /* 0x000000ff0900720c */ /* 0x000fe20003f06270 */
[----:B------:R-:W-:Y:S02]  /*7720*/  IMAD.X R6, RZ, RZ, ~R9, P1 ;  /* 0x000000ffff067224 */ /* 0x000fe400008e0e09 */
[----:B------:R-:W-:Y:S01]  /*7730*/  IMAD.WIDE.U32 R20, P4, R21, R2, R20 ;  /* 0x0000000215147225 */ /* 0x000fe20007880014 */
[----:B------:R-:W-:-:S05]  /*7740*/  SEL R3, R3, R0, !P0 ;  /* 0x0000000003037207 */ /* 0x000fca0004000000 */
[----:B------:R-:W-:-:S04]  /*7750*/  IMAD.HI.U32 R11, P3, R5, R4, R20 ;  /* 0x00000004050b7227 */ /* 0x000fc80007860014 */
[CC--:B------:R-:W-:Y:S02]  /*7760*/  IMAD R4, R5.reuse, R2.reuse, RZ ;  /* 0x0000000205047224 */ /* 0x0c0fe400078e02ff */
[----:B------:R-:W-:-:S03]  /*7770*/  IMAD.HI.U32 R2, R5, R2, RZ ;  /* 0x0000000205027227 */ /* 0x000fc600078e00ff */
[----:B------:R-:W-:Y:S01]  /*7780*/  IADD3 R4, P2, R4, R11, RZ ;  /* 0x0000000b04047210 */ /* 0x000fe20007f5e0ff */
[----:B------:R-:W-:Y:S01]  /*7790*/  IMAD.X R5, R2, 0x1, R5, P4 ;  /* 0x0000000102057824 */ /* 0x000fe200020e0605 */
[----:B------:R-:W-:-:S03]  /*77a0*/  SEL R2, R6, R9, !P0 ;  /* 0x0000000906027207 */ /* 0x000fc60004000000 */
[----:B------:R-:W-:Y:S01]  /*77b0*/  IMAD.HI.U32 R12, R4, R3, RZ ;  /* 0x00000003040c7227 */ /* 0x000fe200078e00ff */
[----:B------:R-:W-:-:S05]  /*77c0*/  IADD3.X R5, RZ, RZ, R5, P2, P3 ;  /* 0x000000ffff057210 */ /* 0x000fca00017e6405 */
        /* <DEDUP_REMOVED lines=16> */
[----:B------:R-:W-:-:S04]  /*78d0*/  ISETP.GE.U32.AND.EX P0, PT, R2, R15, PT, P0 ;  /* 0x0000000f0200720c */ /* 0x000fc80003f06100 */
[----:B------:R-:W-:Y:S01]  /*78e0*/  SEL R3, R4, R3, P0 ;  /* 0x0000000304037207 */ /* 0x000fe20000000000 */
[----:B------:R-:W-:Y:S01]  /*78f0*/  IMAD.X R4, RZ, RZ, R11, P1 ;  /* 0x000000ffff047224 */ /* 0x000fe200008e060b */
[----:B------:R-:W-:Y:S02]  /*7900*/  SEL R6, R6, R13, P0 ;  /* 0x0000000d06067207 */ /* 0x000fe40000000000 */
[----:B------:R-:W-:Y:S02]  /*7910*/  SEL R5, R5, R2, P0 ;  /* 0x0000000205057207 */ /* 0x000fe40000000000 */
[----:B------:R-:W-:Y:S02]  /*7920*/  ISETP.GE.U32.AND P2, PT, R3, R14, PT ;  /* 0x0000000e0300720c */ /* 0x000fe40003f46070 */
[----:B------:R-:W-:Y:S02]  /*7930*/  SEL R4, R4, R11, P0 ;  /* 0x0000000b04047207 */ /* 0x000fe40000000000 */
[----:B------:R-:W-:-:S02]  /*7940*/  IADD3 R3, P1, R6, 0x1, RZ ;  /* 0x0000000106037810 */ /* 0x000fc40007f3e0ff */
[----:B------:R-:W-:Y:S02]  /*7950*/  ISETP.GE.U32.AND.EX P0, PT, R5, R15, PT, P2 ;  /* 0x0000000f0500720c */ /* 0x000fe40003f06120 */
[----:B------:R-:W-:Y:S02]  /*7960*/  IADD3.X R5, RZ, R4, RZ, P1, !PT ;  /* 0x00000004ff057210 */ /* 0x000fe40000ffe4ff */
[----:B------:R-:W-:Y:S02]  /*7970*/  SEL R3, R3, R6, P0 ;  /* 0x0000000603037207 */ /* 0x000fe40000000000 */
[----:B------:R-:W-:Y:S02]  /*7980*/  SEL R5, R5, R4, P0 ;  /* 0x0000000405057207 */ /* 0x000fe40000000000 */
[----:B------:R-:W-:Y:S01]  /*7990*/  LOP3.LUT R2, R7, R9, RZ, 0x3c, !PT ;  /* 0x0000000907027212 */ /* 0x000fe200078e3cff */
[----:B------:R-:W-:Y:S01]  /*79a0*/  IMAD.MOV.U32 R9, RZ, RZ, 0x0 ;  /* 0x00000000ff097424 */ /* 0x000fe200078e00ff */
[----:B------:R-:W-:-:S02]  /*79b0*/  IADD3 R4, P1, RZ, -R3, RZ ;  /* 0x80000003ff047210 */ /* 0x000fc40007f3e0ff */
[----:B------:R-:W-:Y:S02]  /*79c0*/  ISETP.GE.AND P2, PT, R2, RZ, PT ;  /* 0x000000ff0200720c */ /* 0x000fe40003f46270 */
[----:B------:R-:W-:Y:S01]  /*79d0*/  ISETP.NE.U32.AND P0, PT, R10, RZ, PT ;  /* 0x000000ff0a00720c */ /* 0x000fe20003f05070 */
[----:B------:R-:W-:Y:S01]  /*79e0*/  IMAD.X R2, RZ, RZ, ~R5, P1 ;  /* 0x000000ffff027224 */ /* 0x000fe200008e0e05 */
[----:B------:R-:W-:Y:S02]  /*79f0*/  SEL R4, R4, R3, !P2 ;  /* 0x0000000304047207 */ /* 0x000fe40005000000 */
[----:B------:R-:W-:Y:S02]  /*7a00*/  ISETP.NE.AND.EX P0, PT, R7, RZ, PT, P0 ;  /* 0x000000ff0700720c */ /* 0x000fe40003f05300 */
[----:B------:R-:W-:Y:S02]  /*7a10*/  SEL R2, R2, R5, !P2 ;  /* 0x0000000502027207 */ /* 0x000fe40005000000 */
[----:B------:R-:W-:-:S02]  /*7a20*/  SEL R75, R4, 0xffffffff, P0 ;  /* 0xffffffff044b7807 */ /* 0x000fc40000000000 */
[----:B------:R-:W-:Y:S01]  /*7a30*/  SEL R2, R2, 0xffffffff, P0 ;  /* 0xffffffff02027807 */ /* 0x000fe20000000000 */
[----:B------:R-:W-:Y:S07]  /*7a40*/  RET.REL.NODEC R8 `(_ZN7cutlass9reference6device6kernel11Conv2dFpropIaNS_6layout12TensorNCxHWxILi32EEEaNS4_12TensorCxRSKxILi32EEEiS6_iiNS_16NumericConverterIiiLNS_15FloatRoundStyleE2EEENS_12multiply_addIiiiEELi4ELi4ELi16ELi8EEEvNS_4conv17Conv2dProblemSizeENS_9TensorRefIT_T0_EENSG_IT1_T2_EENSG_IT3_T4_EESP_T5_SQ_) ;  /* 0xffff85b008007950 */ /* 0x000fee0003c3ffff */
.L_x_300:
[----:B------:R-:W-:-:S00]  /*7a50*/  BRA `(.L_x_300) ;  /* 0xfffffff000007947 */ /* 0x000fc0000383ffff */
[----:B------:R-:W-:-:S00]  /*7a60*/  NOP ;  /* 0x0000000000007918 */ /* 0x000fc00000000000 */
[----:B------:R-:W-:-:S00]  /*7a70*/  NOP ;  /* 0x0000000000007918 */ /* 0x000fc00000000000 */
.L_x_654:


//--------------------- .text._ZN7cutlass9reference6device6kernel13TensorForEachINS1_6detail14TensorReLuFuncIaNS_6layout12TensorNCxHWxILi32EEEEELi4ENS9_6ParamsEEEvNS_5CoordIXT0_EilEET1_ --------------------------
	.section	.text._ZN7cutlass9reference6device6kernel13TensorForEachINS1_6detail14TensorReLuFuncIaNS_6layout12TensorNCxHWxILi32EEEEELi4ENS9_6ParamsEEEvNS_5CoordIXT0_EilEET1_,"ax",@progbits
	.sectioninfo	@"SHI_REGISTERS=23"
	.align	128
        .global         _ZN7cutlass9reference6device6kernel13TensorForEachINS1_6detail14TensorReLuFuncIaNS_6layout12TensorNCxHWxILi32EEEEELi4ENS9_6ParamsEEEvNS_5CoordIXT0_EilEET1_
        .type           _ZN7cutlass9reference6device6kernel13TensorForEachINS1_6detail14TensorReLuFuncIaNS_6layout12TensorNCxHWxILi32EEEEELi4ENS9_6ParamsEEEvNS_5CoordIXT0_EilEET1_,@function
        .size           _ZN7cutlass9reference6device6kernel13TensorForEachINS1_6detail14TensorReLuFuncIaNS_6layout12TensorNCxHWxILi32EEEEELi4ENS9_6ParamsEEEvNS_5CoordIXT0_EilEET1_,(.L_x_655 - _ZN7cutlass9reference6device6kernel13TensorForEachINS1_6detail14TensorReLuFuncIaNS_6layout12TensorNCxHWxILi32EEEEELi4ENS9_6ParamsEEEvNS_5CoordIXT0_EilEET1_)
        .other          _ZN7cutlass9reference6device6kernel13TensorForEachINS1_6detail14TensorReLuFuncIaNS_6layout12TensorNCxHWxILi32EEEEELi4ENS9_6ParamsEEEvNS_5CoordIXT0_EilEET1_,@"STO_CUDA_ENTRY STV_DEFAULT"
_ZN7cutlass9reference6device6kernel13TensorForEachINS1_6detail14TensorReLuFuncIaNS_6layout12TensorNCxHWxILi32EEEEELi4ENS9_6ParamsEEEvNS_5CoordIXT0_EilEET1_:
.text._ZN7cutlass9reference6device6kernel13TensorForEachINS1_6detail14TensorReLuFuncIaNS_6layout12TensorNCxHWxILi32EEEEELi4ENS9_6ParamsEEEvNS_5CoordIXT0_EilEET1_:
[----:B------:R-:W-:Y:S02]  /*0000*/  IMAD.MOV.U32 R1, RZ, RZ, c[0x0][0x28] ;  /* 0x00000a00ff017624 */ /* 0x000fe400078e00ff */
[----:B------:R-:W-:Y:S01]  /*0010*/  ULDC.64 UR14, c[0x0][0x160] ;  /* 0x00005800000e7ab9 */ /* 0x000fe20000000a00 */
[----:B------:R-:W0:Y:S01]  /*0020*/  S2R R0, SR_CTAID.X ;  /* 0x0000000000007919 */ /* 0x000e220000002500 */
[----:B------:R-:W-:Y:S02]  /*0030*/  UIMAD.WIDE UR4, UR15, UR14, URZ ;  /* 0x0000000e0f0472a5 */ /* 0x000fe4000f8e023f */
[----:B------:R-:W-:Y:S01]  /*0040*/  ULDC.64 UR10, c[0x0][0x168] ;  /* 0x00005a00000a7ab9 */ /* 0x000fe20000000a00 */
[----:B------:R-:W0:Y:S01]  /*0050*/  S2R R3, SR_TID.X ;  /* 0x0000000000037919 */ /* 0x000e220000002100 */
[----:B------:R-:W-:Y:S02]  /*0060*/  USHF.R.S32.HI UR8, URZ, 0x1f, UR10 ;  /* 0x0000001f3f087899 */ /* 0x000fe4000801140a */
[----:B------:R-:W-:Y:S02]  /*0070*/  UIMAD UR5, UR5, UR10, URZ ;  /* 0x0000000a050572a4 */ /* 0x000fe4000f8e023f */
[----:B------:R-:W-:-:S02]  /*0080*/  UIMAD.WIDE.U32 UR6, UR4, UR10, URZ ;  /* 0x0000000a040672a5 */ /* 0x000fc4000f8e003f */
[----:B------:R-:W-:Y:S02]  /*0090*/  UIMAD UR4, UR4, UR8, UR5 ;  /* 0x00000008040472a4 */ /* 0x000fe4000f8e0205 */
[----:B------:R-:W-:Y:S02]  /*00a0*/  USHF.R.S32.HI UR18, URZ, 0x1f, UR11 ;  /* 0x0000001f3f127899 */ /* 0x000fe4000801140b */
[----:B------:R-:W-:-:S04]  /*00b0*/  UIADD3 UR4, UR7, UR4, URZ ;  /* 0x0000000407047290 */ /* 0x000fc8000fffe03f */
[----:B------:R-:W-:Y:S02]  /*00c0*/  UIMAD UR7, UR4, UR11, URZ ;  /* 0x0000000b040772a4 */ /* 0x000fe4000f8e023f */
[----:B------:R-:W-:Y:S02]  /*00d0*/  UIMAD.WIDE.U32 UR4, UR6, UR11, URZ ;  /* 0x0000000b060472a5 */ /* 0x000fe4000f8e003f */
[----:B------:R-:W-:-:S04]  /*00e0*/  UIMAD UR7, UR18, UR6, UR7 ;  /* 0x00000006120772a4 */ /* 0x000fc8000f8e0207 */
[----:B------:R-:W-:Y:S01]  /*00f0*/  UIADD3 UR13, UR5, UR7, URZ ;  /* 0x00000007050d7290 */ /* 0x000fe2000fffe03f */
[----:B0-----:R-:W-:-:S05]  /*0100*/  IMAD R0, R0, c[0x0][0x0], R3 ;  /* 0x0000000000007a24 */ /* 0x001fca00078e0203 */
[----:B------:R-:W-:Y:S01]  /*0110*/  IMAD.U32 R2, RZ, RZ, UR13 ;  /* 0x0000000dff027e24 */ /* 0x000fe2000f8e00ff */
[----:B------:R-:W-:-:S04]  /*0120*/  ISETP.LT.U32.AND P0, PT, R0, UR4, PT ;  /* 0x0000000400007c0c */ /* 0x000fc8000bf01070 */
[----:B------:R-:W-:-:S12]  /*0130*/  ISETP.GT.AND.EX P0, PT, R2, RZ, PT, P0 ;  /* 0x000000ff0200720c */ /* 0x000fd80003f04300 */
[----:B------:R-:W-:Y:S05]  /*0140*/  @!P0 EXIT ;  /* 0x000000000000894d */ /* 0x000fea0003800000 */
[----:B------:R-:W-:Y:S01]  /*0150*/  USHF.R.S32.HI UR6, URZ, 0x1f, UR15 ;  /* 0x0000001f3f067899 */ /* 0x000fe2000801140f */
[----:B------:R-:W-:Y:S01]  /*0160*/  IMAD.MOV.U32 R3, RZ, RZ, RZ ;  /* 0x000000ffff037224 */ /* 0x000fe200078e00ff */
[----:B------:R-:W-:Y:S02]  /*0170*/  ULDC.64 UR16, c[0x0][0x168] ;  /* 0x00005a0000107ab9 */ /* 0x000fe40000000a00 */
[----:B------:R-:W-:Y:S02]  /*0180*/  UIMAD UR9, UR6, UR16, URZ ;  /* 0x00000010060972a4 */ /* 0x000fe4000f8e023f */
[----:B------:R-:W-:Y:S02]  /*0190*/  ULDC UR11, c[0x0][0x164] ;  /* 0x00005900000b7ab9 */ /* 0x000fe40000000800 */
[----:B------:R-:W-:Y:S02]  /*01a0*/  UIMAD.WIDE.U32 UR6, UR15, UR16, URZ ;  /* 0x000000100f0672a5 */ /* 0x000fe4000f8e003f */
[----:B------:R-:W-:-:S02]  /*01b0*/  UIMAD UR9, UR8, UR11, UR9 ;  /* 0x0000000b080972a4 */ /* 0x000fc4000f8e0209 */
[----:B------:R-:W-:Y:S02]  /*01c0*/  UIMAD UR12, UR8, UR17, URZ ;  /* 0x00000011080c72a4 */ /* 0x000fe4000f8e023f */
[----:B------:R-:W-:Y:S02]  /*01d0*/  UIADD3 UR7, UR7, UR9, URZ ;  /* 0x0000000907077290 */ /* 0x000fe4000fffe03f */
[----:B------:R-:W-:Y:S02]  /*01e0*/  UIMAD UR14, UR18, UR16, UR12 ;  /* 0x00000010120e72a4 */ /* 0x000fe4000f8e020c */
[----:B------:R-:W-:Y:S02]  /*01f0*/  UIMAD UR7, UR7, UR17, URZ ;  /* 0x00000011070772a4 */ /* 0x000fe4000f8e023f */
[----:B------:R-:W-:Y:S02]  /*0200*/  UIMAD.WIDE.U32 UR10, UR10, UR17, URZ ;  /* 0x000000110a0a72a5 */ /* 0x000fe4000f8e003f */
[----:B------:R-:W-:-:S02]  /*0210*/  UIMAD.WIDE.U32 UR8, UR6, UR17, URZ ;  /* 0x00000011060872a5 */ /* 0x000fc4000f8e003f */
[----:B------:R-:W-:Y:S02]  /*0220*/  UIMAD UR12, UR18, UR6, UR7 ;  /* 0x00000006120c72a4 */ /* 0x000fe4000f8e0207 */
[----:B------:R-:W-:Y:S02]  /*0230*/  UIADD3 UR7, UR11, UR14, URZ ;  /* 0x0000000e0b077290 */ /* 0x000fe4000fffe03f */
[----:B------:R-:W-:Y:S02]  /*0240*/  UIADD3 UR12, UR9, UR12, URZ ;  /* 0x0000000c090c7290 */ /* 0x000fe4000fffe03f */
[----:B------:R-:W-:-:S04]  /*0250*/  ULDC.U8 UR14, c[0x0][0x198] ;  /* 0x00006600000e7ab9 */ /* 0x000fc80000000000 */
.L_x_312:
[----:B------:R-:W-:Y:S01]  /*0260*/  LOP3.LUT R2, R3, UR12, RZ, 0xfc, !PT ;  /* 0x0000000c03027c12 */ /* 0x000fe2000f8efcff */
[----:B------:R-:W-:Y:S01]  /*0270*/  BMOV.32.CLEAR RZ, B0 ;  /* 0x0000000000ff7355 */ /* 0x000fe20000100000 */
[----:B------:R-:W-:Y:S02]  /*0280*/  BSSY B0, `(.L_x_301) ;  /* 0x0000028000007945 */ /* 0x000fe40003800000 */
[----:B------:R-:W-:-:S12]  /*0290*/  ISETP.NE.U32.AND P0, PT, R2, RZ, PT ;  /* 0x000000ff0200720c */ /* 0x000fd80003f05070 */
[----:B------:R-:W-:Y:S05]  /*02a0*/  @!P0 BRA `(.L_x_302) ;  /* 0x0000010000008947 */ /* 0x000fea0003800000 */
[----:B------:R-:W-:Y:S01]  /*02b0*/  IMAD.U32 R14, RZ, RZ, UR8 ;  /* 0x00000008ff0e7e24 */ /* 0x000fe2000f8e00ff */
[----:B------:R-:W-:Y:S01]  /*02c0*/  MOV R10, 0x320 ;  /* 0x00000320000a7802 */ /* 0x000fe20000000f00 */
[----:B------:R-:W-:Y:S02]  /*02d0*/  IMAD.U32 R15, RZ, RZ, UR9 ;  /* 0x00000009ff0f7e24 */ /* 0x000fe4000f8e00ff */
[----:B------:R-:W-:Y:S02]  /*02e0*/  IMAD.MOV.U32 R8, RZ, RZ, R0 ;  /* 0x000000ffff087224 */ /* 0x000fe400078e0000 */
[----:B------:R-:W-:Y:S02]  /*02f0*/  IMAD.MOV.U32 R9, RZ, RZ, R3 ;  /* 0x000000ffff097224 */ /* 0x000fe400078e0003 */
[----:B------:R-:W-:-:S03]  /*0300*/  IMAD.U32 R12, RZ, RZ, UR12 ;  /* 0x0000000cff0c7e24 */ /* 0x000fc6000f8e00ff */
[----:B------:R-:W-:Y:S05]  /*0310*/  CALL.REL.NOINC `($__internal_4_$__cuda_sm20_div_s64) ;  /* 0x0000090000007944 */ /* 0x000fea0003c00000 */
[----:B------:R-:W-:Y:S02]  /*0320*/  IADD3 R6, P0, RZ, -R4, RZ ;  /* 0x80000004ff067210 */ /* 0x000fe40007f1e0ff */
[----:B------:R-:W-:-:S03]  /*0330*/  MOV R2, R0 ;  /* 0x0000000000027202 */ /* 0x000fc60000000f00 */
[----:B------:R-:W-:Y:S02]  /*0340*/  IMAD.X R5, RZ, RZ, ~R5, P0 ;  /* 0x000000ffff057224 */ /* 0x000fe400000e0e05 */
[----:B------:R-:W-:-:S04]  /*0350*/  IMAD.WIDE.U32 R8, R6, UR8, R2 ;  /* 0x0000000806087c25 */ /* 0x000fc8000f8e0002 */
[----:B------:R-:W-:Y:S02]  /*0360*/  IMAD R5, R5, UR8, RZ ;  /* 0x0000000805057c24 */ /* 0x000fe4000f8e02ff */
[----:B------:R-:W-:Y:S02]  /*0370*/  IMAD.MOV.U32 R2, RZ, RZ, R4 ;  /* 0x000000ffff027224 */ /* 0x000fe400078e0004 */
[----:B------:R-:W-:-:S04]  /*0380*/  IMAD R5, R6, UR12, R5 ;  /* 0x0000000c06057c24 */ /* 0x000fc8000f8e0205 */
[----:B------:R-:W-:Y:S01]  /*0390*/  IMAD.IADD R9, R9, 0x1, R5 ;  /* 0x0000000109097824 */ /* 0x000fe200078e0205 */
[----:B------:R-:W-:Y:S05]  /*03a0*/  BRA `(.L_x_303) ;  /* 0x0000015000007947 */ /* 0x000fea0003800000 */
.L_x_302:
[----:B------:R-:W0:Y:S01]  /*03b0*/  I2F.U32.RP R2, UR8 ;  /* 0x0000000800027d06 */ /* 0x000e220008209000 */
[----:B------:R-:W-:Y:S01]  /*03c0*/  ISETP.NE.U32.AND P2, PT, RZ, UR8, PT ;  /* 0x00000008ff007c0c */ /* 0x000fe2000bf45070 */
[----:B------:R-:W-:-:S06]  /*03d0*/  IMAD.MOV.U32 R9, RZ, RZ, RZ ;  /* 0x000000ffff097224 */ /* 0x000fcc00078e00ff */
[----:B0-----:R-:W0:Y:S02]  /*03e0*/  MUFU.RCP R2, R2 ;  /* 0x0000000200027308 */ /* 0x001e240000001000 */
[----:B0-----:R-:W-:-:S06]  /*03f0*/  IADD3 R4, R2, 0xffffffe, RZ ;  /* 0x0ffffffe02047810 */ /* 0x001fcc0007ffe0ff */
[----:B------:R0:W1:Y:S02]  /*0400*/  F2I.FTZ.U32.TRUNC.NTZ R5, R4 ;  /* 0x0000000400057305 */ /* 0x000064000021f000 */
[----:B0-----:R-:W-:Y:S02]  /*0410*/  IMAD.MOV.U32 R4, RZ, RZ, RZ ;  /* 0x000000ffff047224 */ /* 0x001fe400078e00ff */
[----:B-1----:R-:W-:-:S04]  /*0420*/  IMAD.MOV R7, RZ, RZ, -R5 ;  /* 0x000000ffff077224 */ /* 0x002fc800078e0a05 */
[----:B------:R-:W-:-:S04]  /*0430*/  IMAD R7, R7, UR8, RZ ;  /* 0x0000000807077c24 */ /* 0x000fc8000f8e02ff */
        /* <DEDUP_REMOVED lines=12> */
.L_x_303:
[----:B------:R-:W-:Y:S05]  /*0500*/  BSYNC B0 ;  /* 0x0000000000007941 */ /* 0x000fea0003800000 */
.L_x_301:
[----:B------:R-:W-:Y:S01]  /*0510*/  LOP3.LUT R4, R9, UR7, RZ, 0xfc, !PT ;  /* 0x0000000709047c12 */ /* 0x000fe2000f8efcff */
[----:B------:R-:W-:Y:S01]  /*0520*/  BMOV.32.CLEAR RZ, B0 ;  /* 0x0000000000ff7355 */ /* 0x000fe20000100000 */
[----:B------:R-:W-:Y:S02]  /*0530*/  BSSY B0, `(.L_x_304) ;  /* 0x0000026000007945 */ /* 0x000fe40003800000 */
[----:B------:R-:W-:-:S12]  /*0540*/  ISETP.NE.U32.AND P0, PT, R4, RZ, PT ;  /* 0x000000ff0400720c */ /* 0x000fd80003f05070 */
[----:B------:R-:W-:Y:S05]  /*0550*/  @!P0 BRA `(.L_x_305) ;  /* 0x000000d000008947 */ /* 0x000fea0003800000 */
[----:B------:R-:W-:Y:S01]  /*0560*/  MOV R14, UR10 ;  /* 0x0000000a000e7c02 */ /* 0x000fe20008000f00 */
[----:B------:R-:W-:Y:S01]  /*0570*/  IMAD.U32 R15, RZ, RZ, UR11 ;  /* 0x0000000bff0f7e24 */ /* 0x000fe2000f8e00ff */
[----:B------:R-:W-:Y:S01]  /*0580*/  MOV R10, 0x5b0 ;  /* 0x000005b0000a7802 */ /* 0x000fe20000000f00 */
[----:B------:R-:W-:-:S03]  /*0590*/  IMAD.U32 R12, RZ, RZ, UR7 ;  /* 0x00000007ff0c7e24 */ /* 0x000fc6000f8e00ff */
[----:B------:R-:W-:Y:S05]  /*05a0*/  CALL.REL.NOINC `($__internal_4_$__cuda_sm20_div_s64) ;  /* 0x0000067000007944 */ /* 0x000fea0003c00000 */
[----:B------:R-:W-:-:S05]  /*05b0*/  IADD3 R6, P0, RZ, -R4, RZ ;  /* 0x80000004ff067210 */ /* 0x000fca0007f1e0ff */
[----:B------:R-:W-:Y:S02]  /*05c0*/  IMAD.X R5, RZ, RZ, ~R5, P0 ;  /* 0x000000ffff057224 */ /* 0x000fe400000e0e05 */
[----:B------:R-:W-:-:S04]  /*05d0*/  IMAD.WIDE.U32 R8, R6, UR10, R8 ;  /* 0x0000000a06087c25 */ /* 0x000fc8000f8e0008 */
[----:B------:R-:W-:-:S04]  /*05e0*/  IMAD R5, R5, UR10, RZ ;  /* 0x0000000a05057c24 */ /* 0x000fc8000f8e02ff */
[----:B------:R-:W-:Y:S02]  /*05f0*/  IMAD R5, R6, UR7, R5 ;  /* 0x0000000706057c24 */ /* 0x000fe4000f8e0205 */
[----:B------:R-:W-:Y:S02]  /*0600*/  IMAD.MOV.U32 R6, RZ, RZ, R4 ;  /* 0x000000ffff067224 */ /* 0x000fe400078e0004 */
[----:B------:R-:W-:Y:S01]  /*0610*/  IMAD.IADD R9, R9, 0x1, R5 ;  /* 0x0000000109097824 */ /* 0x000fe200078e0205 */
[----:B------:R-:W-:Y:S05]  /*0620*/  BRA `(.L_x_306) ;  /* 0x0000016000007947 */ /* 0x000fea0003800000 */
.L_x_305:
        /* <DEDUP_REMOVED lines=22> */
.L_x_306:
[----:B------:R-:W-:Y:S05]  /*0790*/  BSYNC B0 ;  /* 0x0000000000007941 */ /* 0x000fea0003800000 */
.L_x_304:
        /* <DEDUP_REMOVED lines=8> */
[----:B------:R-:W-:Y:S05]  /*0820*/  CALL.REL.NOINC `($__internal_4_$__cuda_sm20_div_s64) ;  /* 0x000003f000007944 */ /* 0x000fea0003c00000 */
[----:B------:R-:W-:-:S04]  /*0830*/  IMAD.MOV R5, RZ, RZ, -R4 ;  /* 0x000000ffff057224 */ /* 0x000fc800078e0a04 */
[----:B------:R-:W-:Y:S01]  /*0840*/  IMAD R10, R5, c[0x0][0x16c], R8 ;  /* 0x00005b00050a7a24 */ /* 0x000fe200078e0208 */
[----:B------:R-:W-:Y:S05]  /*0850*/  BRA `(.L_x_309) ;  /* 0x0000014000007947 */ /* 0x000fea0003800000 */
.L_x_308:
[----:B------:R-:W0:Y:S01]  /*0860*/  I2F.U32.RP R7, c[0x0][0x16c] ;  /* 0x00005b0000077b06 */ /* 0x000e220000209000 */
[----:B------:R-:W-:-:S07]  /*0870*/  ISETP.NE.U32.AND P2, PT, RZ, c[0x0][0x16c], PT ;  /* 0x00005b00ff007a0c */ /* 0x000fce0003f45070 */
[----:B0-----:R-:W0:Y:S02]  /*0880*/  MUFU.RCP R7, R7 ;  /* 0x0000000700077308 */ /* 0x001e240000001000 */
[----:B0-----:R-:W-:-:S06]  /*0890*/  IADD3 R4, R7, 0xffffffe, RZ ;  /* 0x0ffffffe07047810 */ /* 0x001fcc0007ffe0ff */
[----:B------:R0:W1:Y:S02]  /*08a0*/  F2I.FTZ.U32.TRUNC.NTZ R5, R4 ;  /* 0x0000000400057305 */ /* 0x000064000021f000 */
[----:B0-----:R-:W-:Y:S01]  /*08b0*/  MOV R4, RZ ;  /* 0x000000ff00047202 */ /* 0x001fe20000000f00 */
        /* <DEDUP_REMOVED lines=14> */
.L_x_309:
[----:B------:R-:W-:Y:S05]  /*09a0*/  BSYNC B0 ;  /* 0x0000000000007941 */ /* 0x000fea0003800000 */
.L_x_307:
[----:B------:R-:W-:Y:S01]  /*09b0*/  ISETP.LT.AND P0, PT, R6, c[0x0][0x164], PT ;  /* 0x0000590006007a0c */ /* 0x000fe20003f01270 */
[----:B------:R-:W-:Y:S01]  /*09c0*/  BMOV.32.CLEAR RZ, B0 ;  /* 0x0000000000ff7355 */ /* 0x000fe20000100000 */
[----:B------:R-:W-:Y:S02]  /*09d0*/  BSSY B0, `(.L_x_310) ;  /* 0x000001c000007945 */ /* 0x000fe40003800000 */
[----:B------:R-:W-:-:S04]  /*09e0*/  ISETP.GE.OR P0, PT, R2, c[0x0][0x160], !P0 ;  /* 0x0000580002007a0c */ /* 0x000fc80004706670 */
[----:B------:R-:W-:-:S04]  /*09f0*/  ISETP.GE.OR P0, PT, R4, c[0x0][0x168], P0 ;  /* 0x00005a0004007a0c */ /* 0x000fc80000706670 */
[----:B------:R-:W-:-:S12]  /*0a00*/  ISETP.GE.OR P0, PT, R10, c[0x0][0x16c], P0 ;  /* 0x00005b000a007a0c */ /* 0x000fd80000706670 */
[----:B------:R-:W-:Y:S05]  /*0a10*/  @P0 BRA `(.L_x_311) ;  /* 0x0000017000000947 */ /* 0x000fea0003800000 */
[----:B------:R-:W-:Y:S01]  /*0a20*/  SHF.R.S32.HI R5, RZ, 0x1f, R10 ;  /* 0x0000001fff057819 */ /* 0x000fe2000001140a */
[----:B------:R-:W-:Y:S01]  /*0a30*/  IMAD R7, R6, c[0x0][0x178], RZ ;  /* 0x00005e0006077a24 */ /* 0x000fe200078e02ff */
[----:B------:R-:W-:Y:S01]  /*0a40*/  ULDC.64 UR16, c[0x0][0x170] ;  /* 0x00005c0000107ab9 */ /* 0x000fe20000000a00 */
[----:B------:R-:W-:Y:S01]  /*0a50*/  IMAD.SHL.U32 R4, R4, 0x20, RZ ;  /* 0x0000002004047824 */ /* 0x000fe200078e00ff */
[----:B------:R-:W-:Y:S01]  /*0a60*/  LEA.HI R5, R5, R10, RZ, 0x5 ;  /* 0x0000000a05057211 */ /* 0x000fe200078f28ff */
[----:B------:R-:W-:-:S03]  /*0a70*/  IMAD R6, R2, c[0x0][0x180], RZ ;  /* 0x0000600002067a24 */ /* 0x000fc600078e02ff */
[----:B------:R-:W-:Y:S02]  /*0a80*/  SHF.R.S32.HI R2, RZ, 0x5, R5 ;  /* 0x00000005ff027819 */ /* 0x000fe40000011405 */
[----:B------:R-:W-:Y:S02]  /*0a90*/  LOP3.LUT R5, R5, 0xffffffe0, RZ, 0xc0, !PT ;  /* 0xffffffe005057812 */ /* 0x000fe400078ec0ff */
[----:B------:R-:W-:Y:S01]  /*0aa0*/  SHF.R.S32.HI R8, RZ, 0x1f, R4 ;  /* 0x0000001fff087819 */ /* 0x000fe20000011404 */
[----:B------:R-:W-:Y:S01]  /*0ab0*/  IMAD R2, R2, c[0x0][0x17c], RZ ;  /* 0x00005f0002027a24 */ /* 0x000fe200078e02ff */
[--C-:B------:R-:W-:Y:S01]  /*0ac0*/  IADD3 R4, P0, P1, R4, R7, R6.reuse ;  /* 0x0000000704047210 */ /* 0x100fe2000791e006 */
[----:B------:R-:W-:Y:S01]  /*0ad0*/  IMAD.IADD R5, R10, 0x1, -R5 ;  /* 0x000000010a057824 */ /* 0x000fe200078e0a05 */
[----:B------:R-:W-:Y:S02]  /*0ae0*/  SHF.R.S32.HI R7, RZ, 0x1f, R7 ;  /* 0x0000001fff077819 */ /* 0x000fe40000011407 */
[----:B------:R-:W-:-:S04]  /*0af0*/  SHF.R.S32.HI R6, RZ, 0x1f, R6 ;  /* 0x0000001fff067819 */ /* 0x000fc80000011406 */
[----:B------:R-:W-:Y:S02]  /*0b00*/  IADD3.X R6, R8, R7, R6, P0, P1 ;  /* 0x0000000708067210 */ /* 0x000fe400007e2406 */
[--C-:B------:R-:W-:Y:S02]  /*0b10*/  IADD3 R4, P0, P1, R2, R4, R5.reuse ;  /* 0x0000000402047210 */ /* 0x100fe4000791e005 */
[----:B------:R-:W-:Y:S02]  /*0b20*/  SHF.R.S32.HI R5, RZ, 0x1f, R5 ;  /* 0x0000001fff057819 */ /* 0x000fe40000011405 */
[----:B------:R-:W-:-:S04]  /*0b30*/  SHF.R.S32.HI R2, RZ, 0x1f, R2 ;  /* 0x0000001fff027819 */ /* 0x000fc80000011402 */
[----:B------:R-:W-:-:S08]  /*0b40*/  IADD3.X R5, R2, R6, R5, P0, P1 ;  /* 0x0000000602057210 */ /* 0x000fd000007e2405 */
[----:B------:R-:W2:Y:S01]  /*0b50*/  LDG.E.S8.SYS R2, [R4.64+UR16] ;  /* 0x0000001004027981 */ /* 0x000ea2000c1ee300 */
[----:B------:R-:W-:-:S06]  /*0b60*/  UPRMT UR6, UR14, 0x8880, URZ ;  /* 0x000088800e067896 */ /* 0x000fcc000800003f */
[----:B--2---:R-:W-:-:S08]  /*0b70*/  IMNMX R7, R2, UR6, !PT ;  /* 0x0000000602077c17 */ /* 0x004fd0000f800200 */
[----:B------:R0:W-:Y:S02]  /*0b80*/  STG.E.U8.SYS [R4.64+UR16], R7 ;  /* 0x0000000704007986 */ /* 0x0001e4000c10e110 */
.L_x_311:
[----:B------:R-:W-:Y:S05]  /*0b90*/  BSYNC B0 ;  /* 0x0000000000007941 */ /* 0x000fea0003800000 */
.L_x_310:
[----:B------:R-:W-:-:S04]  /*0ba0*/  IMAD.MOV.U32 R2, RZ, RZ, c[0x0][0x0] ;  /* 0x00000000ff027624 */ /* 0x000fc800078e00ff */
[----:B0-----:R-:W-:-:S05]  /*0bb0*/  IMAD R5, R2, c[0x0][0xc], RZ ;  /* 0x0000030002057a24 */ /* 0x001fca00078e02ff */
[----:B------:R-:W-:-:S05]  /*0bc0*/  IADD3 R0, P0, R5, R0, RZ ;  /* 0x0000000005007210 */ /* 0x000fca0007f1e0ff */
[----:B------:R-:W-:Y:S01]  /*0bd0*/  IMAD.X R3, RZ, RZ, R3, P0 ;  /* 0x000000ffff037224 */ /* 0x000fe200000e0603 */
[----:B------:R-:W-:-:S04]  /*0be0*/  ISETP.GE.U32.AND P0, PT, R0, UR4, PT ;  /* 0x0000000400007c0c */ /* 0x000fc8000bf06070 */
[----:B------:R-:W-:-:S12]  /*0bf0*/  ISETP.GE.AND.EX P0, PT, R3, UR13, PT, P0 ;  /* 0x0000000d03007c0c */ /* 0x000fd8000bf06300 */
[----:B------:R-:W-:Y:S05]  /*0c00*/  @!P0 BRA `(.L_x_312) ;  /* 0xfffff65000008947 */ /* 0x000fea000383ffff */
[----:B------:R-:W-:Y:S05]  /*0c10*/  EXIT ;  /* 0x000000000000794d */ /* 0x000fea0003800000 */
        .weak           $__internal_4_$__cuda_sm20_div_s64
        .type           $__internal_4_$__cuda_sm20_div_s64,@function
        .size           $__internal_4_$__cuda_sm20_div_s64,(.L_x_655 - $__internal_4_$__cuda_sm20_div_s64)
$__internal_4_$__cuda_sm20_div_s64:
        /* <DEDUP_REMOVED lines=15> */
[----:B------:R-:W-:-:S03]  /*0d10*/  IMAD.HI.U32 R18, R16, R13, RZ ;  /* 0x0000000d10127227 */ /* 0x000fc600078e00ff */
[----:B------:R-:W-:-:S05]  /*0d20*/  IADD3.X R11, RZ, ~R11, RZ, P0, !PT ;  /* 0x8000000bff0b7210 */ /* 0x000fca00007fe4ff */
[----:B------:R-:W-:-:S04]  /*0d30*/  IMAD.WIDE.U32 R18, P0, R16, R11, R18 ;  /* 0x0000000b10127225 */ /* 0x000fc80007800012 */
[C---:B------:R-:W-:Y:S02]  /*0d40*/  IMAD R15, R17.reuse, R11, RZ ;  /* 0x0000000b110f7224 */ /* 0x040fe400078e02ff */
[----:B------:R-:W-:-:S04]  /*0d50*/  IMAD.HI.U32 R18, P1, R17, R13, R18 ;  /* 0x0000000d11127227 */ /* 0x000fc80007820012 */
[----:B------:R-:W-:Y:S01]  /*0d60*/  IMAD.HI.U32 R7, R17, R11, RZ ;  /* 0x0000000b11077227 */ /* 0x000fe200078e00ff */
[----:B------:R-:W-:Y:S02]  /*0d70*/  IADD3 R19, P2, R15, R18, RZ ;  /* 0x000000120f137210 */ /* 0x000fe40007f5e0ff */
[----:B------:R-:W-:Y:S01]  /*0d80*/  IADD3 R15, P4, RZ, -R8, RZ ;  /* 0x80000008ff0f7210 */ /* 0x000fe20007f9e0ff */
[----:B------:R-:W-:Y:S02]  /*0d90*/  IMAD.X R7, R7, 0x1, R17, P0 ;  /* 0x0000000107077824 */ /* 0x000fe400000e0611 */
[----:B------:R-:W-:Y:S01]  /*0da0*/  IMAD.WIDE.U32 R16, R19, R4, RZ ;  /* 0x0000000413107225 */ /* 0x000fe200078e00ff */
[----:B------:R-:W-:Y:S02]  /*0db0*/  SEL R15, R15, R8, !P3 ;  /* 0x000000080f0f7207 */ /* 0x000fe40005800000 */
[----:B------:R-:W-:Y:S01]  /*0dc0*/  IADD3.X R7, RZ, RZ, R7, P2, P1 ;  /* 0x000000ffff077210 */ /* 0x000fe200017e2407 */
[----:B------:R-:W-:Y:S01]  /*0dd0*/  IMAD R11, R19, R5, R17 ;  /* 0x00000005130b7224 */ /* 0x000fe200078e0211 */
[----:B------:R-:W-:-:S03]  /*0de0*/  IADD3 R17, P0, RZ, -R16, RZ ;  /* 0x80000010ff117210 */ /* 0x000fc60007f1e0ff */
[----:B------:R-:W-:Y:S02]  /*0df0*/  IMAD R11, R7, R4, R11 ;  /* 0x00000004070b7224 */ /* 0x000fe400078e020b */
[----:B------:R-:W-:-:S04]  /*0e00*/  IMAD.HI.U32 R18, R19, R17, RZ ;  /* 0x0000001113127227 */ /* 0x000fc800078e00ff */
[----:B------:R-:W-:-:S04]  /*0e10*/  IMAD.X R16, RZ, RZ, ~R11, P0 ;  /* 0x000000ffff107224 */ /* 0x000fc800000e0e0b */
[----:B------:R-:W-:-:S06]  /*0e20*/  IMAD.WIDE.U32 R18, P0, R19, R16, R18 ;  /* 0x0000001013127225 */ /* 0x000fcc0007800012 */
[----:B------:R-:W-:-:S04]  /*0e30*/  IMAD.HI.U32 R11, P1, R7, R17, R18 ;  /* 0x00000011070b7227 */ /* 0x000fc80007820012 */
[CC--:B------:R-:W-:Y:S02]  /*0e40*/  IMAD R18, R7.reuse, R16.reuse, RZ ;  /* 0x0000001007127224 */ /* 0x0c0fe400078e02ff */
[----:B------:R-:W-:-:S03]  /*0e50*/  IMAD.HI.U32 R16, R7, R16, RZ ;  /* 0x0000001007107227 */ /* 0x000fc600078e00ff */
[----:B------:R-:W-:Y:S01]  /*0e60*/  IADD3 R11, P2, R18, R11, RZ ;  /* 0x0000000b120b7210 */ /* 0x000fe20007f5e0ff */
        /* <DEDUP_REMOVED lines=10> */
[----:B------:R-:W-:-:S03]  /*0f10*/  IADD3 R11, P1, R20, R11, RZ ;  /* 0x0000000b140b7210 */ /* 0x000fc60007f3e0ff */
[----:B------:R-:W-:Y:S02]  /*0f20*/  IMAD.X R7, RZ, RZ, R7, P0 ;  /* 0x000000ffff077224 */ /* 0x000fe400000e0607 */
[----:B------:R-:W-:-:S03]  /*0f30*/  IMAD.WIDE.U32 R16, R11, R4, RZ ;  /* 0x000000040b107225 */ /* 0x000fc600078e00ff */
[----:B------:R-:W-:Y:S01]  /*0f40*/  IADD3.X R7, RZ, R7, RZ, P1, !PT ;  /* 0x00000007ff077210 */ /* 0x000fe20000ffe4ff */
[C---:B------:R-:W-:Y:S01]  /*0f50*/  IMAD R13, R11.reuse, R5, R17 ;  /* 0x000000050b0d7224 */ /* 0x040fe200078e0211 */
[----:B------:R-:W-:Y:S02]  /*0f60*/  IADD3 R17, P1, -R16, R15, RZ ;  /* 0x0000000f10117210 */ /* 0x000fe40007f3e1ff */
[----:B------:R-:W-:Y:S01]  /*0f70*/  IADD3 R16, P2, R11, 0x1, RZ ;  /* 0x000000010b107810 */ /* 0x000fe20007f5e0ff */
[-C--:B------:R-:W-:Y:S01]  /*0f80*/  IMAD R13, R7, R4.reuse, R13 ;  /* 0x00000004070d7224 */ /* 0x080fe200078e020d */
[----:B------:R-:W-:-:S03]  /*0f90*/  ISETP.GE.U32.AND P0, PT, R17, R4, PT ;  /* 0x000000041100720c */ /* 0x000fc60003f06070 */
[----:B------:R-:W-:Y:S01]  /*0fa0*/  IMAD.X R19, R18, 0x1, ~R13, P1 ;  /* 0x0000000112137824 */ /* 0x000fe200008e0e0d */
[----:B------:R-:W-:Y:S01]  /*0fb0*/  IADD3 R13, P1, R17, -R4, RZ ;  /* 0x80000004110d7210 */ /* 0x000fe20007f3e0ff */
[----:B------:R-:W-:-:S03]  /*0fc0*/  IMAD.X R18, RZ, RZ, R7, P2 ;  /* 0x000000ffff127224 */ /* 0x000fc600010e0607 */
        /* <DEDUP_REMOVED lines=8> */
[----:B------:R-:W-:-:S03]  /*1050*/  ISETP.GE.U32.AND.EX P0, PT, R15, R5, PT, P1 ;  /* 0x000000050f00720c */ /* 0x000fc60003f06110 */
[----:B------:R-:W-:Y:S01]  /*1060*/  IMAD.X R5, RZ, RZ, R16, P2 ;  /* 0x000000ffff057224 */ /* 0x000fe200010e0610 */
[----:B------:R-:W-:Y:S02]  /*1070*/  SEL R4, R4, R11, P0 ;  /* 0x0000000b04047207 */ /* 0x000fe40000000000 */
[----:B------:R-:W-:Y:S02]  /*1080*/  LOP3.LUT R11, R12, R9, RZ, 0x3c, !PT ;  /* 0x000000090c0b7212 */ /* 0x000fe400078e3cff */
[----:B------:R-:W-:Y:S02]  /*1090*/  SEL R5, R5, R16, P0 ;  /* 0x0000001005057207 */ /* 0x000fe40000000000 */
[-C--:B------:R-:W-:Y:S02]  /*10a0*/  IADD3 R7, P2, RZ, -R4.reuse, RZ ;  /* 0x80000004ff077210 */ /* 0x080fe40007f5e0ff */
[----:B------:R-:W-:Y:S02]  /*10b0*/  ISETP.NE.U32.AND P0, PT, R14, RZ, PT ;  /* 0x000000ff0e00720c */ /* 0x000fe40003f05070 */
[----:B------:R-:W-:Y:S01]  /*10c0*/  ISETP.GE.AND P1, PT, R11, RZ, PT ;  /* 0x000000ff0b00720c */ /* 0x000fe20003f26270 */
[----:B------:R-:W-:Y:S01]  /*10d0*/  IMAD.X R14, RZ, RZ, ~R5, P2 ;  /* 0x000000ffff0e7224 */ /* 0x000fe200010e0e05 */
[----:B------:R-:W-:Y:S01]  /*10e0*/  ISETP.NE.AND.EX P0, PT, R12, RZ, PT, P0 ;  /* 0x000000ff0c00720c */ /* 0x000fe20003f05300 */
[----:B------:R-:W-:Y:S01]  /*10f0*/  IMAD.MOV.U32 R11, RZ, RZ, 0x0 ;  /* 0x00000000ff0b7424 */ /* 0x000fe200078e00ff */
[----:B------:R-:W-:-:S02]  /*1100*/  SEL R4, R7, R4, !P1 ;  /* 0x0000000407047207 */ /* 0x000fc40004800000 */
[----:B------:R-:W-:Y:S02]  /*1110*/  SEL R5, R14, R5, !P1 ;  /* 0x000000050e057207 */ /* 0x000fe40004800000 */
[----:B------:R-:W-:Y:S02]  /*1120*/  SEL R4, R4, 0xffffffff, P0 ;  /* 0xffffffff04047807 */ /* 0x000fe40000000000 */
[----:B------:R-:W-:Y:S01]  /*1130*/  SEL R5, R5, 0xffffffff, P0 ;  /* 0xffffffff05057807 */ /* 0x000fe20000000000 */
[----:B------:R-:W-:Y:S07]  /*1140*/  RET.REL.NODEC R10 `(_ZN7cutlass9reference6device6kernel13TensorForEachINS1_6detail14TensorReLuFuncIaNS_6layout12TensorNCxHWxILi32EEEEELi4ENS9_6ParamsEEEvNS_5CoordIXT0_EilEET1_) ;  /* 0xffffeeb00a007950 */ /* 0x000fee0003c3ffff */
.L_x_313:
[----:B------:R-:W-:-:S00]  /*1150*/  BRA `(.L_x_313) ;  /* 0xfffffff000007947 */ /* 0x000fc0000383ffff */
[----:B------:R-:W-:-:S00]  /*1160*/  NOP ;  /* 0x0000000000007918 */ /* 0x000fc00000000000 */
[----:B------:R-:W-:-:S00]  /*1170*/  NOP ;  /* 0x0000000000007918 */ /* 0x000fc00000000000 */
.L_x_655:


//--------------------- .text._ZN7cutlass9reference6device6kernel11Conv2dWgradIaNS_6layout12TensorNCxHWxILi32EEEaNS4_12TensorCxRSKxILi32EEEaS6_fiNS_21NumericConverterClampIafEENS_12multiply_addIiiiEELi2ELi4ELi8ELi16EEEvNS_4conv17Conv2dProblemSizeENS_9TensorRefIT_T0_EENSF_IT1_T2_EENSF_IT3_T4_EESO_T5_SP_ --------------------------
	.section	.text._ZN7cutlass9reference6device6kernel11Conv2dWgradIaNS_6layout12TensorNCxHWxILi32EEEaNS4_12TensorCxRSKxILi32EEEaS6_fiNS_21NumericConverterClampIafEENS_12multiply_addIiiiEELi2ELi4ELi8ELi16EEEvNS_4conv17Conv2dProblemSizeENS_9TensorRefIT_T0_EENSF_IT1_T2_EENSF_IT3_T4_EESO_T5_SP_,"ax",@progbits
	.sectioninfo	@"SHI_REGISTERS=96"
	.align	128
        .global         _ZN7cutlass9reference6device6kernel11Conv2dWgradIaNS_6layout12TensorNCxHWxILi32EEEaNS4_12TensorCxRSKxILi32EEEaS6_fiNS_21NumericConverterClampIafEENS_12multiply_addIiiiEELi2ELi4ELi8ELi16EEEvNS_4conv17Conv2dProblemSizeENS_9TensorRefIT_T0_EENSF_IT1_T2_EENSF_IT3_T4_EESO_T5_SP_
        .type           _ZN7cutlass9reference6device6kernel11Conv2dWgradIaNS_6layout12TensorNCxHWxILi32EEEaNS4_12TensorCxRSKxILi32EEEaS6_fiNS_21NumericConverterClampIafEENS_12multiply_addIiiiEELi2ELi4ELi8ELi16EEEvNS_4conv17Conv2dProblemSizeENS_9TensorRefIT_T0_EENSF_IT1_T2_EENSF_IT3_T4_EESO_T5_SP_,@function
        .size           _ZN7cutlass9reference6device6kernel11Conv2dWgradIaNS_6layout12TensorNCxHWxILi32EEEaNS4_12TensorCxRSKxILi32EEEaS6_fiNS_21NumericConverterClampIafEENS_12multiply_addIiiiEELi2ELi4ELi8ELi16EEEvNS_4conv17Conv2dProblemSizeENS_9TensorRefIT_T0_EENSF_IT1_T2_EENSF_IT3_T4_EESO_T5_SP_,(.L_x_656 - _ZN7cutlass9reference6device6kernel11Conv2dWgradIaNS_6layout12TensorNCxHWxILi32EEEaNS4_12TensorCxRSKxILi32EEEaS6_fiNS_21NumericConverterClampIafEENS_12multiply_addIiiiEELi2ELi4ELi8ELi16EEEvNS_4conv17Conv2dProblemSizeENS_9TensorRefIT_T0_EENSF_IT1_T2_EENSF_IT3_T4_EESO_T5_SP_)
        .other          _ZN7cutlass9reference6device6kernel11Conv2dWgradIaNS_6layout12TensorNCxHWxILi32EEEaNS4_12TensorCxRSKxILi32EEEaS6_fiNS_21NumericConverterClampIafEENS_12multiply_addIiiiEELi2ELi4ELi8ELi16EEEvNS_4conv17Conv2dProblemSizeENS_9TensorRefIT_T0_EENSF_IT1_T2_EENSF_IT3_T4_EESO_T5_SP_,@"STO_CUDA_ENTRY STV_DEFAULT"
_ZN7cutlass9reference6device6kernel11Conv2dWgradIaNS_6layout12TensorNCxHWxILi32EEEaNS4_12TensorCxRSKxILi32EEEaS6_fiNS_21NumericConverterClampIafEENS_12multiply_addIiiiEELi2ELi4ELi8ELi16EEEvNS_4conv17Conv2dProblemSizeENS_9TensorRefIT_T0_EENSF_IT1_T2_EENSF_IT3_T4_EESO_T5_SP_:
.text._ZN7cutlass9reference6device6kernel11Conv2dWgradIaNS_6layout12TensorNCxHWxILi32EEEaNS4_12TensorCxRSKxILi32EEEaS6_fiNS_21NumericConverterClampIafEENS_12multiply_addIiiiEELi2ELi4ELi8ELi16EEEvNS_4conv17Conv2dProblemSizeENS_9TensorRefIT_T0_EENSF_IT1_T2_EENSF_IT3_T4_EESO_T5_SP_:
        /* <DEDUP_REMOVED lines=22> */
[----:B------:R-:W-:Y:S05]  /*0160*/  CALL.REL.NOINC `($__internal_5_$__cuda_sm20_div_s64) ;  /* 0x000047e000007944 */ /* 0x000fea0003c00000 */
        /* <DEDUP_REMOVED lines=8> */
.L_x_315:
        /* <DEDUP_REMOVED lines=21> */
.L_x_316:
[----:B------:R-:W-:Y:S05]  /*0340*/  BSYNC B0 ;  /* 0x0000000000007941 */ /* 0x000fea0003800000 */
.L_x_314:
        /* <DEDUP_REMOVED lines=8> */
[----:B------:R-:W-:Y:S05]  /*03d0*/  CALL.REL.NOINC `($__internal_5_$__cuda_sm20_div_s64) ;  /* 0x0000457000007944 */ /* 0x000fea0003c00000 */
[----:B------:R-:W-:Y:S02]  /*03e0*/  IADD3 R63, -R77, RZ, RZ ;  /* 0x000000ff4d3f7210 */ /* 0x000fe40007ffe1ff */
[----:B------:R-:W-:-:S03]  /*03f0*/  MOV R83, R77 ;  /* 0x0000004d00537202 */ /* 0x000fc60000000f00 */
[----:B------:R-:W-:Y:S01]  /*0400*/  IMAD R63, R63, c[0x0][0x16c], R14 ;  /* 0x00005b003f3f7a24 */ /* 0x000fe200078e020e */
[----:B------:R-:W-:Y:S05]  /*0410*/  BRA `(.L_x_319) ;  /* 0x0000014000007947 */ /* 0x000fea0003800000 */
.L_x_318:
        /* <DEDUP_REMOVED lines=20> */
.L_x_319:
[----:B------:R-:W-:Y:S05]  /*0560*/  BSYNC B0 ;  /* 0x0000000000007941 */ /* 0x000fea0003800000 */
.L_x_317:
        /* <DEDUP_REMOVED lines=23> */
.L_x_321:
        /* <DEDUP_REMOVED lines=21> */
.L_x_322:
[----:B------:R-:W-:Y:S05]  /*0830*/  BSYNC B0 ;  /* 0x0000000000007941 */ /* 0x000fea0003800000 */
.L_x_320:
        /* <DEDUP_REMOVED lines=9> */
[----:B------:R-:W-:Y:S05]  /*08d0*/  CALL.REL.NOINC `($__internal_5_$__cuda_sm20_div_s64) ;  /* 0x0000407000007944 */ /* 0x000fea0003c00000 */
[----:B------:R-:W-:Y:S02]  /*08e0*/  IADD3 R3, -R77, RZ, RZ ;  /* 0x000000ff4d037210 */ /* 0x000fe40007ffe1ff */
[----:B------:R-:W-:-:S03]  /*08f0*/  MOV R81, R77 ;  /* 0x0000004d00517202 */ /* 0x000fc60000000f00 */
[----:B------:R-:W-:Y:S01]  /*0900*/  IMAD R64, R3, c[0x0][0x16c], R64 ;  /* 0x00005b0003407a24 */ /* 0x000fe200078e0240 */
[----:B------:R-:W-:Y:S05]  /*0910*/  BRA `(.L_x_325) ;  /* 0x0000014000007947 */ /* 0x000fea0003800000 */
.L_x_324:
        /* <DEDUP_REMOVED lines=20> */
.L_x_325:
[----:B------:R-:W-:Y:S05]  /*0a60*/  BSYNC B0 ;  /* 0x0000000000007941 */ /* 0x000fea0003800000 */
.L_x_323:
        /* <DEDUP_REMOVED lines=23> */
.L_x_327:
        /* <DEDUP_REMOVED lines=21> */
.L_x_328:
[----:B------:R-:W-:Y:S05]  /*0d30*/  BSYNC B0 ;  /* 0x0000000000007941 */ /* 0x000fea0003800000 */
.L_x_326:
        /* <DEDUP_REMOVED lines=13> */
.L_x_330:
        /* <DEDUP_REMOVED lines=20> */
.L_x_331:
[----:B------:R-:W-:Y:S05]  /*0f50*/  BSYNC B0 ;  /* 0x0000000000007941 */ /* 0x000fea0003800000 */
.L_x_329:
        /* <DEDUP_REMOVED lines=23> */
.L_x_333:
        /* <DEDUP_REMOVED lines=21> */
.L_x_334:
[----:B------:R-:W-:Y:S05]  /*1220*/  BSYNC B0 ;  /* 0x0000000000007941 */ /* 0x000fea0003800000 */
.L_x_332:
        /* <DEDUP_REMOVED lines=10> */
[----:B------:R-:W-:-:S05]  /*12d0*/  IADD3 R3, -R77, RZ, RZ ;  /* 0x000000ff4d037210 */ /* 0x000fca0007ffe1ff */
[----:B------:R-:W-:Y:S01]  /*12e0*/  IMAD R66, R3, c[0x0][0x16c], R66 ;  /* 0x00005b0003427a24 */ /* 0x000fe200078e0242 */
[----:B------:R-:W-:Y:S05]  /*12f0*/  BRA `(.L_x_337) ;  /* 0x0000014000007947 */ /* 0x000fea0003800000 */
.L_x_336:
        /* <DEDUP_REMOVED lines=20> */
.L_x_337:
[----:B------:R-:W-:Y:S05]  /*1440*/  BSYNC B0 ;  /* 0x0000000000007941 */ /* 0x000fea0003800000 */
.L_x_335:
        /* <DEDUP_REMOVED lines=95> */
.L_x_346:
[----:B------:R-:W-:-:S04]  /*1a40*/  MOV R9, c[0x0][0x170] ;  /* 0x00005c0000097a02 */ /* 0x000fc80000000f00 */
[----:B------:R-:W-:-:S12]  /*1a50*/  ISETP.GE.AND P0, PT, R9, 0x1, PT ;  /* 0x000000010900780c */ /* 0x000fd80003f06270 */
[----:B------:R-:W-:Y:S05]  /*1a60*/  @!P0 BRA `(.L_x_339) ;  /* 0x00000e6000008947 */ /* 0x000fea0003800000 */
[----:B------:R-:W-:Y:S02]  /*1a70*/  UMOV UR10, URZ ;  /* 0x0000003f000a7c82 */ /* 0x000fe40008000000 */
.L_x_345:
        /* <DEDUP_REMOVED lines=48> */
.L_x_344:
        /* <DEDUP_REMOVED lines=96> */
.L_x_342:
        /* <DEDUP_REMOVED lines=66> */
.L_x_343:
[----:B0-----:R-:W-:Y:S05]  /*27a0*/  BSYNC B0 ;  /* 0x0000000000007941 */ /* 0x001fea0003800000 */
.L_x_341:
        /* <DEDUP_REMOVED lines=13> */
.L_x_340:
[----:B------:R-:W-:Y:S02]  /*2880*/  UIADD3 UR10, UR10, 0x1, URZ ;  /* 0x000000010a0a7890 */ /* 0x000fe4000fffe03f */
[----:B------:R-:W-:-:S02]  /*2890*/  ULDC UR4, c[0x0][0x170] ;  /* 0x00005c0000047ab9 */ /* 0x000fc40000000800 */
[----:B------:R-:W-:-:S06]  /*28a0*/  UISETP.GE.AND UP0, UPT, UR10, UR4, UPT ;  /* 0x000000040a00728c */ /* 0x000fcc000bf06270 */
[----:B------:R-:W-:-:S12]  /*28b0*/  PLOP3.LUT P0, PT, PT, PT, UP0, 0x80, 0x0 ;  /* 0x000000000000781c */ /* 0x000fd80003f0f008 */
[----:B------:R-:W-:Y:S05]  /*28c0*/  @!P0 BRA `(.L_x_345) ;  /* 0xfffff1b000008947 */ /* 0x000fea000383ffff */
.L_x_339:
[----:B------:R-:W-:Y:S02]  /*28d0*/  UIADD3 UR11, UR11, 0x1, URZ ;  /* 0x000000010b0b7890 */ /* 0x000fe4000fffe03f */
[----:B------:R-:W-:Y:S02]  /*28e0*/  ULDC UR4, c[0x0][0x160] ;  /* 0x0000580000047ab9 */ /* 0x000fe40000000800 */
[----:B------:R-:W-:-:S06]  /*28f0*/  UISETP.GE.AND UP0, UPT, UR11, UR4, UPT ;  /* 0x000000040b00728c */ /* 0x000fcc000bf06270 */
[----:B------:R-:W-:-:S12]  /*2900*/  PLOP3.LUT P0, PT, PT, PT, UP0, 0x80, 0x0 ;  /* 0x000000000000781c */ /* 0x000fd80003f0f008 */
[----:B------:R-:W-:Y:S05]  /*2910*/  @!P0 BRA `(.L_x_346) ;  /* 0xfffff12000008947 */ /* 0x000fea000383ffff */
.L_x_338:
[----:B------:R-:W-:Y:S01]  /*2920*/  ISETP.GE.AND P0, PT, R76, c[0x0][0x178], PT ;  /* 0x00005e004c007a0c */ /* 0x000fe20003f06270 */
[----:B------:R-:W-:Y:S01]  /*2930*/  BMOV.32.CLEAR RZ, B2 ;  /* 0x0000000002ff7355 */ /* 0x000fe20000100000 */
[----:B------:R-:W-:Y:S10]  /*2940*/  BSSY B2, `(.L_x_347) ;  /* 0x00000ff000027945 */ /* 0x000ff40003800000 */
[----:B------:R-:W-:Y:S05]  /*2950*/  @P0 BRA `(.L_x_348) ;  /* 0x00000fd000000947 */ /* 0x000fea0003800000 */
[----:B------:R-:W-:Y:S01]  /*2960*/  ISETP.GE.AND P0, PT, R83, c[0x0][0x180], PT ;  /* 0x0000600053007a0c */ /* 0x000fe20003f06270 */
[----:B------:R-:W-:Y:S01]  /*2970*/  BMOV.32.CLEAR RZ, B1 ;  /* 0x0000000001ff7355 */ /* 0x000fe20000100000 */
[----:B------:R-:W-:Y:S02]  /*2980*/  BSSY B1, `(.L_x_349) ;  /* 0x000003d000017945 */ /* 0x000fe40003800000 */
[----:B------:R-:W-:-:S04]  /*2990*/  ISETP.GE.OR P0, PT, R84, c[0x0][0x17c], P0 ;  /* 0x00005f0054007a0c */ /* 0x000fc80000706670 */
[----:B------:R-:W-:-:S12]  /*29a0*/  ISETP.GE.OR P0, PT, R63, c[0x0][0x16c], P0 ;  /* 0x00005b003f007a0c */ /* 0x000fd80000706670 */
[----:B------:R-:W-:Y:S05]  /*29b0*/  @P0 BRA `(.L_x_350) ;  /* 0x0000039000000947 */ /* 0x000fea0003800000 */
[----:B------:R-:W-:Y:S02]  /*29c0*/  FSETP.NEU.AND P0, PT, RZ, c[0x0][0x20c], PT ;  /* 0x00008300ff007a0b */ /* 0x000fe40003f0d000 */
[----:B------:R-:W-:-:S10]  /*29d0*/  MOV R9, RZ ;  /* 0x000000ff00097202 */ /* 0x000fd40000000f00 */
[----:B------:R-:W-:Y:S05]  /*29e0*/  @!P0 BRA `(.L_x_351) ;  /* 0x0000015000008947 */ /* 0x000fea0003800000 */
[----:B------:R-:W-:Y:S01]  /*29f0*/  SHF.R.S32.HI R10, RZ, 0x1f, R63 ;  /* 0x0000001fff0a7819 */ /* 0x000fe2000001143f */
[----:B------:R-:W-:Y:S01]  /*2a00*/  IMAD.SHL.U32 R11, R83, 0x20, RZ ;  /* 0x00000020530b7824 */ /* 0x000fe200078e00ff */
[----:B------:R-:W-:Y:S01]  /*2a10*/  ULDC.64 UR4, c[0x0][0x1d8] ;  /* 0x0000760000047ab9 */ /* 0x000fe20000000a00 */
        /* <DEDUP_REMOVED lines=15> */
[----:B------:R-:W-:-:S08]  /*2b10*/  IADD3.X R15, R16, R12, R9, P1, P0 ;  /* 0x0000000c100f7210 */ /* 0x000fd00000fe0409 */
[----:B------:R-:W2:Y:S02]  /*2b20*/  LDG.E.S8.SYS R14, [R14.64+UR4] ;  /* 0x000000040e0e7981 */ /* 0x000ea4000c1ee300 */
[----:B--2---:R0:W1:Y:S02]  /*2b30*/  I2F.S16 R9, R14 ;  /* 0x0000000e00097306 */ /* 0x0040640000101400 */
.L_x_351:
[----:B------:R-:W2:Y:S01]  /*2b40*/  I2F R10, R0 ;  /* 0x00000000000a7306 */ /* 0x000ea20000201400 */
[----:B------:R-:W-:Y:S01]  /*2b50*/  BMOV.32.CLEAR RZ, B0 ;  /* 0x0000000000ff7355 */ /* 0x000fe20000100000 */
[----:B------:R-:W-:Y:S01]  /*2b60*/  BSSY B0, `(.L_x_352) ;  /* 0x000000a000007945 */ /* 0x000fe20003800000 */
[----:B0-----:R-:W-:Y:S01]  /*2b70*/  MOV R14, 0x80 ;  /* 0x00000080000e7802 */ /* 0x001fe20000000f00 */
[----:B--2---:R-:W-:-:S04]  /*2b80*/  FMUL R10, R10, c[0x0][0x208] ;  /* 0x000082000a0a7a20 */ /* 0x004fc80000400000 */
[----:B-1----:R-:W-:-:S05]  /*2b90*/  FFMA R9, R9, c[0x0][0x20c], R10 ;  /* 0x0000830009097a23 */ /* 0x002fca000000000a */
[----:B------:R-:W-:-:S12]  /*2ba0*/  FSETP.GEU.AND P0, PT, R9, -128, PT ;  /* 0xc30000000900780b */ /* 0x000fd80003f0e000 */
[----:B------:R-:W-:Y:S05]  /*2bb0*/  @!P0 BRA `(.L_x_353) ;  /* 0x0000004000008947 */ /* 0x000fea0003800000 */
[----:B------:R-:W-:Y:S01]  /*2bc0*/  FSETP.GT.AND P0, PT, R9, 127, PT ;  /* 0x42fe00000900780b */ /* 0x000fe20003f04000 */
[----:B------:R-:W-:-:S11]  /*2bd0*/  IMAD.MOV.U32 R14, RZ, RZ, 0x7f ;  /* 0x0000007fff0e7424 */ /* 0x000fd600078e00ff */
[----:B------:R-:W0:Y:S02]  /*2be0*/  @!P0 F2I.S8.NTZ R0, R9 ;  /* 0x0000000900008305 */ /* 0x000e240000202100 */
[----:B0-----:R-:W-:-:S06]  /*2bf0*/  @!P0 PRMT R14, R0, 0x7610, R14 ;  /* 0x00007610000e8816 */ /* 0x001fcc000000000e */
.L_x_353:
[----:B------:R-:W-:Y:S05]  /*2c00*/  BSYNC B0 ;  /* 0x0000000000007941 */ /* 0x000fea0003800000 */
.L_x_352:
[----:B------:R-:W-:Y:S01]  /*2c10*/  SHF.R.S32.HI R0, RZ, 0x1f, R63 ;  /* 0x0000001fff007819 */ /* 0x000fe2000001143f */
[----:B------:R-:W-:Y:S01]  /*2c20*/  IMAD.SHL.U32 R10, R83, 0x20, RZ ;  /* 0x00000020530a7824 */ /* 0x000fe200078e00ff */
[----:B------:R-:W-:Y:S01]  /*2c30*/  ULDC.64 UR4, c[0x0][0x1f0] ;  /* 0x00007c0000047ab9 */ /* 0x000fe20000000a00 */
[----:B------:R-:W-:Y:S01]  /*2c40*/  IMAD R12, R84, c[0x0][0x1f8], RZ ;  /* 0x00007e00540c7a24 */ /* 0x000fe200078e02ff */
[----:B------:R-:W-:Y:S01]  /*2c50*/  LEA.HI R11, R0, R63, RZ, 0x5 ;  /* 0x0000003f000b7211 */ /* 0x000fe200078f28ff */
[----:B------:R-:W-:Y:S01]  /*2c60*/  IMAD R13, R76, c[0x0][0x200], RZ ;  /* 0x000080004c0d7a24 */ /* 0x000fe200078e02ff */
[----:B------:R-:W-:Y:S02]  /*2c70*/  SHF.R.S32.HI R9, RZ, 0x1f, R10 ;  /* 0x0000001fff097819 */ /* 0x000fe4000001140a */
[----:B------:R-:W-:-:S02]  /*2c80*/  SHF.R.S32.HI R0, RZ, 0x5, R11 ;  /* 0x00000005ff007819 */ /* 0x000fc4000001140b */
        /* <DEDUP_REMOVED lines=11> */
[----:B------:R0:W-:Y:S02]  /*2d40*/  STG.E.U8.SYS [R10.64+UR4], R14 ;  /* 0x0000000e0a007986 */ /* 0x0001e4000c10e104 */
.L_x_350:
[----:B------:R-:W-:Y:S05]  /*2d50*/  BSYNC B1 ;  /* 0x0000000000017941 */ /* 0x000fea0003800000 */
.L_x_349:
        /* <DEDUP_REMOVED lines=9> */
[----:B0-----:R-:W-:Y:S01]  /*2df0*/  SHF.R.S32.HI R11, RZ, 0x1f, R64 ;  /* 0x0000001fff0b7819 */ /* 0x001fe20000011440 */
        /* <DEDUP_REMOVED lines=20> */
.L_x_356:
[----:B------:R-:W2:Y:S01]  /*2f40*/  I2F R9, R2 ;  /* 0x0000000200097306 */ /* 0x000ea20000201400 */
[----:B------:R-:W-:Y:S01]  /*2f50*/  BMOV.32.CLEAR RZ, B0 ;  /* 0x0000000000ff7355 */ /* 0x000fe20000100000 */
[----:B------:R-:W-:Y:S01]  /*2f60*/  BSSY B0, `(.L_x_357) ;  /* 0x000000a000007945 */ /* 0x000fe20003800000 */
[----:B------:R-:W-:Y:S01]  /*2f70*/  MOV R13, 0x80 ;  /* 0x00000080000d7802 */ /* 0x000fe20000000f00 */
[----:B--2---:R-:W-:-:S04]  /*2f80*/  FMUL R9, R9, c[0x0][0x208] ;  /* 0x0000820009097a20 */ /* 0x004fc80000400000 */
[----:B-1----:R-:W-:-:S05]  /*2f90*/  FFMA R0, R0, c[0x0][0x20c], R9 ;  /* 0x0000830000007a23 */ /* 0x002fca0000000009 */
[----:B------:R-:W-:-:S12]  /*2fa0*/  FSETP.GEU.AND P0, PT, R0, -128, PT ;  /* 0xc30000000000780b */ /* 0x000fd80003f0e000 */
[----:B------:R-:W-:Y:S05]  /*2fb0*/  @!P0 BRA `(.L_x_358) ;  /* 0x0000004000008947 */ /* 0x000fea0003800000 */
[----:B------:R-:W-:Y:S01]  /*2fc0*/  FSETP.GT.AND P0, PT, R0, 127, PT ;  /* 0x42fe00000000780b */ /* 0x000fe20003f04000 */
[----:B------:R-:W-:-:S11]  /*2fd0*/  IMAD.MOV.U32 R13, RZ, RZ, 0x7f ;  /* 0x0000007fff0d7424 */ /* 0x000fd600078e00ff */
[----:B------:R-:W1:Y:S02]  /*2fe0*/  @!P0 F2I.S8.NTZ R0, R0 ;  /* 0x0000000000008305 */ /* 0x000e640000202100 */
[----:B-1----:R-:W-:-:S06]  /*2ff0*/  @!P0 PRMT R13, R0, 0x7610, R13 ;  /* 0x00007610000d8816 */ /* 0x002fcc000000000d */
.L_x_358:
[----:B------:R-:W-:Y:S05]  /*3000*/  BSYNC B0 ;  /* 0x0000000000007941 */ /* 0x000fea0003800000 */
.L_x_357:
[----:B0-----:R-:W-:Y:S01]  /*3010*/  SHF.R.S32.HI R11, RZ, 0x1f, R64 ;  /* 0x0000001fff0b7819 */ /* 0x001fe20000011440 */
        /* <DEDUP_REMOVED lines=17> */
[----:B------:R-:W-:-:S08]  /*3130*/  IADD3.X R11, R15, R0, R11, P1, P0 ;  /* 0x000000000f0b7210 */ /* 0x000fd00000fe040b */
[----:B------:R0:W-:Y:S02]  /*3140*/  STG.E.U8.SYS [R10.64+UR4], R13 ;  /* 0x0000000d0a007986 */ /* 0x0001e4000c10e104 */
.L_x_355:
[----:B------:R-:W-:Y:S05]  /*3150*/  BSYNC B1 ;  /* 0x0000000000017941 */ /* 0x000fea0003800000 */
.L_x_354:
        /* <DEDUP_REMOVED lines=30> */
.L_x_361:
        /* <DEDUP_REMOVED lines=12> */
.L_x_363:
[----:B------:R-:W-:Y:S05]  /*3400*/  BSYNC B0 ;  /* 0x0000000000007941 */ /* 0x000fea0003800000 */
.L_x_362:
        /* <DEDUP_REMOVED lines=20> */
.L_x_360:
[----:B------:R-:W-:Y:S05]  /*3550*/  BSYNC B1 ;  /* 0x0000000000017941 */ /* 0x000fea0003800000 */
.L_x_359:
[----:B------:R-:W-:-:S04]  /*3560*/  ISETP.GE.AND P0, PT, R77, c[0x0][0x180], PT ;  /* 0x000060004d007a0c */ /* 0x000fc80003f06270 */
        /* <DEDUP_REMOVED lines=9> */
[----:B0-----:R-:W-:Y:S01]  /*3600*/  IMAD R11, R78, c[0x0][0x1e0], RZ ;  /* 0x000078004e0b7a24 */ /* 0x001fe200078e02ff */
        /* <DEDUP_REMOVED lines=17> */
.L_x_364:
        /* <DEDUP_REMOVED lines=12> */
.L_x_366:
[----:B------:R-:W-:Y:S05]  /*37e0*/  BSYNC B0 ;  /* 0x0000000000007941 */ /* 0x000fea0003800000 */
.L_x_365:
        /* <DEDUP_REMOVED lines=20> */
.L_x_348:
[----:B------:R-:W-:Y:S05]  /*3930*/  BSYNC B2 ;  /* 0x0000000000027941 */ /* 0x000fea0003800000 */
.L_x_347:
[----:B------:R-:W-:-:S04]  /*3940*/  IADD3 R76, R76, 0x1, RZ ;  /* 0x000000014c4c7810 */ /* 0x000fc80007ffe0ff */
[----:B------:R-:W-:-:S12]  /*3950*/  ISETP.GE.AND P0, PT, R76, c[0x0][0x178], PT ;  /* 0x00005e004c007a0c */ /* 0x000fd80003f06270 */
[----:B------:R-:W-:Y:S05]  /*3960*/  @P0 EXIT ;  /* 0x000000000000094d */ /* 0x000fea0003800000 */
[----:B------:R-:W-:Y:S01]  /*3970*/  ISETP.GE.AND P0, PT, R83, c[0x0][0x180], PT ;  /* 0x0000600053007a0c */ /* 0x000fe20003f06270 */
[----:B------:R-:W-:Y:S01]  /*3980*/  BMOV.32.CLEAR RZ, B1 ;  /* 0x0000000001ff7355 */ /* 0x000fe20000100000 */
[----:B------:R-:W-:Y:S02]  /*3990*/  BSSY B1, `(.L_x_367) ;  /* 0x000003d000017945 */ /* 0x000fe40003800000 */
[----:B------:R-:W-:-:S04]  /*39a0*/  ISETP.GE.OR P0, PT, R84, c[0x0][0x17c], P0 ;  /* 0x00005f0054007a0c */ /* 0x000fc80000706670 */
[----:B------:R-:W-:-:S12]  /*39b0*/  ISETP.GE.OR P0, PT, R63, c[0x0][0x16c], P0 ;  /* 0x00005b003f007a0c */ /* 0x000fd80000706670 */
[----:B------:R-:W-:Y:S05]  /*39c0*/  @P0 BRA `(.L_x_368) ;  /* 0x0000039000000947 */ /* 0x000fea0003800000 */
[----:B------:R-:W-:Y:S02]  /*39d0*/  FSETP.NEU.AND P0, PT, RZ, c[0x0][0x20c], PT ;  /* 0x00008300ff007a0b */ /* 0x000fe40003f0d000 */
[----:B0-----:R-:W-:-:S10]  /*39e0*/  MOV R2, RZ ;  /* 0x000000ff00027202 */ /* 0x001fd40000000f00 */
        /* <DEDUP_REMOVED lines=22> */
.L_x_369:
        /* <DEDUP_REMOVED lines=12> */
.L_x_371:
[----:B------:R-:W-:Y:S05]  /*3c10*/  BSYNC B0 ;  /* 0x0000000000007941 */ /* 0x000fea0003800000 */
.L_x_370:
        /* <DEDUP_REMOVED lines=15> */
[--C-:B0-----:R-:W-:Y:S02]  /*3d10*/  IADD3 R10, P1, P0, R2, R83, R4.reuse ;  /* 0x00000053020a7210 */ /* 0x101fe4000783e004 */
[----:B------:R-:W-:Y:S02]  /*3d20*/  SHF.R.S32.HI R4, RZ, 0x1f, R4 ;  /* 0x0000001fff047819 */ /* 0x000fe40000011404 */
[----:B------:R-:W-:-:S04]  /*3d30*/  SHF.R.S32.HI R2, RZ, 0x1f, R2 ;  /* 0x0000001fff027819 */ /* 0x000fc80000011402 */
[----:B------:R-:W-:-:S08]  /*3d40*/  IADD3.X R11, R2, R3, R4, P1, P0 ;  /* 0x00000003020b7210 */ /* 0x000fd00000fe0404 */
[----:B------:R0:W-:Y:S02]  /*3d50*/  STG.E.U8.SYS [R10.64+UR4], R0 ;  /* 0x000000000a007986 */ /* 0x0001e4000c10e104 */
.L_x_368:
[----:B------:R-:W-:Y:S05]  /*3d60*/  BSYNC B1 ;  /* 0x0000000000017941 */ /* 0x000fea0003800000 */
.L_x_367:
        /* <DEDUP_REMOVED lines=30> */
.L_x_374:
        /* <DEDUP_REMOVED lines=12> */
.L_x_376:
[----:B------:R-:W-:Y:S05]  /*4010*/  BSYNC B0 ;  /* 0x0000000000007941 */ /* 0x000fea0003800000 */
.L_x_375:
[----:B------:R-:W-:Y:S01]  /*4020*/  SHF.R.S32.HI R5, RZ, 0x1f, R64 ;  /* 0x0000001fff057819 */ /* 0x000fe20000011440 */
[----:B------:R-:W-:Y:S01]  /*4030*/  IMAD.SHL.U32 R81, R81, 0x20, RZ ;  /* 0x0000002051517824 */ /* 0x000fe200078e00ff */
[----:B------:R-:W-:Y:S01]  /*4040*/  ULDC.64 UR4, c[0x0][0x1f0] ;  /* 0x00007c0000047ab9 */ /* 0x000fe20000000a00 */
[----:B------:R-:W-:Y:S01]  /*4050*/  IMAD R82, R82, c[0x0][0x1f8], RZ ;  /* 0x00007e0052527a24 */ /* 0x000fe200078e02ff */
[----:B------:R-:W-:Y:S01]  /*4060*/  LEA.HI R5, R5, R64, RZ, 0x5 ;  /* 0x0000004005057211 */ /* 0x000fe200078f28ff */
[----:B------:R-:W-:Y:S01]  /*4070*/  IMAD R2, R76, c[0x0][0x200], RZ ;  /* 0x000080004c027a24 */ /* 0x000fe200078e02ff */
[----:B0-----:R-:W-:Y:S02]  /*4080*/  SHF.R.S32.HI R4, RZ, 0x1f, R81 ;  /* 0x0000001fff047819 */ /* 0x001fe40000011451 */
        /* <DEDUP_REMOVED lines=13> */
.L_x_373:
[----:B------:R-:W-:Y:S05]  /*4160*/  BSYNC B1 ;  /* 0x0000000000017941 */ /* 0x000fea0003800000 */
.L_x_372:
        /* <DEDUP_REMOVED lines=30> */
.L_x_379:
        /* <DEDUP_REMOVED lines=12> */
.L_x_381:
[----:B------:R-:W-:Y:S05]  /*4410*/  BSYNC B0 ;  /* 0x0000000000007941 */ /* 0x000fea0003800000 */
.L_x_380:
        /* <DEDUP_REMOVED lines=20> */
.L_x_378:
[----:B------:R-:W-:Y:S05]  /*4560*/  BSYNC B1 ;  /* 0x0000000000017941 */ /* 0x000fea0003800000 */
.L_x_377:
[----:B------:R-:W-:-:S04]  /*4570*/  ISETP.GE.AND P0, PT, R77, c[0x0][0x180], PT ;  /* 0x000060004d007a0c */ /* 0x000fc80003f06270 */
[----:B------:R-:W-:-:S04]  /*4580*/  ISETP.GE.OR P0, PT, R78, c[0x0][0x17c], P0 ;  /* 0x00005f004e007a0c */ /* 0x000fc80000706670 */
[----:B------:R-:W-:-:S12]  /*4590*/  ISETP.GE.OR P0, PT, R66, c[0x0][0x16c], P0 ;  /* 0x00005b0042007a0c */ /* 0x000fd80000706670 */
[----:B------:R-:W-:Y:S05]  /*45a0*/  @P0 EXIT ;  /* 0x000000000000094d */ /* 0x000fea0003800000 */
        /* <DEDUP_REMOVED lines=24> */
.L_x_382:
        /* <DEDUP_REMOVED lines=12> */
.L_x_384:
[----:B------:R-:W-:Y:S05]  /*47f0*/  BSYNC B0 ;  /* 0x0000000000007941 */ /* 0x000fea0003800000 */
.L_x_383:
        /* <DEDUP_REMOVED lines=16> */
[----:B0-----:R-:W-:Y:S02]  /*4900*/  SHF.R.S32.HI R6, RZ, 0x1f, R5 ;  /* 0x0000001fff067819 */ /* 0x001fe40000011405 */
[----:B------:R-:W-:-:S04]  /*4910*/  SHF.R.S32.HI R2, RZ, 0x1f, R2 ;  /* 0x0000001fff027819 */ /* 0x000fc80000011402 */
[----:B------:R-:W-:-:S08]  /*4920*/  IADD3.X R5, R2, R3, R6, P1, P0 ;  /* 0x0000000302057210 */ /* 0x000fd00000fe0406 */
[----:B------:R-:W-:Y:S01]  /*4930*/  STG.E.U8.SYS [R4.64+UR4], R0 ;  /* 0x0000000004007986 */ /* 0x000fe2000c10e104 */
[----:B------:R-:W-:Y:S05]  /*4940*/  EXIT ;  /* 0x000000000000794d */ /* 0x000fea0003800000 */
        .weak           $__internal_5_$__cuda_sm20_div_s64
        .type           $__internal_5_$__cuda_sm20_div_s64,@function
        .size           $__internal_5_$__cuda_sm20_div_s64,(.L_x_656 - $__internal_5_$__cuda_sm20_div_s64)
$__internal_5_$__cuda_sm20_div_s64:
        /* <DEDUP_REMOVED lines=82> */
[----:B------:R-:W-:Y:S07]  /*4e70*/  RET.REL.NODEC R6 `(_ZN7cutlass9reference6device6kernel11Conv2dWgradIaNS_6layout12TensorNCxHWxILi32EEEaNS4_12TensorCxRSKxILi32EEEaS6_fiNS_21NumericConverterClampIafEENS_12multiply_addIiiiEELi2ELi4ELi8ELi16EEEvNS_4conv17Conv2dProblemSizeENS_9TensorRefIT_T0_EENSF_IT1_T2_EENSF_IT3_T4_EESO_T5_SP_) ;  /* 0xffffb18006007950 */ /* 0x000fee0003c3ffff */
.L_x_385:
        /* <DEDUP_REMOVED lines=8> */
.L_x_656:


//--------------------- .text._ZN7cutlass9reference6device6kernel11Conv2dDgradIaNS_6layout12TensorNCxHWxILi32EEEaNS4_12TensorCxRSKxILi32EEEaS6_fiNS_21NumericConverterClampIafEENS_12multiply_addIiiiEELi2ELi4ELi16ELi8EEEvNS_4conv17Conv2dProblemSizeENS_9TensorRefIT_T0_EENSF_IT1_T2_EENSF_IT3_T4_EESO_T5_SP_ --------------------------
	.section	.text._ZN7cutlass9reference6device6kernel11Conv2dDgradIaNS_6layout12TensorNCxHWxILi32EEEaNS4_12TensorCxRSKxILi32EEEaS6_fiNS_21NumericConverterClampIafEENS_12multiply_addIiiiEELi2ELi4ELi16ELi8EEEvNS_4conv17Conv2dProblemSizeENS_9TensorRefIT_T0_EENSF_IT1_T2_EENSF_IT3_T4_EESO_T5_SP_,"ax",@progbits
	.sectioninfo	@"SHI_REGISTERS=62"
	.align	128
        .global         _ZN7cutlass9reference6device6kernel11Conv2dDgradIaNS_6layout12TensorNCxHWxILi32EEEaNS4_12TensorCxRSKxILi32EEEaS6_fiNS_21NumericConverterClampIafEENS_12multiply_addIiiiEELi2ELi4ELi16ELi8EEEvNS_4conv17Conv2dProblemSizeENS_9TensorRefIT_T0_EENSF_IT1_T2_EENSF_IT3_T4_EESO_T5_SP_
        .type           _ZN7cutlass9reference6device6kernel11Conv2dDgradIaNS_6layout12TensorNCxHWxILi32EEEaNS4_12TensorCxRSKxILi32EEEaS6_fiNS_21NumericConverterClampIafEENS_12multiply_addIiiiEELi2ELi4ELi16ELi8EEEvNS_4conv17Conv2dProblemSizeENS_9TensorRefIT_T0_EENSF_IT1_T2_EENSF_IT3_T4_EESO_T5_SP_,@function
        .size           _ZN7cutlass9reference6device6kernel11Conv2dDgradIaNS_6layout12TensorNCxHWxILi32EEEaNS4_12TensorCxRSKxILi32EEEaS6_fiNS_21NumericConverterClampIafEENS_12multiply_addIiiiEELi2ELi4ELi16ELi8EEEvNS_4conv17Conv2dProblemSizeENS_9TensorRefIT_T0_EENSF_IT1_T2_EENSF_IT3_T4_EESO_T5_SP_,(.L_x_657 - _ZN7cutlass9reference6device6kernel11Conv2dDgradIaNS_6layout12TensorNCxHWxILi32EEEaNS4_12TensorCxRSKxILi32EEEaS6_fiNS_21NumericConverterClampIafEENS_12multiply_addIiiiEELi2ELi4ELi16ELi8EEEvNS_4conv17Conv2dProblemSizeENS_9TensorRefIT_T0_EENSF_IT1_T2_EENSF_IT3_T4_EESO_T5_SP_)
        .other          _ZN7cutlass9reference6device6kernel11Conv2dDgradIaNS_6layout12TensorNCxHWxILi32EEEaNS4_12TensorCxRSKxILi32EEEaS6_fiNS_21NumericConverterClampIafEENS_12multiply_addIiiiEELi2ELi4ELi16ELi8EEEvNS_4conv17Conv2dProblemSizeENS_9TensorRefIT_T0_EENSF_IT1_T2_EENSF_IT3_T4_EESO_T5_SP_,@"STO_CUDA_ENTRY STV_DEFAULT"
_ZN7cutlass9reference6device6kernel11Conv2dDgradIaNS_6layout12TensorNCxHWxILi32EEEaNS4_12TensorCxRSKxILi32EEEaS6_fiNS_21NumericConverterClampIafEENS_12multiply_addIiiiEELi2ELi4ELi16ELi8EEEvNS_4conv17Conv2dProblemSizeENS_9TensorRefIT_T0_EENSF_IT1_T2_EENSF_IT3_T4_EESO_T5_SP_:
.text._ZN7cutlass9reference6device6kernel11Conv2dDgradIaNS_6layout12TensorNCxHWxILi32EEEaNS4_12TensorCxRSKxILi32EEEaS6_fiNS_21NumericConverterClampIafEENS_12multiply_addIiiiEELi2ELi4ELi16ELi8EEEvNS_4conv17Conv2dProblemSizeENS_9TensorRefIT_T0_EENSF_IT1_T2_EENSF_IT3_T4_EESO_T5_SP_:
        /* <DEDUP_REMOVED lines=26> */
[----:B------:R-:W-:Y:S05]  /*01a0*/  CALL.REL.NOINC `($__internal_6_$__cuda_sm20_div_s64) ;  /* 0x00003f1000007944 */ /* 0x000fea0003c00000 */
        /* <DEDUP_REMOVED lines=8> */
.L_x_387:
        /* <DEDUP_REMOVED lines=21> */
.L_x_388:
[----:B------:R-:W-:Y:S05]  /*0380*/  BSYNC B0 ;  /* 0x0000000000007941 */ /* 0x000fea0003800000 */
.L_x_386:
        /* <DEDUP_REMOVED lines=8> */
[----:B------:R-:W-:Y:S05]  /*0410*/  CALL.REL.NOINC `($__internal_6_$__cuda_sm20_div_s64) ;  /* 0x00003ca000007944 */ /* 0x000fea0003c00000 */
[----:B------:R-:W-:Y:S02]  /*0420*/  IADD3 R23, -R55, RZ, RZ ;  /* 0x000000ff37177210 */ /* 0x000fe40007ffe1ff */
[----:B------:R-:W-:-:S03]  /*0430*/  MOV R57, R55 ;  /* 0x0000003700397202 */ /* 0x000fc60000000f00 */
[----:B------:R-:W-:Y:S01]  /*0440*/  IMAD R23, R23, c[0x0][0x168], R14 ;  /* 0x00005a0017177a24 */ /* 0x000fe200078e020e */
[----:B------:R-:W-:Y:S05]  /*0450*/  BRA `(.L_x_391) ;  /* 0x0000014000007947 */ /* 0x000fea0003800000 */
.L_x_390:
        /* <DEDUP_REMOVED lines=20> */
.L_x_391:
[----:B------:R-:W-:Y:S05]  /*05a0*/  BSYNC B0 ;  /* 0x0000000000007941 */ /* 0x000fea0003800000 */
.L_x_389:
        /* <DEDUP_REMOVED lines=23> */
.L_x_393:
        /* <DEDUP_REMOVED lines=21> */
.L_x_394:
[----:B------:R-:W-:Y:S05]  /*0870*/  BSYNC B0 ;  /* 0x0000000000007941 */ /* 0x000fea0003800000 */
.L_x_392:
        /* <DEDUP_REMOVED lines=9> */
[----:B------:R-:W-:Y:S05]  /*0910*/  CALL.REL.NOINC `($__internal_6_$__cuda_sm20_div_s64) ;  /* 0x000037a000007944 */ /* 0x000fea0003c00000 */
[----:B------:R-:W-:-:S05]  /*0920*/  IADD3 R3, -R55, RZ, RZ ;  /* 0x000000ff37037210 */ /* 0x000fca0007ffe1ff */
[----:B------:R-:W-:Y:S01]  /*0930*/  IMAD R24, R3, c[0x0][0x168], R24 ;  /* 0x00005a0003187a24 */ /* 0x000fe200078e0218 */
[----:B------:R-:W-:Y:S05]  /*0940*/  BRA `(.L_x_397) ;  /* 0x0000014000007947 */ /* 0x000fea0003800000 */
.L_x_396:
        /* <DEDUP_REMOVED lines=20> */
.L_x_397:
[----:B------:R-:W-:Y:S05]  /*0a90*/  BSYNC B0 ;  /* 0x0000000000007941 */ /* 0x000fea0003800000 */
.L_x_395:
        /* <DEDUP_REMOVED lines=49> */
.L_x_411:
        /* <DEDUP_REMOVED lines=16> */
.L_x_410:
        /* <DEDUP_REMOVED lines=18> */
.L_x_409:
        /* <DEDUP_REMOVED lines=27> */
.L_x_402:
[----:B------:R-:W-:Y:S05]  /*1180*/  BSYNC B0 ;  /* 0x0000000000007941 */ /* 0x000fea0003800000 */
.L_x_401:
        /* <DEDUP_REMOVED lines=79> */
.L_x_404:
[----:B------:R-:W-:Y:S05]  /*1680*/  BSYNC B0 ;  /* 0x0000000000007941 */ /* 0x000fea0003800000 */
.L_x_403:
        /* <DEDUP_REMOVED lines=27> */
.L_x_406:
[----:B------:R-:W-:Y:S05]  /*1840*/  BSYNC B0 ;  /* 0x0000000000007941 */ /* 0x000fea0003800000 */
.L_x_405:
        /* <DEDUP_REMOVED lines=78> */
.L_x_408:
[----:B------:R-:W-:Y:S05]  /*1d30*/  BSYNC B0 ;  /* 0x0000000000007941 */ /* 0x000fea0003800000 */
.L_x_407:
        /* <DEDUP_REMOVED lines=50> */
.L_x_400:
[----:B------:R-:W-:Y:S02]  /*2060*/  UIADD3 UR15, UR15, 0x1, URZ ;  /* 0x000000010f0f7890 */ /* 0x000fe4000fffe03f */
[----:B------:R-:W-:-:S02]  /*2070*/  ULDC UR4, c[0x0][0x180] ;  /* 0x0000600000047ab9 */ /* 0x000fc40000000800 */
[----:B------:R-:W-:-:S06]  /*2080*/  UISETP.GE.AND UP0, UPT, UR15, UR4, UPT ;  /* 0x000000040f00728c */ /* 0x000fcc000bf06270 */
[----:B------:R-:W-:-:S12]  /*2090*/  PLOP3.LUT P0, PT, PT, PT, UP0, 0x80, 0x0 ;  /* 0x000000000000781c */ /* 0x000fd80003f0f008 */
[----:B------:R-:W-:Y:S05]  /*20a0*/  @!P0 BRA `(.L_x_410) ;  /* 0xffffee0000008947 */ /* 0x000fea000383ffff */
.L_x_399:
[----:B------:R-:W-:Y:S02]  /*20b0*/  UIADD3 UR16, UR16, 0x1, URZ ;  /* 0x0000000110107890 */ /* 0x000fe4000fffe03f */
[----:B------:R-:W-:Y:S02]  /*20c0*/  ULDC UR4, c[0x0][0x17c] ;  /* 0x00005f0000047ab9 */ /* 0x000fe40000000800 */
[----:B------:R-:W-:-:S06]  /*20d0*/  UISETP.GE.AND UP0, UPT, UR16, UR4, UPT ;  /* 0x000000041000728c */ /* 0x000fcc000bf06270 */
[----:B------:R-:W-:-:S12]  /*20e0*/  PLOP3.LUT P0, PT, PT, PT, UP0, 0x80, 0x0 ;  /* 0x000000000000781c */ /* 0x000fd80003f0f008 */
[----:B------:R-:W-:Y:S05]  /*20f0*/  @!P0 BRA `(.L_x_411) ;  /* 0xffffecb000008947 */ /* 0x000fea000383ffff */
.L_x_398:
        /* <DEDUP_REMOVED lines=34> */
.L_x_416:
        /* <DEDUP_REMOVED lines=12> */
.L_x_418:
[----:B------:R-:W-:Y:S05]  /*23e0*/  BSYNC B0 ;  /* 0x0000000000007941 */ /* 0x000fea0003800000 */
.L_x_417:
        /* <DEDUP_REMOVED lines=20> */
.L_x_415:
[----:B------:R-:W-:Y:S05]  /*2530*/  BSYNC B1 ;  /* 0x0000000000017941 */ /* 0x000fea0003800000 */
.L_x_414:
[----:B------:R-:W-:Y:S01]  /*2540*/  IADD3 R0, R59, 0x1, RZ ;  /* 0x000000013b007810 */ /* 0x000fe20007ffe0ff */
[----:B------:R-:W-:Y:S01]  /*2550*/  BMOV.32.CLEAR RZ, B1 ;  /* 0x0000000001ff7355 */ /* 0x000fe20000100000 */
[----:B------:R-:W-:Y:S02]  /*2560*/  BSSY B1, `(.L_x_419) ;  /* 0x000003c000017945 */ /* 0x000fe40003800000 */
[----:B------:R-:W-:-:S12]  /*2570*/  ISETP.GE.AND P0, PT, R0, c[0x0][0x16c], PT ;  /* 0x00005b0000007a0c */ /* 0x000fd80003f06270 */
        /* <DEDUP_REMOVED lines=9> */
[----:B0-----:R-:W-:Y:S01]  /*2610*/  IMAD R10, R58, c[0x0][0x1e8], RZ ;  /* 0x00007a003a0a7a24 */ /* 0x001fe200078e02ff */
        /* <DEDUP_REMOVED lines=15> */
.L_x_421:
[----:B0-----:R-:W0:Y:S01]  /*2710*/  I2F R10, R2 ;  /* 0x00000002000a7306 */ /* 0x001e220000201400 */
[----:B------:R-:W-:Y:S01]  /*2720*/  BMOV.32.CLEAR RZ, B0 ;  /* 0x0000000000ff7355 */ /* 0x000fe20000100000 */
[----:B------:R-:W-:Y:S01]  /*2730*/  BSSY B0, `(.L_x_422) ;  /* 0x000000a000007945 */ /* 0x000fe20003800000 */
[----:B------:R-:W-:Y:S01]  /*2740*/  MOV R14, 0x80 ;  /* 0x00000080000e7802 */ /* 0x000fe20000000f00 */
[----:B0-----:R-:W-:-:S04]  /*2750*/  FMUL R10, R10, c[0x0][0x208] ;  /* 0x000082000a0a7a20 */ /* 0x001fc80000400000 */
[----:B-1----:R-:W-:-:S05]  /*2760*/  FFMA R9, R9, c[0x0][0x20c], R10 ;  /* 0x0000830009097a23 */ /* 0x002fca000000000a */
[----:B------:R-:W-:-:S12]  /*2770*/  FSETP.GEU.AND P0, PT, R9, -128, PT ;  /* 0xc30000000900780b */ /* 0x000fd80003f0e000 */
[----:B------:R-:W-:Y:S05]  /*2780*/  @!P0 BRA `(.L_x_423) ;  /* 0x0000004000008947 */ /* 0x000fea0003800000 */
[----:B------:R-:W-:Y:S01]  /*2790*/  FSETP.GT.AND P0, PT, R9, 127, PT ;  /* 0x42fe00000900780b */ /* 0x000fe20003f04000 */
[----:B------:R-:W-:-:S11]  /*27a0*/  IMAD.MOV.U32 R14, RZ, RZ, 0x7f ;  /* 0x0000007fff0e7424 */ /* 0x000fd600078e00ff */
[----:B------:R-:W0:Y:S02]  /*27b0*/  @!P0 F2I.S8.NTZ R2, R9 ;  /* 0x0000000900028305 */ /* 0x000e240000202100 */
[----:B0-----:R-:W-:-:S06]  /*27c0*/  @!P0 PRMT R14, R2, 0x7610, R14 ;  /* 0x00007610020e8816 */ /* 0x001fcc000000000e */
.L_x_423:
[----:B------:R-:W-:Y:S05]  /*27d0*/  BSYNC B0 ;  /* 0x0000000000007941 */ /* 0x000fea0003800000 */
.L_x_422:
        /* <DEDUP_REMOVED lines=20> */
.L_x_420:
[----:B------:R-:W-:Y:S05]  /*2920*/  BSYNC B1 ;  /* 0x0000000000017941 */ /* 0x000fea0003800000 */
.L_x_419:
        /* <DEDUP_REMOVED lines=14> */
[----:B0-----:R-:W-:Y:S02]  /*2a10*/  SHF.R.S32.HI R11, RZ, 0x1f, R2 ;  /* 0x0000001fff0b7819 */ /* 0x001fe40000011402 */
        /* <DEDUP_REMOVED lines=14> */
.L_x_426:
        /* <DEDUP_REMOVED lines=12> */
.L_x_428:
[----:B------:R-:W-:Y:S05]  /*2bc0*/  BSYNC B0 ;  /* 0x0000000000007941 */ /* 0x000fea0003800000 */
.L_x_427:
[----:B------:R-:W-:Y:S01]  /*2bd0*/  SHF.R.S32.HI R13, RZ, 0x1f, R0 ;  /* 0x0000001fff0d7819 */ /* 0x000fe20000011400 */
[----:B------:R-:W-:Y:S01]  /*2be0*/  IMAD.SHL.U32 R2, R23, 0x20, RZ ;  /* 0x0000002017027824 */ /* 0x000fe200078e00ff */
[----:B------:R-:W-:Y:S01]  /*2bf0*/  ULDC.64 UR4, c[0x0][0x1f0] ;  /* 0x00007c0000047ab9 */ /* 0x000fe20000000a00 */
[----:B0-----:R-:W-:Y:S01]  /*2c00*/  IMAD R10, R57, c[0x0][0x1f8], RZ ;  /* 0x00007e00390a7a24 */ /* 0x001fe200078e02ff */
        /* <DEDUP_REMOVED lines=16> */
.L_x_425:
[----:B------:R-:W-:Y:S05]  /*2d10*/  BSYNC B1 ;  /* 0x0000000000017941 */ /* 0x000fea0003800000 */
.L_x_424:
[----:B0-----:R-:W-:-:S04]  /*2d20*/  IADD3 R12, R59, 0x3, RZ ;  /* 0x000000033b0c7810 */ /* 0x001fc80007ffe0ff */
        /* <DEDUP_REMOVED lines=26> */
.L_x_429:
        /* <DEDUP_REMOVED lines=12> */
.L_x_431:
[----:B------:R-:W-:Y:S05]  /*2f90*/  BSYNC B0 ;  /* 0x0000000000007941 */ /* 0x000fea0003800000 */
.L_x_430:
        /* <DEDUP_REMOVED lines=9> */
[----:B------:R-:W-:Y:S02]  /*3030*/  IADD3 R23, P1, P0, R23, R2, R58 ;  /* 0x0000000217177210 */ /* 0x000fe4000783e03a */
[----:B------:R-:W-:Y:S01]  /*3040*/  SHF.R.S32.HI R11, RZ, 0x1f, R2 ;  /* 0x0000001fff0b7819 */ /* 0x000fe20000011402 */
[----:B------:R-:W-:Y:S01]  /*3050*/  IMAD R2, R3, c[0x0][0x1fc], RZ ;  /* 0x00007f0003027a24 */ /* 0x000fe200078e02ff */
[----:B------:R-:W-:Y:S01]  /*3060*/  SHF.R.S32.HI R58, RZ, 0x1f, R58 ;  /* 0x0000001fff3a7819 */ /* 0x000fe2000001143a */
[----:B------:R-:W-:-:S03]  /*3070*/  IMAD.IADD R9, R12, 0x1, -R9 ;  /* 0x000000010c097824 */ /* 0x000fc600078e0a09 */
[----:B------:R-:W-:Y:S02]  /*3080*/  IADD3.X R4, R4, R11, R58, P1, P0 ;  /* 0x0000000b04047210 */ /* 0x000fe40000fe043a */
[--C-:B0-----:R-:W-:Y:S02]  /*3090*/  IADD3 R10, P1, P0, R2, R23, R9.reuse ;  /* 0x00000017020a7210 */ /* 0x101fe4000783e009 */
[----:B------:R-:W-:Y:S02]  /*30a0*/  SHF.R.S32.HI R9, RZ, 0x1f, R9 ;  /* 0x0000001fff097819 */ /* 0x000fe40000011409 */
[----:B------:R-:W-:-:S04]  /*30b0*/  SHF.R.S32.HI R2, RZ, 0x1f, R2 ;  /* 0x0000001fff027819 */ /* 0x000fc80000011402 */
[----:B------:R-:W-:-:S08]  /*30c0*/  IADD3.X R11, R2, R4, R9, P1, P0 ;  /* 0x00000004020b7210 */ /* 0x000fd00000fe0409 */
[----:B------:R0:W-:Y:S02]  /*30d0*/  STG.E.U8.SYS [R10.64+UR4], R0 ;  /* 0x000000000a007986 */ /* 0x0001e4000c10e104 */
.L_x_413:
[----:B------:R-:W-:Y:S05]  /*30e0*/  BSYNC B2 ;  /* 0x0000000000027941 */ /* 0x000fea0003800000 */
.L_x_412:
        /* <DEDUP_REMOVED lines=32> */
.L_x_434:
        /* <DEDUP_REMOVED lines=12> */
.L_x_436:
[----:B------:R-:W-:Y:S05]  /*33b0*/  BSYNC B0 ;  /* 0x0000000000007941 */ /* 0x000fea0003800000 */
.L_x_435:
        /* <DEDUP_REMOVED lines=20> */
.L_x_433:
[----:B------:R-:W-:Y:S05]  /*3500*/  BSYNC B1 ;  /* 0x0000000000017941 */ /* 0x000fea0003800000 */
.L_x_432:
[----:B0-----:R-:W-:Y:S01]  /*3510*/  IADD3 R0, R59, 0x1, RZ ;  /* 0x000000013b007810 */ /* 0x001fe20007ffe0ff */
        /* <DEDUP_REMOVED lines=28> */
.L_x_439:
[----:B------:R-:W2:Y:S01]  /*36e0*/  I2F R3, R6 ;  /* 0x0000000600037306 */ /* 0x000ea20000201400 */
[----:B------:R-:W-:Y:S01]  /*36f0*/  BMOV.32.CLEAR RZ, B0 ;  /* 0x0000000000ff7355 */ /* 0x000fe20000100000 */
[----:B------:R-:W-:Y:S01]  /*3700*/  BSSY B0, `(.L_x_440) ;  /* 0x000000a000007945 */ /* 0x000fe20003800000 */
[----:B------:R-:W-:Y:S01]  /*3710*/  MOV R10, 0x80 ;  /* 0x00000080000a7802 */ /* 0x000fe20000000f00 */
[----:B--2---:R-:W-:-:S04]  /*3720*/  FMUL R3, R3, c[0x0][0x208] ;  /* 0x0000820003037a20 */ /* 0x004fc80000400000 */
[----:B01----:R-:W-:-:S05]  /*3730*/  FFMA R2, R4, c[0x0][0x20c], R3 ;  /* 0x0000830004027a23 */ /* 0x003fca0000000003 */
[----:B------:R-:W-:-:S12]  /*3740*/  FSETP.GEU.AND P0, PT, R2, -128, PT ;  /* 0xc30000000200780b */ /* 0x000fd80003f0e000 */
[----:B------:R-:W-:Y:S05]  /*3750*/  @!P0 BRA `(.L_x_441) ;  /* 0x0000004000008947 */ /* 0x000fea0003800000 */
[----:B------:R-:W-:Y:S01]  /*3760*/  FSETP.GT.AND P0, PT, R2, 127, PT ;  /* 0x42fe00000200780b */ /* 0x000fe20003f04000 */
[----:B------:R-:W-:-:S11]  /*3770*/  IMAD.MOV.U32 R10, RZ, RZ, 0x7f ;  /* 0x0000007fff0a7424 */ /* 0x000fd600078e00ff */
[----:B------:R-:W0:Y:S02]  /*3780*/  @!P0 F2I.S8.NTZ R2, R2 ;  /* 0x0000000200028305 */ /* 0x000e240000202100 */
[----:B0-----:R-:W-:-:S06]  /*3790*/  @!P0 PRMT R10, R2, 0x7610, R10 ;  /* 0x00007610020a8816 */ /* 0x001fcc000000000a */
.L_x_441:
[----:B------:R-:W-:Y:S05]  /*37a0*/  BSYNC B0 ;  /* 0x0000000000007941 */ /* 0x000fea0003800000 */
.L_x_440:
        /* <DEDUP_REMOVED lines=20> */
.L_x_438:
[----:B------:R-:W-:Y:S05]  /*38f0*/  BSYNC B1 ;  /* 0x0000000000017941 */ /* 0x000fea0003800000 */
.L_x_437:
        /* <DEDUP_REMOVED lines=9> */
[----:B0-----:R-:W-:Y:S01]  /*3990*/  IMAD.SHL.U32 R2, R24, 0x20, RZ ;  /* 0x0000002018027824 */ /* 0x001fe200078e00ff */
        /* <DEDUP_REMOVED lines=19> */
.L_x_444:
        /* <DEDUP_REMOVED lines=12> */
.L_x_446:
[----:B------:R-:W-:Y:S05]  /*3b90*/  BSYNC B0 ;  /* 0x0000000000007941 */ /* 0x000fea0003800000 */
.L_x_445:
        /* <DEDUP_REMOVED lines=20> */
.L_x_443:
[----:B------:R-:W-:Y:S05]  /*3ce0*/  BSYNC B1 ;  /* 0x0000000000017941 */ /* 0x000fea0003800000 */
.L_x_442:
[----:B------:R-:W-:-:S04]  /*3cf0*/  IADD3 R59, R59, 0x3, RZ ;  /* 0x000000033b3b7810 */ /* 0x000fc80007ffe0ff */
[----:B------:R-:W-:-:S12]  /*3d00*/  ISETP.GE.AND P0, PT, R59, c[0x0][0x16c], PT ;  /* 0x00005b003b007a0c */ /* 0x000fd80003f06270 */
[----:B------:R-:W-:Y:S05]  /*3d10*/  @P0 EXIT ;  /* 0x000000000000094d */ /* 0x000fea0003800000 */
        /* <DEDUP_REMOVED lines=24> */
.L_x_447:
        /* <DEDUP_REMOVED lines=12> */
.L_x_449:
[----:B------:R-:W-:Y:S05]  /*3f60*/  BSYNC B0 ;  /* 0x0000000000007941 */ /* 0x000fea0003800000 */
.L_x_448:
        /* <DEDUP_REMOVED lines=19> */
[----:B------:R-:W-:Y:S01]  /*40a0*/  STG.E.U8.SYS [R24.64+UR4], R2 ;  /* 0x0000000218007986 */ /* 0x000fe2000c10e104 */
[----:B------:R-:W-:Y:S05]  /*40b0*/  EXIT ;  /* 0x000000000000794d */ /* 0x000fea0003800000 */
        .weak           $__internal_6_$__cuda_sm20_div_s64
        .type           $__internal_6_$__cuda_sm20_div_s64,@function
        .size           $__internal_6_$__cuda_sm20_div_s64,(.L_x_657 - $__internal_6_$__cuda_sm20_div_s64)
$__internal_6_$__cuda_sm20_div_s64:
        /* <DEDUP_REMOVED lines=82> */
[----:B------:R-:W-:Y:S07]  /*45e0*/  RET.REL.NODEC R6 `(_ZN7cutlass9reference6device6kernel11Conv2dDgradIaNS_6layout12TensorNCxHWxILi32EEEaNS4_12TensorCxRSKxILi32EEEaS6_fiNS_21NumericConverterClampIafEENS_12multiply_addIiiiEELi2ELi4ELi16ELi8EEEvNS_4conv17Conv2dProblemSizeENS_9TensorRefIT_T0_EENSF_IT1_T2_EENSF_IT3_T4_EESO_T5_SP_) ;  /* 0xffffba1006007950 */ /* 0x000fee0003c3ffff */
.L_x_450:
[----:B------:R-:W-:-:S00]  /*45f0*/  BRA `(.L_x_450) ;  /* 0xfffffff000007947 */ /* 0x000fc0000383ffff */
.L_x_657:


//--------------------- .text._ZN7cutlass9reference6device6kernel11Conv2dFpropIaNS_6layout12TensorNCxHWxILi32EEEaNS4_12TensorCxRSKxILi32EEEaS6_fiNS_21NumericConverterClampIafEENS_12multiply_addIiiiEELi4ELi4ELi16ELi8EEEvNS_4conv17Conv2dProblemSizeENS_9TensorRefIT_T0_EENSF_IT1_T2_EENSF_IT3_T4_EESO_T5_SP_ --------------------------
	.section	.text._ZN7cutlass9reference6device6kernel11Conv2dFpropIaNS_6layout12TensorNCxHWxILi32EEEaNS4_12TensorCxRSKxILi32EEEaS6_fiNS_21NumericConverterClampIafEENS_12multiply_addIiiiEELi4ELi4ELi16ELi8EEEvNS_4conv17Conv2dProblemSizeENS_9TensorRefIT_T0_EENSF_IT1_T2_EENSF_IT3_T4_EESO_T5_SP_,"ax",@progbits
	.sectioninfo	@"SHI_REGISTERS=96"
	.align	128
        .global         _ZN7cutlass9reference6device6kernel11Conv2dFpropIaNS_6layout12TensorNCxHWxILi32EEEaNS4_12TensorCxRSKxILi32EEEaS6_fiNS_21NumericConverterClampIafEENS_12multiply_addIiiiEELi4ELi4ELi16ELi8EEEvNS_4conv17Conv2dProblemSizeENS_9TensorRefIT_T0_EENSF_IT1_T2_EENSF_IT3_T4_EESO_T5_SP_
        .type           _ZN7cutlass9reference6device6kernel11Conv2dFpropIaNS_6layout12TensorNCxHWxILi32EEEaNS4_12TensorCxRSKxILi32EEEaS6_fiNS_21NumericConverterClampIafEENS_12multiply_addIiiiEELi4ELi4ELi16ELi8EEEvNS_4conv17Conv2dProblemSizeENS_9TensorRefIT_T0_EENSF_IT1_T2_EENSF_IT3_T4_EESO_T5_SP_,@function
        .size           _ZN7cutlass9reference6device6kernel11Conv2dFpropIaNS_6layout12TensorNCxHWxILi32EEEaNS4_12TensorCxRSKxILi32EEEaS6_fiNS_21NumericConverterClampIafEENS_12multiply_addIiiiEELi4ELi4ELi16ELi8EEEvNS_4conv17Conv2dProblemSizeENS_9TensorRefIT_T0_EENSF_IT1_T2_EENSF_IT3_T4_EESO_T5_SP_,(.L_x_658 - _ZN7cutlass9reference6device6kernel11Conv2dFpropIaNS_6layout12TensorNCxHWxILi32EEEaNS4_12TensorCxRSKxILi32EEEaS6_fiNS_21NumericConverterClampIafEENS_12multiply_addIiiiEELi4ELi4ELi16ELi8EEEvNS_4conv17Conv2dProblemSizeENS_9TensorRefIT_T0_EENSF_IT1_T2_EENSF_IT3_T4_EESO_T5_SP_)
        .other          _ZN7cutlass9reference6device6kernel11Conv2dFpropIaNS_6layout12TensorNCxHWxILi32EEEaNS4_12TensorCxRSKxILi32EEEaS6_fiNS_21NumericConverterClampIafEENS_12multiply_addIiiiEELi4ELi4ELi16ELi8EEEvNS_4conv17Conv2dProblemSizeENS_9TensorRefIT_T0_EENSF_IT1_T2_EENSF_IT3_T4_EESO_T5_SP_,@"STO_CUDA_ENTRY STV_DEFAULT"
_ZN7cutlass9reference6device6kernel11Conv2dFpropIaNS_6layout12TensorNCxHWxILi32EEEaNS4_12TensorCxRSKxILi32EEEaS6_fiNS_21NumericConverterClampIafEENS_12multiply_addIiiiEELi4ELi4ELi16ELi8EEEvNS_4conv17Conv2dProblemSizeENS_9TensorRefIT_T0_EENSF_IT1_T2_EENSF_IT3_T4_EESO_T5_SP_:
.text._ZN7cutlass9reference6device6kernel11Conv2dFpropIaNS_6layout12TensorNCxHWxILi32EEEaNS4_12TensorCxRSKxILi32EEEaS6_fiNS_21NumericConverterClampIafEENS_12multiply_addIiiiEELi4ELi4ELi16ELi8EEEvNS_4conv17Conv2dProblemSizeENS_9TensorRefIT_T0_EENSF_IT1_T2_EENSF_IT3_T4_EESO_T5_SP_:
        /* <DEDUP_REMOVED lines=21> */
[----:B------:R-:W-:Y:S05]  /*0150*/  CALL.REL.NOINC `($__internal_7_$__cuda_sm20_div_s64) ;  /* 0x00006d0000007944 */ /* 0x000fea0003c00000 */
        /* <DEDUP_REMOVED lines=8> */
.L_x_452:
        /* <DEDUP_REMOVED lines=21> */
.L_x_453:
[----:B------:R-:W-:Y:S05]  /*0330*/  BSYNC B0 ;  /* 0x0000000000007941 */ /* 0x000fea0003800000 */
.L_x_451:
        /* <DEDUP_REMOVED lines=9> */
[----:B------:R-:W-:Y:S05]  /*03d0*/  CALL.REL.NOINC `($__internal_7_$__cuda_sm20_div_s64) ;  /* 0x00006a8000007944 */ /* 0x000fea0003c00000 */
[----:B------:R-:W-:Y:S02]  /*03e0*/  IADD3 R3, -R75, RZ, RZ ;  /* 0x000000ff4b037210 */ /* 0x000fe40007ffe1ff */
[----:B------:R-:W-:-:S03]  /*03f0*/  MOV R81, R75 ;  /* 0x0000004b00517202 */ /* 0x000fc60000000f00 */
[----:B------:R-:W-:Y:S01]  /*0400*/  IMAD R68, R3, c[0x0][0x174], R68 ;  /* 0x00005d0003447a24 */ /* 0x000fe200078e0244 */
[----:B------:R-:W-:Y:S05]  /*0410*/  BRA `(.L_x_456) ;  /* 0x0000014000007947 */ /* 0x000fea0003800000 */
.L_x_455:
        /* <DEDUP_REMOVED lines=20> */
.L_x_456:
[----:B------:R-:W-:Y:S05]  /*0560*/  BSYNC B0 ;  /* 0x0000000000007941 */ /* 0x000fea0003800000 */
.L_x_454:
        /* <DEDUP_REMOVED lines=24> */
.L_x_458:
        /* <DEDUP_REMOVED lines=21> */
.L_x_459:
[----:B------:R-:W-:Y:S05]  /*0840*/  BSYNC B0 ;  /* 0x0000000000007941 */ /* 0x000fea0003800000 */
.L_x_457:
        /* <DEDUP_REMOVED lines=8> */
[----:B------:R-:W-:Y:S05]  /*08d0*/  CALL.REL.NOINC `($__internal_7_$__cuda_sm20_div_s64) ;  /* 0x0000658000007944 */ /* 0x000fea0003c00000 */
[----:B------:R-:W-:Y:S02]  /*08e0*/  IADD3 R69, -R75, RZ, RZ ;  /* 0x000000ff4b457210 */ /* 0x000fe40007ffe1ff */
[----:B------:R-:W-:-:S03]  /*08f0*/  MOV R79, R75 ;  /* 0x0000004b004f7202 */ /* 0x000fc60000000f00 */
[----:B------:R-:W-:Y:S01]  /*0900*/  IMAD R69, R69, c[0x0][0x174], R0 ;  /* 0x00005d0045457a24 */ /* 0x000fe200078e0200 */
[----:B------:R-:W-:Y:S05]  /*0910*/  BRA `(.L_x_462) ;  /* 0x0000014000007947 */ /* 0x000fea0003800000 */
.L_x_461:
        /* <DEDUP_REMOVED lines=20> */
.L_x_462:
[----:B------:R-:W-:Y:S05]  /*0a60*/  BSYNC B0 ;  /* 0x0000000000007941 */ /* 0x000fea0003800000 */
.L_x_460:
        /* <DEDUP_REMOVED lines=23> */
.L_x_464:
        /* <DEDUP_REMOVED lines=21> */
.L_x_465:
[----:B------:R-:W-:Y:S05]  /*0d30*/  BSYNC B0 ;  /* 0x0000000000007941 */ /* 0x000fea0003800000 */
.L_x_463:
        /* <DEDUP_REMOVED lines=14> */
.L_x_467:
        /* <DEDUP_REMOVED lines=20> */
.L_x_468:
[----:B------:R-:W-:Y:S05]  /*0f60*/  BSYNC B0 ;  /* 0x0000000000007941 */ /* 0x000fea0003800000 */
.L_x_466:
        /* <DEDUP_REMOVED lines=24> */
.L_x_470:
        /* <DEDUP_REMOVED lines=21> */
.L_x_471:
[----:B------:R-:W-:Y:S05]  /*1240*/  BSYNC B0 ;  /* 0x0000000000007941 */ /* 0x000fea0003800000 */
.L_x_469:
        /* <DEDUP_REMOVED lines=9> */
[----:B------:R-:W-:-:S05]  /*12e0*/  IADD3 R71, -R75, RZ, RZ ;  /* 0x000000ff4b477210 */ /* 0x000fca0007ffe1ff */
[----:B------:R-:W-:Y:S01]  /*12f0*/  IMAD R71, R71, c[0x0][0x174], R0 ;  /* 0x00005d0047477a24 */ /* 0x000fe200078e0200 */
[----:B------:R-:W-:Y:S05]  /*1300*/  BRA `(.L_x_474) ;  /* 0x0000014000007947 */ /* 0x000fea0003800000 */
.L_x_473:
        /* <DEDUP_REMOVED lines=20> */
.L_x_474:
[----:B------:R-:W-:Y:S05]  /*1450*/  BSYNC B0 ;  /* 0x0000000000007941 */ /* 0x000fea0003800000 */
.L_x_472:
        /* <DEDUP_REMOVED lines=76> */
.L_x_488:
        /* <DEDUP_REMOVED lines=41> */
.L_x_487:
        /* <DEDUP_REMOVED lines=119> */
.L_x_486:
        /* <DEDUP_REMOVED lines=84> */
.L_x_479:
[----:B--2---:R-:W-:Y:S05]  /*2860*/  BSYNC B0 ;  /* 0x0000000000007941 */ /* 0x004fea0003800000 */
.L_x_478:
        /* <DEDUP_REMOVED lines=28> */
.L_x_481:
[----:B------:R-:W-:Y:S05]  /*2a30*/  BSYNC B0 ;  /* 0x0000000000007941 */ /* 0x000fea0003800000 */
.L_x_480:
        /* <DEDUP_REMOVED lines=20> */
.L_x_483:
[----:B------:R-:W-:Y:S05]  /*2b80*/  BSYNC B0 ;  /* 0x0000000000007941 */ /* 0x000fea0003800000 */
.L_x_482:
        /* <DEDUP_REMOVED lines=21> */
.L_x_485:
[----:B------:R-:W-:Y:S05]  /*2ce0*/  BSYNC B0 ;  /* 0x0000000000007941 */ /* 0x000fea0003800000 */
.L_x_484:
        /* <DEDUP_REMOVED lines=19> */
.L_x_477:
[----:B------:R-:W-:Y:S02]  /*2e20*/  UIADD3 UR6, UR6, 0x1, URZ ;  /* 0x0000000106067890 */ /* 0x000fe4000fffe03f */
[----:B------:R-:W-:-:S02]  /*2e30*/  ULDC UR4, c[0x0][0x180] ;  /* 0x0000600000047ab9 */ /* 0x000fc40000000800 */
[----:B------:R-:W-:-:S06]  /*2e40*/  UISETP.GE.AND UP0, UPT, UR6, UR4, UPT ;  /* 0x000000040600728c */ /* 0x000fcc000bf06270 */
[----:B------:R-:W-:-:S12]  /*2e50*/  PLOP3.LUT P0, PT, PT, PT, UP0, 0x80, 0x0 ;  /* 0x000000000000781c */ /* 0x000fd80003f0f008 */
[----:B------:R-:W-:Y:S05]  /*2e60*/  @!P0 BRA `(.L_x_487) ;  /* 0xffffed4000008947 */ /* 0x000fea000383ffff */
.L_x_476:
[----:B------:R-:W-:Y:S02]  /*2e70*/  UIADD3 UR7, UR7, 0x1, URZ ;  /* 0x0000000107077890 */ /* 0x000fe4000fffe03f */
[----:B------:R-:W-:Y:S02]  /*2e80*/  ULDC UR4, c[0x0][0x17c] ;  /* 0x00005f0000047ab9 */ /* 0x000fe40000000800 */
[----:B------:R-:W-:-:S06]  /*2e90*/  UISETP.GE.AND UP0, UPT, UR7, UR4, UPT ;  /* 0x000000040700728c */ /* 0x000fcc000bf06270 */
[----:B------:R-:W-:-:S12]  /*2ea0*/  PLOP3.LUT P0, PT, PT, PT, UP0, 0x80, 0x0 ;  /* 0x000000000000781c */ /* 0x000fd80003f0f008 */
[----:B------:R-:W-:Y:S05]  /*2eb0*/  @!P0 BRA `(.L_x_488) ;  /* 0xffffea6000008947 */ /* 0x000fea000383ffff */
.L_x_475:
        /* <DEDUP_REMOVED lines=33> */
[----:B--2---:R1:W2:Y:S02]  /*30d0*/  I2F.S16 R17, R20 ;  /* 0x0000001400117306 */ /* 0x0042a40000101400 */
.L_x_493:
[----:B------:R-:W3:Y:S01]  /*30e0*/  I2F R18, R0 ;  /* 0x0000000000127306 */ /* 0x000ee20000201400 */
[----:B------:R-:W-:Y:S01]  /*30f0*/  BMOV.32.CLEAR RZ, B0 ;  /* 0x0000000000ff7355 */ /* 0x000fe20000100000 */
[----:B------:R-:W-:Y:S01]  /*3100*/  BSSY B0, `(.L_x_494) ;  /* 0x000000a000007945 */ /* 0x000fe20003800000 */
[----:B------:R-:W-:Y:S01]  /*3110*/  MOV R22, 0x80 ;  /* 0x0000008000167802 */ /* 0x000fe20000000f00 */
[----:B---3--:R-:W-:-:S04]  /*3120*/  FMUL R18, R18, c[0x0][0x208] ;  /* 0x0000820012127a20 */ /* 0x008fc80000400000 */
[----:B--2---:R-:W-:-:S05]  /*3130*/  FFMA R17, R17, c[0x0][0x20c], R18 ;  /* 0x0000830011117a23 */ /* 0x004fca0000000012 */
[----:B------:R-:W-:-:S12]  /*3140*/  FSETP.GEU.AND P0, PT, R17, -128, PT ;  /* 0xc30000001100780b */ /* 0x000fd80003f0e000 */
[----:B------:R-:W-:Y:S05]  /*3150*/  @!P0 BRA `(.L_x_495) ;  /* 0x0000004000008947 */ /* 0x000fea0003800000 */
[----:B------:R-:W-:Y:S01]  /*3160*/  FSETP.GT.AND P0, PT, R17, 127, PT ;  /* 0x42fe00001100780b */ /* 0x000fe20003f04000 */
[----:B------:R-:W-:-:S11]  /*3170*/  IMAD.MOV.U32 R22, RZ, RZ, 0x7f ;  /* 0x0000007fff167424 */ /* 0x000fd600078e00ff */
[----:B------:R-:W2:Y:S02]  /*3180*/  @!P0 F2I.S8.NTZ R0, R17 ;  /* 0x0000001100008305 */ /* 0x000ea40000202100 */
[----:B--2---:R-:W-:-:S06]  /*3190*/  @!P0 PRMT R22, R0, 0x7610, R22 ;  /* 0x0000761000168816 */ /* 0x004fcc0000000016 */
.L_x_495:
[----:B------:R-:W-:Y:S05]  /*31a0*/  BSYNC B0 ;  /* 0x0000000000007941 */ /* 0x000fea0003800000 */
.L_x_494:
[----:B------:R-:W-:Y:S01]  /*31b0*/  SHF.R.S32.HI R19, RZ, 0x1f, R74 ;  /* 0x0000001fff137819 */ /* 0x000fe2000001144a */
[----:B------:R-:W-:Y:S01]  /*31c0*/  IMAD.SHL.U32 R18, R68, 0x20, RZ ;  /* 0x0000002044127824 */ /* 0x000fe200078e00ff */
[----:B------:R-:W-:Y:S01]  /*31d0*/  ULDC.64 UR4, c[0x0][0x1f0] ;  /* 0x00007c0000047ab9 */ /* 0x000fe20000000a00 */
[----:B-1----:R-:W-:Y:S01]  /*31e0*/  IMAD R20, R81, c[0x0][0x1f8], RZ ;  /* 0x00007e0051147a24 */ /* 0x002fe200078e02ff */
        /* <DEDUP_REMOVED lines=16> */
.L_x_492:
[----:B------:R-:W-:Y:S05]  /*32f0*/  BSYNC B1 ;  /* 0x0000000000017941 */ /* 0x000fea0003800000 */
.L_x_491:
        /* <DEDUP_REMOVED lines=11> */
[----:B-1----:R-:W-:Y:S01]  /*33b0*/  IMAD R19, R81, c[0x0][0x1e0], RZ ;  /* 0x0000780051137a24 */ /* 0x002fe200078e02ff */
        /* <DEDUP_REMOVED lines=17> */
.L_x_498:
[----:B-1----:R-:W1:Y:S01]  /*34d0*/  I2F R18, R2 ;  /* 0x0000000200127306 */ /* 0x002e620000201400 */
[----:B------:R-:W-:Y:S01]  /*34e0*/  BMOV.32.CLEAR RZ, B0 ;  /* 0x0000000000ff7355 */ /* 0x000fe20000100000 */
[----:B------:R-:W-:Y:S01]  /*34f0*/  BSSY B0, `(.L_x_499) ;  /* 0x000000a000007945 */ /* 0x000fe20003800000 */
[----:B------:R-:W-:Y:S01]  /*3500*/  MOV R22, 0x80 ;  /* 0x0000008000167802 */ /* 0x000fe20000000f00 */
[----:B-1----:R-:W-:-:S04]  /*3510*/  FMUL R18, R18, c[0x0][0x208] ;  /* 0x0000820012127a20 */ /* 0x002fc80000400000 */
[----:B--2---:R-:W-:-:S05]  /*3520*/  FFMA R17, R17, c[0x0][0x20c], R18 ;  /* 0x0000830011117a23 */ /* 0x004fca0000000012 */
[----:B------:R-:W-:-:S12]  /*3530*/  FSETP.GEU.AND P0, PT, R17, -128, PT ;  /* 0xc30000001100780b */ /* 0x000fd80003f0e000 */
[----:B------:R-:W-:Y:S05]  /*3540*/  @!P0 BRA `(.L_x_500) ;  /* 0x0000004000008947 */ /* 0x000fea0003800000 */
[----:B------:R-:W-:Y:S01]  /*3550*/  FSETP.GT.AND P0, PT, R17, 127, PT ;  /* 0x42fe00001100780b */ /* 0x000fe20003f04000 */
[----:B------:R-:W-:-:S11]  /*3560*/  IMAD.MOV.U32 R22, RZ, RZ, 0x7f ;  /* 0x0000007fff167424 */ /* 0x000fd600078e00ff */
[----:B------:R-:W1:Y:S02]  /*3570*/  @!P0 F2I.S8.NTZ R2, R17 ;  /* 0x0000001100028305 */ /* 0x000e640000202100 */
[----:B-1----:R-:W-:-:S06]  /*3580*/  @!P0 PRMT R22, R2, 0x7610, R22 ;  /* 0x0000761002168816 */ /* 0x002fcc0000000016 */
.L_x_500:
[----:B------:R-:W-:Y:S05]  /*3590*/  BSYNC B0 ;  /* 0x0000000000007941 */ /* 0x000fea0003800000 */
.L_x_499:
        /* <DEDUP_REMOVED lines=20> */
.L_x_497:
[----:B------:R-:W-:Y:S05]  /*36e0*/  BSYNC B1 ;  /* 0x0000000000017941 */ /* 0x000fea0003800000 */
.L_x_496:
        /* <DEDUP_REMOVED lines=29> */
.L_x_503:
        /* <DEDUP_REMOVED lines=12> */
.L_x_505:
[----:B------:R-:W-:Y:S05]  /*3980*/  BSYNC B0 ;  /* 0x0000000000007941 */ /* 0x000fea0003800000 */
.L_x_504:
        /* <DEDUP_REMOVED lines=20> */
.L_x_502:
[----:B------:R-:W-:Y:S05]  /*3ad0*/  BSYNC B1 ;  /* 0x0000000000017941 */ /* 0x000fea0003800000 */
.L_x_501:
[----:B-1----:R-:W-:-:S04]  /*3ae0*/  IADD3 R18, R74, 0x3, RZ ;  /* 0x000000034a127810 */ /* 0x002fc80007ffe0ff */
        /* <DEDUP_REMOVED lines=26> */
.L_x_506:
        /* <DEDUP_REMOVED lines=12> */
.L_x_508:
[----:B------:R-:W-:Y:S05]  /*3d50*/  BSYNC B0 ;  /* 0x0000000000007941 */ /* 0x000fea0003800000 */
.L_x_507:
        /* <DEDUP_REMOVED lines=20> */
.L_x_490:
[----:B------:R-:W-:Y:S05]  /*3ea0*/  BSYNC B2 ;  /* 0x0000000000027941 */ /* 0x000fea0003800000 */
.L_x_489:
        /* <DEDUP_REMOVED lines=11> */
[----:B--2---:R-:W-:-:S10]  /*3f60*/  MOV R0, RZ ;  /* 0x000000ff00007202 */ /* 0x004fd40000000f00 */
        /* <DEDUP_REMOVED lines=21> */
[----:B--2---:R2:W3:Y:S02]  /*40c0*/  I2F.S16 R0, R18 ;  /* 0x0000001200007306 */ /* 0x0044e40000101400 */
.L_x_513:
[----:B------:R-:W4:Y:S01]  /*40d0*/  I2F R3, R5 ;  /* 0x0000000500037306 */ /* 0x000f220000201400 */
[----:B------:R-:W-:Y:S01]  /*40e0*/  BMOV.32.CLEAR RZ, B0 ;  /* 0x0000000000ff7355 */ /* 0x000fe20000100000 */
[----:B------:R-:W-:Y:S01]  /*40f0*/  BSSY B0, `(.L_x_514) ;  /* 0x000000a000007945 */ /* 0x000fe20003800000 */
[----:B--2---:R-:W-:Y:S01]  /*4100*/  MOV R18, 0x80 ;  /* 0x0000008000127802 */ /* 0x004fe20000000f00 */
[----:B----4-:R-:W-:-:S04]  /*4110*/  FMUL R3, R3, c[0x0][0x208] ;  /* 0x0000820003037a20 */ /* 0x010fc80000400000 */
[----:B---3--:R-:W-:-:S05]  /*4120*/  FFMA R0, R0, c[0x0][0x20c], R3 ;  /* 0x0000830000007a23 */ /* 0x008fca0000000003 */
[----:B------:R-:W-:-:S12]  /*4130*/  FSETP.GEU.AND P0, PT, R0, -128, PT ;  /* 0xc30000000000780b */ /* 0x000fd80003f0e000 */
[----:B------:R-:W-:Y:S05]  /*4140*/  @!P0 BRA `(.L_x_515) ;  /* 0x0000004000008947 */ /* 0x000fea0003800000 */
[----:B------:R-:W-:Y:S01]  /*4150*/  FSETP.GT.AND P0, PT, R0, 127, PT ;  /* 0x42fe00000000780b */ /* 0x000fe20003f04000 */
[----:B------:R-:W-:-:S11]  /*4160*/  IMAD.MOV.U32 R18, RZ, RZ, 0x7f ;  /* 0x0000007fff127424 */ /* 0x000fd600078e00ff */
[----:B------:R-:W2:Y:S02]  /*4170*/  @!P0 F2I.S8.NTZ R0, R0 ;  /* 0x0000000000008305 */ /* 0x000ea40000202100 */
[----:B--2---:R-:W-:-:S06]  /*4180*/  @!P0 PRMT R18, R0, 0x7610, R18 ;  /* 0x0000761000128816 */ /* 0x004fcc0000000012 */
.L_x_515:
[----:B------:R-:W-:Y:S05]  /*4190*/  BSYNC B0 ;  /* 0x0000000000007941 */ /* 0x000fea0003800000 */
.L_x_514:
        /* <DEDUP_REMOVED lines=20> */
.L_x_512:
[----:B------:R-:W-:Y:S05]  /*42e0*/  BSYNC B1 ;  /* 0x0000000000017941 */ /* 0x000fea0003800000 */
.L_x_511:
[----:B--2---:R-:W-:Y:S01]  /*42f0*/  IADD3 R0, R74, 0x1, RZ ;  /* 0x000000014a007810 */ /* 0x004fe20007ffe0ff */
        /* <DEDUP_REMOVED lines=28> */
.L_x_518:
[----:B------:R-:W4:Y:S01]  /*44c0*/  I2F R3, R6 ;  /* 0x0000000600037306 */ /* 0x000f220000201400 */
[----:B------:R-:W-:Y:S01]  /*44d0*/  BMOV.32.CLEAR RZ, B0 ;  /* 0x0000000000ff7355 */ /* 0x000fe20000100000 */
[----:B------:R-:W-:Y:S01]  /*44e0*/  BSSY B0, `(.L_x_519) ;  /* 0x000000a000007945 */ /* 0x000fe20003800000 */
[----:B------:R-:W-:Y:S01]  /*44f0*/  MOV R18, 0x80 ;  /* 0x0000008000127802 */ /* 0x000fe20000000f00 */
[----:B----4-:R-:W-:-:S04]  /*4500*/  FMUL R3, R3, c[0x0][0x208] ;  /* 0x0000820003037a20 */ /* 0x010fc80000400000 */
[----:B--23--:R-:W-:-:S05]  /*4510*/  FFMA R2, R4, c[0x0][0x20c], R3 ;  /* 0x0000830004027a23 */ /* 0x00cfca0000000003 */
[----:B------:R-:W-:-:S12]  /*4520*/  FSETP.GEU.AND P0, PT, R2, -128, PT ;  /* 0xc30000000200780b */ /* 0x000fd80003f0e000 */
[----:B------:R-:W-:Y:S05]  /*4530*/  @!P0 BRA `(.L_x_520) ;  /* 0x0000004000008947 */ /* 0x000fea0003800000 */
[----:B------:R-:W-:Y:S01]  /*4540*/  FSETP.GT.AND P0, PT, R2, 127, PT ;  /* 0x42fe00000200780b */ /* 0x000fe20003f04000 */
[----:B------:R-:W-:-:S11]  /*4550*/  IMAD.MOV.U32 R18, RZ, RZ, 0x7f ;  /* 0x0000007fff127424 */ /* 0x000fd600078e00ff */
[----:B------:R-:W2:Y:S02]  /*4560*/  @!P0 F2I.S8.NTZ R2, R2 ;  /* 0x0000000200028305 */ /* 0x000ea40000202100 */
[----:B--2---:R-:W-:-:S06]  /*4570*/  @!P0 PRMT R18, R2, 0x7610, R18 ;  /* 0x0000761002128816 */ /* 0x004fcc0000000012 */
.L_x_520:
[----:B------:R-:W-:Y:S05]  /*4580*/  BSYNC B0 ;  /* 0x0000000000007941 */ /* 0x000fea0003800000 */
.L_x_519:
        /* <DEDUP_REMOVED lines=20> */
.L_x_517:
[----:B------:R-:W-:Y:S05]  /*46d0*/  BSYNC B1 ;  /* 0x0000000000017941 */ /* 0x000fea0003800000 */
.L_x_516:
        /* <DEDUP_REMOVED lines=9> */
[----:B--2---:R-:W-:Y:S01]  /*4770*/  IMAD.SHL.U32 R2, R69, 0x20, RZ ;  /* 0x0000002045027824 */ /* 0x004fe200078e00ff */
        /* <DEDUP_REMOVED lines=19> */
.L_x_523:
[----:B--2---:R-:W2:Y:S01]  /*48b0*/  I2F R3, R7 ;  /* 0x0000000700037306 */ /* 0x004ea20000201400 */
[----:B------:R-:W-:Y:S01]  /*48c0*/  BMOV.32.CLEAR RZ, B0 ;  /* 0x0000000000ff7355 */ /* 0x000fe20000100000 */
[----:B------:R-:W-:Y:S01]  /*48d0*/  BSSY B0, `(.L_x_524) ;  /* 0x000000a000007945 */ /* 0x000fe20003800000 */
[----:B------:R-:W-:Y:S01]  /*48e0*/  MOV R17, 0x80 ;  /* 0x0000008000117802 */ /* 0x000fe20000000f00 */
[----:B--2---:R-:W-:-:S04]  /*48f0*/  FMUL R3, R3, c[0x0][0x208] ;  /* 0x0000820003037a20 */ /* 0x004fc80000400000 */
[----:B---3--:R-:W-:-:S05]  /*4900*/  FFMA R2, R4, c[0x0][0x20c], R3 ;  /* 0x0000830004027a23 */ /* 0x008fca0000000003 */
[----:B------:R-:W-:-:S12]  /*4910*/  FSETP.GEU.AND P0, PT, R2, -128, PT ;  /* 0xc30000000200780b */ /* 0x000fd80003f0e000 */
[----:B------:R-:W-:Y:S05]  /*4920*/  @!P0 BRA `(.L_x_525) ;  /* 0x0000004000008947 */ /* 0x000fea0003800000 */
[----:B------:R-:W-:Y:S01]  /*4930*/  FSETP.GT.AND P0, PT, R2, 127, PT ;  /* 0x42fe00000200780b */ /* 0x000fe20003f04000 */
[----:B------:R-:W-:-:S11]  /*4940*/  IMAD.MOV.U32 R17, RZ, RZ, 0x7f ;  /* 0x0000007fff117424 */ /* 0x000fd600078e00ff */
[----:B------:R-:W2:Y:S02]  /*4950*/  @!P0 F2I.S8.NTZ R2, R2 ;  /* 0x0000000200028305 */ /* 0x000ea40000202100 */
[----:B--2---:R-:W-:-:S06]  /*4960*/  @!P0 PRMT R17, R2, 0x7610, R17 ;  /* 0x0000761002118816 */ /* 0x004fcc0000000011 */
.L_x_525:
[----:B------:R-:W-:Y:S05]  /*4970*/  BSYNC B0 ;  /* 0x0000000000007941 */ /* 0x000fea0003800000 */
.L_x_524:
        /* <DEDUP_REMOVED lines=20> */
.L_x_522:
[----:B------:R-:W-:Y:S05]  /*4ac0*/  BSYNC B1 ;  /* 0x0000000000017941 */ /* 0x000fea0003800000 */
.L_x_521:
[----:B------:R-:W-:-:S04]  /*4ad0*/  IADD3 R7, R74, 0x3, RZ ;  /* 0x000000034a077810 */ /* 0x000fc80007ffe0ff */
        /* <DEDUP_REMOVED lines=10> */
[----:B--2---:R-:W-:Y:S01]  /*4b80*/  IMAD R2, R80, c[0x0][0x1e8], RZ ;  /* 0x00007a0050027a24 */ /* 0x004fe200078e02ff */
        /* <DEDUP_REMOVED lines=15> */
.L_x_526:
        /* <DEDUP_REMOVED lines=12> */
.L_x_528:
[----:B------:R-:W-:Y:S05]  /*4d40*/  BSYNC B0 ;  /* 0x0000000000007941 */ /* 0x000fea0003800000 */
.L_x_527:
        /* <DEDUP_REMOVED lines=20> */
.L_x_510:
[----:B------:R-:W-:Y:S05]  /*4e90*/  BSYNC B2 ;  /* 0x0000000000027941 */ /* 0x000fea0003800000 */
.L_x_509:
        /* <DEDUP_REMOVED lines=34> */
.L_x_533:
[----:B------:R-:W4:Y:S01]  /*50c0*/  I2F R3, R9 ;  /* 0x0000000900037306 */ /* 0x000f220000201400 */
[----:B------:R-:W-:Y:S01]  /*50d0*/  BMOV.32.CLEAR RZ, B0 ;  /* 0x0000000000ff7355 */ /* 0x000fe20000100000 */
[----:B------:R-:W-:Y:S01]  /*50e0*/  BSSY B0, `(.L_x_534) ;  /* 0x000000a000007945 */ /* 0x000fe20003800000 */
[----:B------:R-:W-:Y:S01]  /*50f0*/  MOV R6, 0x80 ;  /* 0x0000008000067802 */ /* 0x000fe20000000f00 */
[----:B----4-:R-:W-:-:S04]  /*5100*/  FMUL R3, R3, c[0x0][0x208] ;  /* 0x0000820003037a20 */ /* 0x010fc80000400000 */
[----:B---3--:R-:W-:-:S05]  /*5110*/  FFMA R0, R0, c[0x0][0x20c], R3 ;  /* 0x0000830000007a23 */ /* 0x008fca0000000003 */
[----:B------:R-:W-:-:S12]  /*5120*/  FSETP.GEU.AND P0, PT, R0, -128, PT ;  /* 0xc30000000000780b */ /* 0x000fd80003f0e000 */
[----:B------:R-:W-:Y:S05]  /*5130*/  @!P0 BRA `(.L_x_535) ;  /* 0x0000004000008947 */ /* 0x000fea0003800000 */
[----:B------:R-:W-:Y:S01]  /*5140*/  FSETP.GT.AND P0, PT, R0, 127, PT ;  /* 0x42fe00000000780b */ /* 0x000fe20003f04000 */
[----:B------:R-:W-:-:S11]  /*5150*/  IMAD.MOV.U32 R6, RZ, RZ, 0x7f ;  /* 0x0000007fff067424 */ /* 0x000fd600078e00ff */
[----:B------:R-:W3:Y:S02]  /*5160*/  @!P0 F2I.S8.NTZ R0, R0 ;  /* 0x0000000000008305 */ /* 0x000ee40000202100 */
[----:B---3--:R-:W-:-:S06]  /*5170*/  @!P0 PRMT R6, R0, 0x7610, R6 ;  /* 0x0000761000068816 */ /* 0x008fcc0000000006 */
.L_x_535:
[----:B------:R-:W-:Y:S05]  /*5180*/  BSYNC B0 ;  /* 0x0000000000007941 */ /* 0x000fea0003800000 */
.L_x_534:
[----:B------:R-:W-:Y:S01]  /*5190*/  SHF.R.S32.HI R3, RZ, 0x1f, R74 ;  /* 0x0000001fff037819 */ /* 0x000fe2000001144a */
[----:B------:R-:W-:Y:S01]  /*51a0*/  IMAD.SHL.U32 R5, R70, 0x20, RZ ;  /* 0x0000002046057824 */ /* 0x000fe200078e00ff */
[----:B------:R-:W-:Y:S01]  /*51b0*/  ULDC.64 UR4, c[0x0][0x1f0] ;  /* 0x00007c0000047ab9 */ /* 0x000fe20000000a00 */
[----:B--2---:R-:W-:Y:S01]  /*51c0*/  IMAD R4, R77, c[0x0][0x1f8], RZ ;  /* 0x00007e004d047a24 */ /* 0x004fe200078e02ff */
        /* <DEDUP_REMOVED lines=16> */
.L_x_532:
[----:B------:R-:W-:Y:S05]  /*52d0*/  BSYNC B1 ;  /* 0x0000000000017941 */ /* 0x000fea0003800000 */
.L_x_531:
        /* <DEDUP_REMOVED lines=29> */
.L_x_538:
        /* <DEDUP_REMOVED lines=12> */
.L_x_540:
[----:B------:R-:W-:Y:S05]  /*5570*/  BSYNC B0 ;  /* 0x0000000000007941 */ /* 0x000fea0003800000 */
.L_x_539:
        /* <DEDUP_REMOVED lines=20> */
.L_x_537:
[----:B------:R-:W-:Y:S05]  /*56c0*/  BSYNC B1 ;  /* 0x0000000000017941 */ /* 0x000fea0003800000 */
.L_x_536:
        /* <DEDUP_REMOVED lines=29> */
.L_x_543:
        /* <DEDUP_REMOVED lines=12> */
.L_x_545:
[----:B------:R-:W-:Y:S05]  /*5960*/  BSYNC B0 ;  /* 0x0000000000007941 */ /* 0x000fea0003800000 */
.L_x_544:
        /* <DEDUP_REMOVED lines=20> */
.L_x_542:
[----:B------:R-:W-:Y:S05]  /*5ab0*/  BSYNC B1 ;  /* 0x0000000000017941 */ /* 0x000fea0003800000 */
.L_x_541:
        /* <DEDUP_REMOVED lines=27> */
.L_x_546:
        /* <DEDUP_REMOVED lines=12> */
.L_x_548:
[----:B------:R-:W-:Y:S05]  /*5d30*/  BSYNC B0 ;  /* 0x0000000000007941 */ /* 0x000fea0003800000 */
.L_x_547:
        /* <DEDUP_REMOVED lines=20> */
.L_x_530:
[----:B------:R-:W-:Y:S05]  /*5e80*/  BSYNC B2 ;  /* 0x0000000000027941 */ /* 0x000fea0003800000 */
.L_x_529:
        /* <DEDUP_REMOVED lines=32> */
.L_x_551:
        /* <DEDUP_REMOVED lines=12> */
.L_x_553:
[----:B------:R-:W-:Y:S05]  /*6150*/  BSYNC B0 ;  /* 0x0000000000007941 */ /* 0x000fea0003800000 */
.L_x_552:
        /* <DEDUP_REMOVED lines=20> */
.L_x_550:
[----:B------:R-:W-:Y:S05]  /*62a0*/  BSYNC B1 ;  /* 0x0000000000017941 */ /* 0x000fea0003800000 */
.L_x_549:
        /* <DEDUP_REMOVED lines=29> */
.L_x_556:
        /* <DEDUP_REMOVED lines=12> */
.L_x_558:
[----:B------:R-:W-:Y:S05]  /*6540*/  BSYNC B0 ;  /* 0x0000000000007941 */ /* 0x000fea0003800000 */
.L_x_557:
        /* <DEDUP_REMOVED lines=20> */
.L_x_555:
[----:B------:R-:W-:Y:S05]  /*6690*/  BSYNC B1 ;  /* 0x0000000000017941 */ /* 0x000fea0003800000 */
.L_x_554:
        /* <DEDUP_REMOVED lines=29> */
.L_x_561:
        /* <DEDUP_REMOVED lines=12> */
.L_x_563:
[----:B------:R-:W-:Y:S05]  /*6930*/  BSYNC B0 ;  /* 0x0000000000007941 */ /* 0x000fea0003800000 */
.L_x_562:
        /* <DEDUP_REMOVED lines=20> */
.L_x_560:
[----:B------:R-:W-:Y:S05]  /*6a80*/  BSYNC B1 ;  /* 0x0000000000017941 */ /* 0x000fea0003800000 */
.L_x_559:
        /* <DEDUP_REMOVED lines=27> */
.L_x_564:
        /* <DEDUP_REMOVED lines=12> */
.L_x_566:
[----:B------:R-:W-:Y:S05]  /*6d00*/  BSYNC B0 ;  /* 0x0000000000007941 */ /* 0x000fea0003800000 */
.L_x_565:
        /* <DEDUP_REMOVED lines=21> */
        .weak           $__internal_7_$__cuda_sm20_div_s64
        .type           $__internal_7_$__cuda_sm20_div_s64,@function
        .size           $__internal_7_$__cuda_sm20_div_s64,(.L_x_658 - $__internal_7_$__cuda_sm20_div_s64)
$__internal_7_$__cuda_sm20_div_s64:
        /* <DEDUP_REMOVED lines=82> */
[----:B------:R-:W-:Y:S07]  /*7380*/  RET.REL.NODEC R8 `(_ZN7cutlass9reference6device6kernel11Conv2dFpropIaNS_6layout12TensorNCxHWxILi32EEEaNS4_12TensorCxRSKxILi32EEEaS6_fiNS_21NumericConverterClampIafEENS_12multiply_addIiiiEELi4ELi4ELi16ELi8EEEvNS_4conv17Conv2dProblemSizeENS_9TensorRefIT_T0_EENSF_IT1_T2_EENSF_IT3_T4_EESO_T5_SP_) ;  /* 0xffff8c7008007950 */ /* 0x000fee0003c3ffff */
.L_x_567:
[----:B------:R-:W-:-:S00]  /*7390*/  BRA `(.L_x_567) ;  /* 0xfffffff000007947 */ /* 0x000fc0000383ffff */
[----:B------:R-:W-:-:S00]  /*73a0*/  NOP ;  /* 0x0000000000007918 */ /* 0x000fc00000000000 */
[----:B------:R-:W-:-:S00]  /*73b0*/  NOP ;  /* 0x0000000000007918 */ /* 0x000fc00000000000 */
[----:B------:R-:W-:-:S00]  /*73c0*/  NOP ;  /* 0x0000000000007918 */ /* 0x000fc00000000000 */
[----:B------:R-:W-:-:S00]  /*73d0*/  NOP ;  /* 0x0000000000007918 */ /* 0x000fc00000000000 */
[----:B------:R-:W-:-:S00]  /*73e0*/  NOP ;  /* 0x0000000000007918 */ /* 0x000fc00000000000 */
[----:B------:R-:W-:-:S00]  /*73f0*/  NOP ;  /* 0x0000000000007918 */ /* 0x000fc00000000000 */
.L_x_658:


//--------------------- .text._ZN7cutlass6KernelINS_4conv6kernel26B2bImplicitGemmConvolutionINS1_11threadblock39B2bImplicitGemmPipelinedSmemAccumulatorINS_4gemm9GemmShapeILi64ELi64ELi32EEENS4_12TileIteratorINS4_48Conv2dFpropActivationTileAccessIteratorOptimizedINS_11MatrixShapeILi64ELi32EEEaNS_6layout12TensorNCxHWxILi32EEENS_9transform29TransposePitchLinearThreadMapINSG_29PitchLinearWarpRakedThreadMapINS_16PitchLinearShapeILi2048ELi1EEELi128ENSJ_ILi32ELi1EEELi16EEENSJ_ILi2ELi16EEEEENS_12AlignedArrayIaLi16ELi16EEEEEEENSG_11threadblock19RegularTileIteratorISC_aNSD_37RowMajorTensorOpMultiplicandCrosswiseILi8ELi32EEELi0ESO_Li16EEENS9_INS4_44Conv2dFpropFilterTileAccessIteratorOptimizedINSB_ILi32ELi64EEEaNSD_12TensorCxRSKxILi32EEESO_SQ_Lb0EEEEENSU_ISZ_aNSD_40ColumnMajorTensorOpMultiplicandCrosswiseILi8ELi32EEELi1ESO_Li16EEENST_14VectorIteratorINST_30PredicatedVectorAccessIteratorINSB_ILi64ELi64EEENSB_ILi32ELi32EEEfNSD_8RowMajorELi4ELb0EEEEENS_8epilogue4warp24FragmentIteratorTensorOpINS7_ILi32ELi32ELi32EEENS7_ILi8ELi8ELi16EEEiNS_5ArrayIiLi2ELb1EEENSD_22ColumnMajorInterleavedILi16EEEEENS1F_20TileIteratorTensorOpIS1H_S1I_aS1M_EENS7_ILi64ELi256ELi32EEENS6_4warp44MmaTensorOpMultiplicandTileIteratorCanonicalINSB_ILi64ELi16EEELNS6_7OperandE0EaS1M_NSB_ILi8ELi16EEELi1ELi32ELi1EEENS9_INSY_INSB_ILi32ELi256EEEaS11_NSH_INSI_INSJ_ILi8192ELi1EEELi128ESL_Li16EEESN_EESQ_Lb0EEEEENSU_IS1X_aS15_Li1ES20_Li16EEEaSF_NS1E_6thread21LinearCombinationReluIaLi2EifLNS24_9ScaleType4KindE2ELNS_15FloatRoundStyleE2EEENS6_11threadblock9MmaPolicyINS1R_11MmaTensorOpIS1H_aSW_aS15_iSF_NS1R_17MmaTensorOpPolicyINS_4arch3MmaIS1I_Li32EaS1B_aNSD_11ColumnMajorEiS1B_NS2E_21OpMultiplyAddSaturateEEENSB_ILi1ELi1EEEEELi1ELb1EbEENSB_ILi0ELi0EEES2M_Li1EEENS2B_INS2C_IS8_aSW_aS15_iSF_S2K_Li1ELb1EbEES2M_S2M_Li1EEENS_21NumericArrayConverterIaaLi16ELS28_2ENSG_6thread14UnaryTransform8IdentityEEES2U_NS2Q_IaaLi64ELS28_2ES2T_EEbEENS1E_11threadblock19InterleavedEpilogueIS1Q_S2O_Li1ENS2X_37InterleavedConvPredicatedTileIteratorINS2X_34InterleavedConvOutputTileThreadMapINSB_ILi1ELi4EEENSB_ILi8ELi2EEELi128ELi8ELi8EEEaLi32EEENS1G_IS8_S1I_iS1K_NS1L_ILi32EEEEENS25_IaLi8EifLS27_1ELS28_2EEELi32EEENS2A_30GemmIdentityThreadblockSwizzleILi1EEELNS1_8OperatorE0ENS1_17Conv2dProblemSizeEEEEEvNT_6ParamsE --------------------------
	.section	.text._ZN7cutlass6KernelINS_4conv6kernel26B2bImplicitGemmConvolutionINS1_11threadblock39B2bImplicitGemmPipelinedSmemAccumulatorINS_4gemm9GemmShapeILi64ELi64ELi32EEENS4_12TileIteratorINS4_48Conv2dFpropActivationTileAccessIteratorOptimizedINS_11MatrixShapeILi64ELi32EEEaNS_6layout12TensorNCxHWxILi32EEENS_9transform29TransposePitchLinearThreadMapINSG_29PitchLinearWarpRakedThreadMapINS_16PitchLinearShapeILi2048ELi1EEELi128ENSJ_ILi32ELi1EEELi16EEENSJ_ILi2ELi16EEEEENS_12AlignedArrayIaLi16ELi16EEEEEEENSG_11threadblock19RegularTileIteratorISC_aNSD_37RowMajorTensorOpMultiplicandCrosswiseILi8ELi32EEELi0ESO_Li16EEENS9_INS4_44Conv2dFpropFilterTileAccessIteratorOptimizedINSB_ILi32ELi64EEEaNSD_12TensorCxRSKxILi32EEESO_SQ_Lb0EEEEENSU_ISZ_aNSD_40ColumnMajorTensorOpMultiplicandCrosswiseILi8ELi32EEELi1ESO_Li16EEENST_14VectorIteratorINST_30PredicatedVectorAccessIteratorINSB_ILi64ELi64EEENSB_ILi32ELi32EEEfNSD_8RowMajorELi4ELb0EEEEENS_8epilogue4warp24FragmentIteratorTensorOpINS7_ILi32ELi32ELi32EEENS7_ILi8ELi8ELi16EEEiNS_5ArrayIiLi2ELb1EEENSD_22ColumnMajorInterleavedILi16EEEEENS1F_20TileIteratorTensorOpIS1H_S1I_aS1M_EENS7_ILi64ELi256ELi32EEENS6_4warp44MmaTensorOpMultiplicandTileIteratorCanonicalINSB_ILi64ELi16EEELNS6_7OperandE0EaS1M_NSB_ILi8ELi16EEELi1ELi32ELi1EEENS9_INSY_INSB_ILi32ELi256EEEaS11_NSH_INSI_INSJ_ILi8192ELi1EEELi128ESL_Li16EEESN_EESQ_Lb0EEEEENSU_IS1X_aS15_Li1ES20_Li16EEEaSF_NS1E_6thread21LinearCombinationReluIaLi2EifLNS24_9ScaleType4KindE2ELNS_15FloatRoundStyleE2EEENS6_11threadblock9MmaPolicyINS1R_11MmaTensorOpIS1H_aSW_aS15_iSF_NS1R_17MmaTensorOpPolicyINS_4arch3MmaIS1I_Li32EaS1B_aNSD_11ColumnMajorEiS1B_NS2E_21OpMultiplyAddSaturateEEENSB_ILi1ELi1EEEEELi1ELb1EbEENSB_ILi0ELi0EEES2M_Li1EEENS2B_INS2C_IS8_aSW_aS15_iSF_S2K_Li1ELb1EbEES2M_S2M_Li1EEENS_21NumericArrayConverterIaaLi16ELS28_2ENSG_6thread14UnaryTransform8IdentityEEES2U_NS2Q_IaaLi64ELS28_2ES2T_EEbEENS1E_11threadblock19InterleavedEpilogueIS1Q_S2O_Li1ENS2X_37InterleavedConvPredicatedTileIteratorINS2X_34InterleavedConvOutputTileThreadMapINSB_ILi1ELi4EEENSB_ILi8ELi2EEELi128ELi8ELi8EEEaLi32EEENS1G_IS8_S1I_iS1K_NS1L_ILi32EEEEENS25_IaLi8EifLS27_1ELS28_2EEELi32EEENS2A_30GemmIdentityThreadblockSwizzleILi1EEELNS1_8OperatorE0ENS1_17Conv2dProblemSizeEEEEEvNT_6ParamsE,"ax",@progbits
	.sectioninfo	@"SHI_REGISTERS=166"
	.align	128
.text._ZN7cutlass6KernelINS_4conv6kernel26B2bImplicitGemmConvolutionINS1_11threadblock39B2bImplicitGemmPipelinedSmemAccumulatorINS_4gemm9GemmShapeILi64ELi64ELi32EEENS4_12TileIteratorINS4_48Conv2dFpropActivationTileAccessIteratorOptimizedINS_11MatrixShapeILi64ELi32EEEaNS_6layout12TensorNCxHWxILi32EEENS_9transform29TransposePitchLinearThreadMapINSG_29PitchLinearWarpRakedThreadMapINS_16PitchLinearShapeILi2048ELi1EEELi128ENSJ_ILi32ELi1EEELi16EEENSJ_ILi2ELi16EEEEENS_12AlignedArrayIaLi16ELi16EEEEEEENSG_11threadblock19RegularTileIteratorISC_aNSD_37RowMajorTensorOpMultiplicandCrosswiseILi8ELi32EEELi0ESO_Li16EEENS9_INS4_44Conv2dFpropFilterTileAccessIteratorOptimizedINSB_ILi32ELi64EEEaNSD_12TensorCxRSKxILi32EEESO_SQ_Lb0EEEEENSU_ISZ_aNSD_40ColumnMajorTensorOpMultiplicandCrosswiseILi8ELi32EEELi1ESO_Li16EEENST_14VectorIteratorINST_30PredicatedVectorAccessIteratorINSB_ILi64ELi64EEENSB_ILi32ELi32EEEfNSD_8RowMajorELi4ELb0EEEEENS_8epilogue4warp24FragmentIteratorTensorOpINS7_ILi32ELi32ELi32EEENS7_ILi8ELi8ELi16EEEiNS_5ArrayIiLi2ELb1EEENSD_22ColumnMajorInterleavedILi16EEEEENS1F_20TileIteratorTensorOpIS1H_S1I_aS1M_EENS7_ILi64ELi256ELi32EEENS6_4warp44MmaTensorOpMultiplicandTileIteratorCanonicalINSB_ILi64ELi16EEELNS6_7OperandE0EaS1M_NSB_ILi8ELi16EEELi1ELi32ELi1EEENS9_INSY_INSB_ILi32ELi256EEEaS11_NSH_INSI_INSJ_ILi8192ELi1EEELi128ESL_Li16EEESN_EESQ_Lb0EEEEENSU_IS1X_aS15_Li1ES20_Li16EEEaSF_NS1E_6thread21LinearCombinationReluIaLi2EifLNS24_9ScaleType4KindE2ELNS_15FloatRoundStyleE2EEENS6_11threadblock9MmaPolicyINS1R_11MmaTensorOpIS1H_aSW_aS15_iSF_NS1R_17MmaTensorOpPolicyINS_4arch3MmaIS1I_Li32EaS1B_aNSD_11ColumnMajorEiS1B_NS2E_21OpMultiplyAddSaturateEEENSB_ILi1ELi1EEEEELi1ELb1EbEENSB_ILi0ELi0EEES2M_Li1EEENS2B_INS2C_IS8_aSW_aS15_iSF_S2K_Li1ELb1EbEES2M_S2M_Li1EEENS_21NumericArrayConverterIaaLi16ELS28_2ENSG_6thread14UnaryTransform8IdentityEEES2U_NS2Q_IaaLi64ELS28_2ES2T_EEbEENS1E_11threadblock19InterleavedEpilogueIS1Q_S2O_Li1ENS2X_37InterleavedConvPredicatedTileIteratorINS2X_34InterleavedConvOutputTileThreadMapINSB_ILi1ELi4EEENSB_ILi8ELi2EEELi128ELi8ELi8EEEaLi32EEENS1G_IS8_S1I_iS1K_NS1L_ILi32EEEEENS25_IaLi8EifLS27_1ELS28_2EEELi32EEENS2A_30GemmIdentityThreadblockSwizzleILi1EEELNS1_8OperatorE0ENS1_17Conv2dProblemSizeEEEEEvNT_6ParamsE:
        .type           _ZN7cutlass6KernelINS_4conv6kernel26B2bImplicitGemmConvolutionINS1_11threadblock39B2bImplicitGemmPipelinedSmemAccumulatorINS_4gemm9GemmShapeILi64ELi64ELi32EEENS4_12TileIteratorINS4_48Conv2dFpropActivationTileAccessIteratorOptimizedINS_11MatrixShapeILi64ELi32EEEaNS_6layout12TensorNCxHWxILi32EEENS_9transform29TransposePitchLinearThreadMapINSG_29PitchLinearWarpRakedThreadMapINS_16PitchLinearShapeILi2048ELi1EEELi128ENSJ_ILi32ELi1EEELi16EEENSJ_ILi2ELi16EEEEENS_12AlignedArrayIaLi16ELi16EEEEEEENSG_11threadblock19RegularTileIteratorISC_aNSD_37RowMajorTensorOpMultiplicandCrosswiseILi8ELi32EEELi0ESO_Li16EEENS9_INS4_44Conv2dFpropFilterTileAccessIteratorOptimizedINSB_ILi32ELi64EEEaNSD_12TensorCxRSKxILi32EEESO_SQ_Lb0EEEEENSU_ISZ_aNSD_40ColumnMajorTensorOpMultiplicandCrosswiseILi8ELi32EEELi1ESO_Li16EEENST_14VectorIteratorINST_30PredicatedVectorAccessIteratorINSB_ILi64ELi64EEENSB_ILi32ELi32EEEfNSD_8RowMajorELi4ELb0EEEEENS_8epilogue4warp24FragmentIteratorTensorOpINS7_ILi32ELi32ELi32EEENS7_ILi8ELi8ELi16EEEiNS_5ArrayIiLi2ELb1EEENSD_22ColumnMajorInterleavedILi16EEEEENS1F_20TileIteratorTensorOpIS1H_S1I_aS1M_EENS7_ILi64ELi256ELi32EEENS6_4warp44MmaTensorOpMultiplicandTileIteratorCanonicalINSB_ILi64ELi16EEELNS6_7OperandE0EaS1M_NSB_ILi8ELi16EEELi1ELi32ELi1EEENS9_INSY_INSB_ILi32ELi256EEEaS11_NSH_INSI_INSJ_ILi8192ELi1EEELi128ESL_Li16EEESN_EESQ_Lb0EEEEENSU_IS1X_aS15_Li1ES20_Li16EEEaSF_NS1E_6thread21LinearCombinationReluIaLi2EifLNS24_9ScaleType4KindE2ELNS_15FloatRoundStyleE2EEENS6_11threadblock9MmaPolicyINS1R_11MmaTensorOpIS1H_aSW_aS15_iSF_NS1R_17MmaTensorOpPolicyINS_4arch3MmaIS1I_Li32EaS1B_aNSD_11ColumnMajorEiS1B_NS2E_21OpMultiplyAddSaturateEEENSB_ILi1ELi1EEEEELi1ELb1EbEENSB_ILi0ELi0EEES2M_Li1EEENS2B_INS2C_IS8_aSW_aS15_iSF_S2K_Li1ELb1EbEES2M_S2M_Li1EEENS_21NumericArrayConverterIaaLi16ELS28_2ENSG_6thread14UnaryTransform8IdentityEEES2U_NS2Q_IaaLi64ELS28_2ES2T_EEbEENS1E_11threadblock19InterleavedEpilogueIS1Q_S2O_Li1ENS2X_37InterleavedConvPredicatedTileIteratorINS2X_34InterleavedConvOutputTileThreadMapINSB_ILi1ELi4EEENSB_ILi8ELi2EEELi128ELi8ELi8EEEaLi32EEENS1G_IS8_S1I_iS1K_NS1L_ILi32EEEEENS25_IaLi8EifLS27_1ELS28_2EEELi32EEENS2A_30GemmIdentityThreadblockSwizzleILi1EEELNS1_8OperatorE0ENS1_17Conv2dProblemSizeEEEEEvNT_6ParamsE,@function
        .size           _ZN7cutlass6KernelINS_4conv6kernel26B2bImplicitGemmConvolutionINS1_11threadblock39B2bImplicitGemmPipelinedSmemAccumulatorINS_4gemm9GemmShapeILi64ELi64ELi32EEENS4_12TileIteratorINS4_48Conv2dFpropActivationTileAccessIteratorOptimizedINS_11MatrixShapeILi64ELi32EEEaNS_6layout12TensorNCxHWxILi32EEENS_9transform29TransposePitchLinearThreadMapINSG_29PitchLinearWarpRakedThreadMapINS_16PitchLinearShapeILi2048ELi1EEELi128ENSJ_ILi32ELi1EEELi16EEENSJ_ILi2ELi16EEEEENS_12AlignedArrayIaLi16ELi16EEEEEEENSG_11threadblock19RegularTileIteratorISC_aNSD_37RowMajorTensorOpMultiplicandCrosswiseILi8ELi32EEELi0ESO_Li16EEENS9_INS4_44Conv2dFpropFilterTileAccessIteratorOptimizedINSB_ILi32ELi64EEEaNSD_12TensorCxRSKxILi32EEESO_SQ_Lb0EEEEENSU_ISZ_aNSD_40ColumnMajorTensorOpMultiplicandCrosswiseILi8ELi32EEELi1ESO_Li16EEENST_14VectorIteratorINST_30PredicatedVectorAccessIteratorINSB_ILi64ELi64EEENSB_ILi32ELi32EEEfNSD_8RowMajorELi4ELb0EEEEENS_8epilogue4warp24FragmentIteratorTensorOpINS7_ILi32ELi32ELi32EEENS7_ILi8ELi8ELi16EEEiNS_5ArrayIiLi2ELb1EEENSD_22ColumnMajorInterleavedILi16EEEEENS1F_20TileIteratorTensorOpIS1H_S1I_aS1M_EENS7_ILi64ELi256ELi32EEENS6_4warp44MmaTensorOpMultiplicandTileIteratorCanonicalINSB_ILi64ELi16EEELNS6_7OperandE0EaS1M_NSB_ILi8ELi16EEELi1ELi32ELi1EEENS9_INSY_INSB_ILi32ELi256EEEaS11_NSH_INSI_INSJ_ILi8192ELi1EEELi128ESL_Li16EEESN_EESQ_Lb0EEEEENSU_IS1X_aS15_Li1ES20_Li16EEEaSF_NS1E_6thread21LinearCombinationReluIaLi2EifLNS24_9ScaleType4KindE2ELNS_15FloatRoundStyleE2EEENS6_11threadblock9MmaPolicyINS1R_11MmaTensorOpIS1H_aSW_aS15_iSF_NS1R_17MmaTensorOpPolicyINS_4arch3MmaIS1I_Li32EaS1B_aNSD_11ColumnMajorEiS1B_NS2E_21OpMultiplyAddSaturateEEENSB_ILi1ELi1EEEEELi1ELb1EbEENSB_ILi0ELi0EEES2M_Li1EEENS2B_INS2C_IS8_aSW_aS15_iSF_S2K_Li1ELb1EbEES2M_S2M_Li1EEENS_21NumericArrayConverterIaaLi16ELS28_2ENSG_6thread14UnaryTransform8IdentityEEES2U_NS2Q_IaaLi64ELS28_2ES2T_EEbEENS1E_11threadblock19InterleavedEpilogueIS1Q_S2O_Li1ENS2X_37InterleavedConvPredicatedTileIteratorINS2X_34InterleavedConvOutputTileThreadMapINSB_ILi1ELi4EEENSB_ILi8ELi2EEELi128ELi8ELi8EEEaLi32EEENS1G_IS8_S1I_iS1K_NS1L_ILi32EEEEENS25_IaLi8EifLS27_1ELS28_2EEELi32EEENS2A_30GemmIdentityThreadblockSwizzleILi1EEELNS1_8OperatorE0ENS1_17Conv2dProblemSizeEEEEEvNT_6ParamsE,(.L_x_659 - _ZN7cutlass6KernelINS_4conv6kernel26B2bImplicitGemmConvolutionINS1_11threadblock39B2bImplicitGemmPipelinedSmemAccumulatorINS_4gemm9GemmShapeILi64ELi64ELi32EEENS4_12TileIteratorINS4_48Conv2dFpropActivationTileAccessIteratorOptimizedINS_11MatrixShapeILi64ELi32EEEaNS_6layout12TensorNCxHWxILi32EEENS_9transform29TransposePitchLinearThreadMapINSG_29PitchLinearWarpRakedThreadMapINS_16PitchLinearShapeILi2048ELi1EEELi128ENSJ_ILi32ELi1EEELi16EEENSJ_ILi2ELi16EEEEENS_12AlignedArrayIaLi16ELi16EEEEEEENSG_11threadblock19RegularTileIteratorISC_aNSD_37RowMajorTensorOpMultiplicandCrosswiseILi8ELi32EEELi0ESO_Li16EEENS9_INS4_44Conv2dFpropFilterTileAccessIteratorOptimizedINSB_ILi32ELi64EEEaNSD_12TensorCxRSKxILi32EEESO_SQ_Lb0EEEEENSU_ISZ_aNSD_40ColumnMajorTensorOpMultiplicandCrosswiseILi8ELi32EEELi1ESO_Li16EEENST_14VectorIteratorINST_30PredicatedVectorAccessIteratorINSB_ILi64ELi64EEENSB_ILi32ELi32EEEfNSD_8RowMajorELi4ELb0EEEEENS_8epilogue4warp24FragmentIteratorTensorOpINS7_ILi32ELi32ELi32EEENS7_ILi8ELi8ELi16EEEiNS_5ArrayIiLi2ELb1EEENSD_22ColumnMajorInterleavedILi16EEEEENS1F_20TileIteratorTensorOpIS1H_S1I_aS1M_EENS7_ILi64ELi256ELi32EEENS6_4warp44MmaTensorOpMultiplicandTileIteratorCanonicalINSB_ILi64ELi16EEELNS6_7OperandE0EaS1M_NSB_ILi8ELi16EEELi1ELi32ELi1EEENS9_INSY_INSB_ILi32ELi256EEEaS11_NSH_INSI_INSJ_ILi8192ELi1EEELi128ESL_Li16EEESN_EESQ_Lb0EEEEENSU_IS1X_aS15_Li1ES20_Li16EEEaSF_NS1E_6thread21LinearCombinationReluIaLi2EifLNS24_9ScaleType4KindE2ELNS_15FloatRoundStyleE2EEENS6_11threadblock9MmaPolicyINS1R_11MmaTensorOpIS1H_aSW_aS15_iSF_NS1R_17MmaTensorOpPolicyINS_4arch3MmaIS1I_Li32EaS1B_aNSD_11ColumnMajorEiS1B_NS2E_21OpMultiplyAddSaturateEEENSB_ILi1ELi1EEEEELi1ELb1EbEENSB_ILi0ELi0EEES2M_Li1EEENS2B_INS2C_IS8_aSW_aS15_iSF_S2K_Li1ELb1EbEES2M_S2M_Li1EEENS_21NumericArrayConverterIaaLi16ELS28_2ENSG_6thread14UnaryTransform8IdentityEEES2U_NS2Q_IaaLi64ELS28_2ES2T_EEbEENS1E_11threadblock19InterleavedEpilogueIS1Q_S2O_Li1ENS2X_37InterleavedConvPredicatedTileIteratorINS2X_34InterleavedConvOutputTileThreadMapINSB_ILi1ELi4EEENSB_ILi8ELi2EEELi128ELi8ELi8EEEaLi32EEENS1G_IS8_S1I_iS1K_NS1L_ILi32EEEEENS25_IaLi8EifLS27_1ELS28_2EEELi32EEENS2A_30GemmIdentityThreadblockSwizzleILi1EEELNS1_8OperatorE0ENS1_17Conv2dProblemSizeEEEEEvNT_6ParamsE)
        .other          _ZN7cutlass6KernelINS_4conv6kernel26B2bImplicitGemmConvolutionINS1_11threadblock39B2bImplicitGemmPipelinedSmemAccumulatorINS_4gemm9GemmShapeILi64ELi64ELi32EEENS4_12TileIteratorINS4_48Conv2dFpropActivationTileAccessIteratorOptimizedINS_11MatrixShapeILi64ELi32EEEaNS_6layout12TensorNCxHWxILi32EEENS_9transform29TransposePitchLinearThreadMapINSG_29PitchLinearWarpRakedThreadMapINS_16PitchLinearShapeILi2048ELi1EEELi128ENSJ_ILi32ELi1EEELi16EEENSJ_ILi2ELi16EEEEENS_12AlignedArrayIaLi16ELi16EEEEEEENSG_11threadblock19RegularTileIteratorISC_aNSD_37RowMajorTensorOpMultiplicandCrosswiseILi8ELi32EEELi0ESO_Li16EEENS9_INS4_44Conv2dFpropFilterTileAccessIteratorOptimizedINSB_ILi32ELi64EEEaNSD_12TensorCxRSKxILi32EEESO_SQ_Lb0EEEEENSU_ISZ_aNSD_40ColumnMajorTensorOpMultiplicandCrosswiseILi8ELi32EEELi1ESO_Li16EEENST_14VectorIteratorINST_30PredicatedVectorAccessIteratorINSB_ILi64ELi64EEENSB_ILi32ELi32EEEfNSD_8RowMajorELi4ELb0EEEEENS_8epilogue4warp24FragmentIteratorTensorOpINS7_ILi32ELi32ELi32EEENS7_ILi8ELi8ELi16EEEiNS_5ArrayIiLi2ELb1EEENSD_22ColumnMajorInterleavedILi16EEEEENS1F_20TileIteratorTensorOpIS1H_S1I_aS1M_EENS7_ILi64ELi256ELi32EEENS6_4warp44MmaTensorOpMultiplicandTileIteratorCanonicalINSB_ILi64ELi16EEELNS6_7OperandE0EaS1M_NSB_ILi8ELi16EEELi1ELi32ELi1EEENS9_INSY_INSB_ILi32ELi256EEEaS11_NSH_INSI_INSJ_ILi8192ELi1EEELi128ESL_Li16EEESN_EESQ_Lb0EEEEENSU_IS1X_aS15_Li1ES20_Li16EEEaSF_NS1E_6thread21LinearCombinationReluIaLi2EifLNS24_9ScaleType4KindE2ELNS_15FloatRoundStyleE2EEENS6_11threadblock9MmaPolicyINS1R_11MmaTensorOpIS1H_aSW_aS15_iSF_NS1R_17MmaTensorOpPolicyINS_4arch3MmaIS1I_Li32EaS1B_aNSD_11ColumnMajorEiS1B_NS2E_21OpMultiplyAddSaturateEEENSB_ILi1ELi1EEEEELi1ELb1EbEENSB_ILi0ELi0EEES2M_Li1EEENS2B_INS2C_IS8_aSW_aS15_iSF_S2K_Li1ELb1EbEES2M_S2M_Li1EEENS_21NumericArrayConverterIaaLi16ELS28_2ENSG_6thread14UnaryTransform8IdentityEEES2U_NS2Q_IaaLi64ELS28_2ES2T_EEbEENS1E_11threadblock19InterleavedEpilogueIS1Q_S2O_Li1ENS2X_37InterleavedConvPredicatedTileIteratorINS2X_34InterleavedConvOutputTileThreadMapINSB_ILi1ELi4EEENSB_ILi8ELi2EEELi128ELi8ELi8EEEaLi32EEENS1G_IS8_S1I_iS1K_NS1L_ILi32EEEEENS25_IaLi8EifLS27_1ELS28_2EEELi32EEENS2A_30GemmIdentityThreadblockSwizzleILi1EEELNS1_8OperatorE0ENS1_17Conv2dProblemSizeEEEEEvNT_6ParamsE,@"STO_CUDA_ENTRY STV_DEFAULT"
_ZN7cutlass6KernelINS_4conv6kernel26B2bImplicitGemmConvolutionINS1_11threadblock39B2bImplicitGemmPipelinedSmemAccumulatorINS_4gemm9GemmShapeILi64ELi64ELi32EEENS4_12TileIteratorINS4_48Conv2dFpropActivationTileAccessIteratorOptimizedINS_11MatrixShapeILi64ELi32EEEaNS_6layout12TensorNCxHWxILi32EEENS_9transform29TransposePitchLinearThreadMapINSG_29PitchLinearWarpRakedThreadMapINS_16PitchLinearShapeILi2048ELi1EEELi128ENSJ_ILi32ELi1EEELi16EEENSJ_ILi2ELi16EEEEENS_12AlignedArrayIaLi16ELi16EEEEEEENSG_11threadblock19RegularTileIteratorISC_aNSD_37RowMajorTensorOpMultiplicandCrosswiseILi8ELi32EEELi0ESO_Li16EEENS9_INS4_44Conv2dFpropFilterTileAccessIteratorOptimizedINSB_ILi32ELi64EEEaNSD_12TensorCxRSKxILi32EEESO_SQ_Lb0EEEEENSU_ISZ_aNSD_40ColumnMajorTensorOpMultiplicandCrosswiseILi8ELi32EEELi1ESO_Li16EEENST_14VectorIteratorINST_30PredicatedVectorAccessIteratorINSB_ILi64ELi64EEENSB_ILi32ELi32EEEfNSD_8RowMajorELi4ELb0EEEEENS_8epilogue4warp24FragmentIteratorTensorOpINS7_ILi32ELi32ELi32EEENS7_ILi8ELi8ELi16EEEiNS_5ArrayIiLi2ELb1EEENSD_22ColumnMajorInterleavedILi16EEEEENS1F_20TileIteratorTensorOpIS1H_S1I_aS1M_EENS7_ILi64ELi256ELi32EEENS6_4warp44MmaTensorOpMultiplicandTileIteratorCanonicalINSB_ILi64ELi16EEELNS6_7OperandE0EaS1M_NSB_ILi8ELi16EEELi1ELi32ELi1EEENS9_INSY_INSB_ILi32ELi256EEEaS11_NSH_INSI_INSJ_ILi8192ELi1EEELi128ESL_Li16EEESN_EESQ_Lb0EEEEENSU_IS1X_aS15_Li1ES20_Li16EEEaSF_NS1E_6thread21LinearCombinationReluIaLi2EifLNS24_9ScaleType4KindE2ELNS_15FloatRoundStyleE2EEENS6_11threadblock9MmaPolicyINS1R_11MmaTensorOpIS1H_aSW_aS15_iSF_NS1R_17MmaTensorOpPolicyINS_4arch3MmaIS1I_Li32EaS1B_aNSD_11ColumnMajorEiS1B_NS2E_21OpMultiplyAddSaturateEEENSB_ILi1ELi1EEEEELi1ELb1EbEENSB_ILi0ELi0EEES2M_Li1EEENS2B_INS2C_IS8_aSW_aS15_iSF_S2K_Li1ELb1EbEES2M_S2M_Li1EEENS_21NumericArrayConverterIaaLi16ELS28_2ENSG_6thread14UnaryTransform8IdentityEEES2U_NS2Q_IaaLi64ELS28_2ES2T_EEbEENS1E_11threadblock19InterleavedEpilogueIS1Q_S2O_Li1ENS2X_37InterleavedConvPredicatedTileIteratorINS2X_34InterleavedConvOutputTileThreadMapINSB_ILi1ELi4EEENSB_ILi8ELi2EEELi128ELi8ELi8EEEaLi32EEENS1G_IS8_S1I_iS1K_NS1L_ILi32EEEEENS25_IaLi8EifLS27_1ELS28_2EEELi32EEENS2A_30GemmIdentityThreadblockSwizzleILi1EEELNS1_8OperatorE0ENS1_17Conv2dProblemSizeEEEEEvNT_6ParamsE:
[----:B------:R-:W-:Y:S02]  /*0000*/  MOV R1, c[0x0][0x28] ;  /* 0x00000a0000017a02 */ /* 0x000fe40000000f00 */
[----:B------:R-:W0:Y:S01]  /*0010*/  S2UR UR6, SR_CTAID.X ;  /* 0x00000000000679c3 */ /* 0x000e220000002500 */
[----:B------:R-:W-:Y:S02]  /*0020*/  ULDC UR16, c[0x0][0x214] ;  /* 0x0000850000107ab9 */ /* 0x000fe40000000800 */
[----:B------:R-:W-:Y:S01]  /*0030*/  UMOV UR4, 0xffffffff ;  /* 0xffffffff00047882 */ /* 0x000fe20000000000 */
[----:B------:R-:W1:Y:S01]  /*0040*/  S2UR UR15, SR_CTAID.Y ;  /* 0x00000000000f79c3 */ /* 0x000e620000002600 */
[----:B------:R-:W-:-:S04]  /*0050*/  USHF.L.U32 UR4, UR4, UR16, URZ ;  /* 0x0000001004047299 */ /* 0x000fc8000800063f */
[----:B0-----:R-:W-:Y:S02]  /*0060*/  ULOP3.LUT UR4, UR6, UR4, URZ, 0x30, !UPT ;  /* 0x0000000406047292 */ /* 0x001fe4000f8e303f */
[----:B-1----:R-:W-:Y:S02]  /*0070*/  USHF.L.U32 UR15, UR15, UR16, URZ ;  /* 0x000000100f0f7299 */ /* 0x002fe4000800063f */
[----:B------:R-:W-:Y:S02]  /*0080*/  USHF.R.S32.HI UR16, URZ, UR16, UR6 ;  /* 0x000000103f107299 */ /* 0x000fe40008011406 */
[----:B------:R-:W-:-:S03]  /*0090*/  UIADD3 UR14, UR15, UR4, URZ ;  /* 0x000000040f0e7290 */ /* 0x000fc6000fffe03f */
[----:B------:R-:W-:Y:S02]  /*00a0*/  ULDC.64 UR4, c[0x0][0x1f0] ;  /* 0x00007c0000047ab9 */ /* 0x000fe40000000a00 */
[----:B------:R-:W-:-:S04]  /*00b0*/  UISETP.GE.AND UP0, UPT, UR14, UR5, UPT ;  /* 0x000000050e00728c */ /* 0x000fc8000bf06270 */
[----:B------:R-:W-:-:S06]  /*00c0*/  UISETP.GE.OR UP0, UPT, UR16, UR4, UP0 ;  /* 0x000000041000728c */ /* 0x000fcc0008706670 */
[----:B------:R-:W-:-:S12]  /*00d0*/  PLOP3.LUT P0, PT, PT, PT, UP0, 0x80, 0x0 ;  /* 0x000000000000781c */ /* 0x000fd80003f0f008 */
[----:B------:R-:W-:Y:S05]  /*00e0*/  @P0 EXIT ;  /* 0x000000000000094d */ /* 0x000fea0003800000 */
[----:B------:R-:W0:Y:S01]  /*00f0*/  S2R R67, SR_TID.X ;  /* 0x0000000000437919 */ /* 0x000e220000002100 */
[----:B------:R-:W-:Y:S01]  /*0100*/  IMAD.MOV.U32 R2, RZ, RZ, c[0x0][0x250] ;  /* 0x00009400ff027624 */ /* 0x000fe200078e00ff */
[----:B------:R-:W-:Y:S01]  /*0110*/  BMOV.32.CLEAR RZ, B0 ;  /* 0x0000000000ff7355 */ /* 0x000fe20000100000 */
[----:B------:R-:W-:Y:S01]  /*0120*/  IMAD.U32 R143, RZ, RZ, UR16 ;  /* 0x00000010ff8f7e24 */ /* 0x000fe2000f8e00ff */
[----:B------:R-:W1:Y:S01]  /*0130*/  S2R R146, SR_CTAID.Z ;  /* 0x0000000000927919 */ /* 0x000e620000002700 */
[----:B------:R-:W-:Y:S01]  /*0140*/  IMAD.MOV.U32 R144, RZ, RZ, 0x1 ;  /* 0x00000001ff907424 */ /* 0x000fe200078e00ff */
[----:B------:R-:W-:Y:S01]  /*0150*/  ISETP.NE.AND P0, PT, R2, 0x1, PT ;  /* 0x000000010200780c */ /* 0x000fe20003f05270 */
[----:B------:R-:W-:Y:S01]  /*0160*/  IMAD.MOV.U32 R2, RZ, RZ, c[0x0][0x25c] ;  /* 0x00009700ff027624 */ /* 0x000fe200078e00ff */
[----:B------:R-:W-:Y:S01]  /*0170*/  BSSY B0, `(.L_x_568) ;  /* 0x000005f000007945 */ /* 0x000fe20003800000 */
[----:B------:R-:W-:Y:S01]  /*0180*/  CS2R R80, SRZ ;  /* 0x0000000000507805 */ /* 0x000fe2000001ff00 */
[----:B------:R-:W-:-:S02]  /*0190*/  ISETP.LE.AND P2, PT, R144, c[0x0][0x17c], PT ;  /* 0x00005f0090007a0c */ /* 0x000fc40003f43270 */
[----:B0-----:R-:W-:-:S04]  /*01a0*/  SHF.R.S32.HI R7, RZ, 0x1f, R67 ;  /* 0x0000001fff077819 */ /* 0x001fc80000011443 */
[CC--:B------:R-:W-:Y:S02]  /*01b0*/  LEA.HI R3, R7.reuse, R67.reuse, RZ, 0x5 ;  /* 0x0000004307037211 */ /* 0x0c0fe400078f28ff */
[----:B------:R-:W-:Y:S02]  /*01c0*/  LEA.HI R7, R7, R67, RZ, 0x7 ;  /* 0x0000004307077211 */ /* 0x000fe400078f38ff */
[--C-:B------:R-:W-:Y:S02]  /*01d0*/  SHF.R.S32.HI R4, RZ, 0x5, R3.reuse ;  /* 0x00000005ff047819 */ /* 0x100fe40000011403 */
[----:B------:R-:W-:Y:S02]  /*01e0*/  SHF.R.S32.HI R0, RZ, 0x1f, R3 ;  /* 0x0000001fff007819 */ /* 0x000fe40000011403 */
[----:B------:R-:W-:Y:S02]  /*01f0*/  LOP3.LUT R3, R3, 0xffffffe0, RZ, 0xc0, !PT ;  /* 0xffffffe003037812 */ /* 0x000fe400078ec0ff */
[----:B------:R-:W-:-:S02]  /*0200*/  LEA.HI R0, R0, R4, RZ, 0x2 ;  /* 0x0000000400007211 */ /* 0x000fc400078f10ff */
[----:B------:R-:W-:Y:S01]  /*0210*/  SHF.R.S32.HI R7, RZ, 0x7, R7 ;  /* 0x00000007ff077819 */ /* 0x000fe20000011407 */
[----:B------:R-:W-:Y:S01]  /*0220*/  IMAD.IADD R3, R67, 0x1, -R3 ;  /* 0x0000000143037824 */ /* 0x000fe200078e0a03 */
[----:B------:R-:W-:-:S04]  /*0230*/  LOP3.LUT R0, R0, 0xfffffffc, RZ, 0xc0, !PT ;  /* 0xfffffffc00007812 */ /* 0x000fc800078ec0ff */
[----:B------:R-:W-:Y:S01]  /*0240*/  LEA.HI R6, R3, R3, RZ, 0x1 ;  /* 0x0000000303067211 */ /* 0x000fe200078f08ff */
[----:B------:R-:W-:-:S03]  /*0250*/  IMAD.IADD R0, R4, 0x1, -R0 ;  /* 0x0000000104007824 */ /* 0x000fc600078e0a00 */
[----:B------:R-:W-:Y:S02]  /*0260*/  SHF.R.S32.HI R26, RZ, 0x1, R6 ;  /* 0x00000001ff1a7819 */ /* 0x000fe40000011406 */
[----:B------:R-:W-:-:S03]  /*0270*/  LOP3.LUT R6, R6, 0xfffffffe, RZ, 0xc0, !PT ;  /* 0xfffffffe06067812 */ /* 0x000fc600078ec0ff */
[----:B------:R-:W-:Y:S02]  /*0280*/  IMAD R14, R0, 0x10, R26 ;  /* 0x00000010000e7824 */ /* 0x000fe400078e021a */
[----:B------:R-:W-:Y:S02]  /*0290*/  IMAD.IADD R6, R3, 0x1, -R6 ;  /* 0x0000000103067824 */ /* 0x000fe400078e0a06 */
[----:B------:R-:W-:Y:S02]  /*02a0*/  IMAD R5, R143, 0x40, R14 ;  /* 0x000000408f057824 */ /* 0x000fe400078e020e */
[----:B------:R-:W-:Y:S02]  /*02b0*/  IMAD R19, R7, 0x2, R6 ;  /* 0x0000000207137824 */ /* 0x000fe400078e0206 */
[----:B------:R-:W-:-:S04]  /*02c0*/  @P0 IMAD.HI.U32 R4, R5, c[0x0][0x254], RZ ;  /* 0x0000950005040a27 */ /* 0x000fc800078e00ff */
[----:B------:R-:W-:Y:S02]  /*02d0*/  IMAD.MOV.U32 R11, RZ, RZ, R5 ;  /* 0x000000ffff0b7224 */ /* 0x000fe400078e0005 */
[----:B-1----:R-:W-:Y:S02]  /*02e0*/  IMAD R62, R146, 0x2, R19 ;  /* 0x00000002923e7824 */ /* 0x002fe400078e0213 */
[----:B------:R-:W-:Y:S01]  /*02f0*/  IMAD.MOV.U32 R7, RZ, RZ, 0x1 ;  /* 0x00000001ff077424 */ /* 0x000fe200078e00ff */
[----:B------:R-:W-:Y:S01]  /*0300*/  @P0 SHF.R.U32.HI R11, RZ, c[0x0][0x258], R4 ;  /* 0x00009600ff0b0a19 */ /* 0x000fe20000011604 */
[----:B------:R-:W-:Y:S01]  /*0310*/  IMAD.SHL.U32 R62, R62, 0x10, RZ ;  /* 0x000000103e3e7824 */ /* 0x000fe200078e00ff */
[----:B------:R-:W-:Y:S02]  /*0320*/  ISETP.NE.AND P0, PT, R2, 0x1, PT ;  /* 0x000000010200780c */ /* 0x000fe40003f05270 */
[C---:B------:R-:W-:Y:S01]  /*0330*/  IADD3 R8, -R7.reuse, c[0x0][0x17c], RZ ;  /* 0x00005f0007087a10 */ /* 0x040fe20007ffe1ff */
[----:B------:R-:W-:Y:S01]  /*0340*/  IMAD.MOV R2, RZ, RZ, -R11 ;  /* 0x000000ffff027224 */ /* 0x000fe200078e0a0b */
[----:B------:R-:W-:Y:S01]  /*0350*/  IADD3 R7, -R7, c[0x0][0x180], RZ ;  /* 0x0000600007077a10 */ /* 0x000fe20007ffe1ff */
[C---:B------:R-:W-:Y:S01]  /*0360*/  IMAD R9, R11.reuse, c[0x0][0x228], RZ ;  /* 0x00008a000b097a24 */ /* 0x040fe200078e02ff */
[----:B------:R-:W-:Y:S01]  /*0370*/  SHF.R.S32.HI R13, RZ, 0x1f, R62 ;  /* 0x0000001fff0d7819 */ /* 0x000fe2000001143e */
[----:B------:R-:W-:Y:S01]  /*0380*/  IMAD R2, R2, c[0x0][0x250], R5 ;  /* 0x0000940002027a24 */ /* 0x000fe200078e0205 */
[----:B------:R-:W-:Y:S01]  /*0390*/  ISETP.GE.OR P2, PT, R11, c[0x0][0x160], !P2 ;  /* 0x000058000b007a0c */ /* 0x000fe20005746670 */
[----:B------:R-:W-:Y:S01]  /*03a0*/  IMAD.MOV.U32 R5, RZ, RZ, c[0x0][0x19c] ;  /* 0x00006700ff057624 */ /* 0x000fe200078e00ff */
[----:B------:R-:W-:Y:S01]  /*03b0*/  LEA.HI R13, R13, R62, RZ, 0x5 ;  /* 0x0000003e0d0d7211 */ /* 0x000fe200078f28ff */
[----:B------:R-:W-:-:S02]  /*03c0*/  IMAD.MOV.U32 R3, RZ, RZ, R2 ;  /* 0x000000ffff037224 */ /* 0x000fc400078e0002 */
[----:B------:R-:W-:Y:S01]  /*03d0*/  @P0 IMAD.HI.U32 R4, R2, c[0x0][0x260], RZ ;  /* 0x0000980002040a27 */ /* 0x000fe200078e00ff */
[----:B------:R-:W-:Y:S02]  /*03e0*/  ISETP.NE.AND P3, PT, R5, 0x1, PT ;  /* 0x000000010500780c */ /* 0x000fe40003f65270 */
[----:B------:R-:W-:Y:S02]  /*03f0*/  LOP3.LUT R64, R13, 0xffffffe0, RZ, 0xc0, !PT ;  /* 0xffffffe00d407812 */ /* 0x000fe400078ec0ff */
[----:B------:R-:W-:Y:S02]  /*0400*/  @P0 SHF.R.U32.HI R3, RZ, c[0x0][0x264], R4 ;  /* 0x00009900ff030a19 */ /* 0x000fe40000011604 */
[----:B------:R-:W-:Y:S01]  /*0410*/  SEL R72, R8, RZ, !P3 ;  /* 0x000000ff08487207 */ /* 0x000fe20005800000 */
[----:B------:R-:W-:Y:S01]  /*0420*/  IMAD.IADD R64, R62, 0x1, -R64 ;  /* 0x000000013e407824 */ /* 0x000fe200078e0a40 */
[----:B------:R-:W-:Y:S01]  /*0430*/  SEL R12, R7, RZ, !P3 ;  /* 0x000000ff070c7207 */ /* 0x000fe20005800000 */
[----:B------:R-:W-:Y:S01]  /*0440*/  IMAD.MOV R4, RZ, RZ, -R3 ;  /* 0x000000ffff047224 */ /* 0x000fe200078e0a03 */
[----:B------:R-:W-:Y:S01]  /*0450*/  SHF.R.S32.HI R13, RZ, 0x5, R13 ;  /* 0x00000005ff0d7819 */ /* 0x000fe2000001140d */
[----:B------:R-:W-:Y:S01]  /*0460*/  IMAD R3, R3, c[0x0][0x18c], RZ ;  /* 0x0000630003037a24 */ /* 0x000fe200078e02ff */
[----:B------:R-:W-:Y:S01]  /*0470*/  SHF.R.S32.HI R17, RZ, 0x1f, R64 ;  /* 0x0000001fff117819 */ /* 0x000fe20000011440 */
[----:B------:R-:W-:-:S02]  /*0480*/  IMAD R2, R4, c[0x0][0x25c], R2 ;  /* 0x0000970004027a24 */ /* 0x000fc400078e0202 */
[----:B------:R-:W-:Y:S01]  /*0490*/  IMAD R10, R13, c[0x0][0x224], RZ ;  /* 0x000089000d0a7a24 */ /* 0x000fe200078e02ff */
[----:B------:R-:W-:Y:S01]  /*04a0*/  IADD3 R6, R3, -c[0x0][0x184], RZ ;  /* 0x8000610003067a10 */ /* 0x000fe20007ffe0ff */
[----:B------:R-:W-:-:S04]  /*04b0*/  IMAD R2, R2, c[0x0][0x190], RZ ;  /* 0x0000640002027a24 */ /* 0x000fc800078e02ff */
[----:B------:R-:W-:Y:S01]  /*04c0*/  IMAD R72, R72, c[0x0][0x194], R6 ;  /* 0x0000650048487a24 */ /* 0x000fe200078e0206 */
[----:B------:R-:W-:-:S03]  /*04d0*/  IADD3 R5, R2, -c[0x0][0x188], RZ ;  /* 0x8000620002057a10 */ /* 0x000fc60007ffe0ff */
[----:B------:R-:W-:Y:S02]  /*04e0*/  IMAD R72, R72, c[0x0][0x220], RZ ;  /* 0x0000880048487a24 */ /* 0x000fe400078e02ff */
[----:B------:R-:W-:-:S03]  /*04f0*/  IMAD R12, R12, c[0x0][0x198], R5 ;  /* 0x000066000c0c7a24 */ /* 0x000fc600078e0205 */
[----:B------:R-:W-:Y:S01]  /*0500*/  SHF.R.S32.HI R4, RZ, 0x1f, R72 ;  /* 0x0000001fff047819 */ /* 0x000fe20000011448 */
[----:B------:R-:W-:-:S05]  /*0510*/  IMAD.SHL.U32 R12, R12, 0x20, RZ ;  /* 0x000000200c0c7824 */ /* 0x000fca00078e00ff */
[--C-:B------:R-:W-:Y:S02]  /*0520*/  IADD3 R72, P1, P0, R72, R64, R12.reuse ;  /* 0x0000004048487210 */ /* 0x100fe4000783e00c */
[----:B------:R-:W-:-:S04]  /*0530*/  SHF.R.S32.HI R12, RZ, 0x1f, R12 ;  /* 0x0000001fff0c7819 */ /* 0x000fc8000001140c */
[----:B------:R-:W-:Y:S02]  /*0540*/  IADD3.X R4, R4, R17, R12, P1, P0 ;  /* 0x0000001104047210 */ /* 0x000fe40000fe040c */
[--C-:B------:R-:W-:Y:S02]  /*0550*/  IADD3 R72, P1, P0, R9, R72, R10.reuse ;  /* 0x0000004809487210 */ /* 0x100fe4000783e00a */
[----:B------:R-:W-:Y:S02]  /*0560*/  SHF.R.S32.HI R9, RZ, 0x1f, R9 ;  /* 0x0000001fff097819 */ /* 0x000fe40000011409 */
[----:B------:R-:W-:-:S04]  /*0570*/  SHF.R.S32.HI R10, RZ, 0x1f, R10 ;  /* 0x0000001fff0a7819 */ /* 0x000fc8000001140a */
[----:B------:R-:W-:Y:S02]  /*0580*/  IADD3.X R4, R9, R4, R10, P1, P0 ;  /* 0x0000000409047210 */ /* 0x000fe40000fe040a */
[----:B------:R-:W-:-:S04]  /*0590*/  IADD3 R72, P0, R72, c[0x0][0x268], RZ ;  /* 0x00009a0048487a10 */ /* 0x000fc80007f1e0ff */
[----:B------:R-:W-:Y:S01]  /*05a0*/  IADD3.X R73, R4, c[0x0][0x26c], RZ, P0, !PT ;  /* 0x00009b0004497a10 */ /* 0x000fe200007fe4ff */
[----:B------:R-:W-:Y:S05]  /*05b0*/  @P2 BRA `(.L_x_569) ;  /* 0x000001a000002947 */ /* 0x000fea0003800000 */
[----:B------:R-:W-:Y:S05]  /*05c0*/  @!P3 BRA `(.L_x_570) ;  /* 0x000000c00000b947 */ /* 0x000fea0003800000 */
[----:B------:R-:W-:Y:S02]  /*05d0*/  MOV R4, RZ ;  /* 0x000000ff00047202 */ /* 0x000fe40000000f00 */
[----:B------:R-:W-:Y:S02]  /*05e0*/  MOV R81, RZ ;  /* 0x000000ff00517202 */ /* 0x000fe40000000f00 */
.L_x_571:
[----:B------:R-:W-:-:S04]  /*05f0*/  ISETP.GE.AND P0, PT, R6, c[0x0][0x164], PT ;  /* 0x0000590006007a0c */ /* 0x000fc80003f06270 */
[C---:B------:R-:W-:Y:S02]  /*0600*/  ISETP.GT.AND P0, PT, R6.reuse, -0x1, !P0 ;  /* 0xffffffff0600780c */ /* 0x040fe40004704270 */
[----:B------:R-:W-:Y:S02]  /*0610*/  IADD3 R6, R6, c[0x0][0x194], RZ ;  /* 0x0000650006067a10 */ /* 0x000fe40007ffe0ff */
[----:B------:R-:W-:-:S04]  /*0620*/  SEL R3, RZ, 0x1, !P0 ;  /* 0x00000001ff037807 */ /* 0x000fc80004000000 */
[----:B------:R-:W-:Y:S02]  /*0630*/  SHF.L.U32 R3, R3, R4, RZ ;  /* 0x0000000403037219 */ /* 0x000fe400000006ff */
[----:B------:R-:W-:Y:S02]  /*0640*/  IADD3 R4, R4, 0x1, RZ ;  /* 0x0000000104047810 */ /* 0x000fe40007ffe0ff */
[----:B------:R-:W-:Y:S02]  /*0650*/  LOP3.LUT R81, R3, R81, RZ, 0xfc, !PT ;  /* 0x0000005103517212 */ /* 0x000fe400078efcff */
[----:B------:R-:W-:-:S12]  /*0660*/  ISETP.GE.AND P0, PT, R4, c[0x0][0x17c], PT ;  /* 0x00005f0004007a0c */ /* 0x000fd80003f06270 */
[----:B------:R-:W-:Y:S05]  /*0670*/  @!P0 BRA `(.L_x_571) ;  /* 0xffffff7000008947 */ /* 0x000fea000383ffff */
[----:B------:R-:W-:Y:S05]  /*0680*/  BRA `(.L_x_569) ;  /* 0x000000d000007947 */ /* 0x000fea0003800000 */
.L_x_570:
[----:B------:R-:W-:Y:S01]  /*0690*/  IMAD R3, R8, c[0x0][0x194], R3 ;  /* 0x0000650008037a24 */ /* 0x000fe200078e0203 */
[----:B------:R-:W-:Y:S02]  /*06a0*/  MOV R4, RZ ;  /* 0x000000ff00047202 */ /* 0x000fe40000000f00 */
[----:B------:R-:W-:Y:S02]  /*06b0*/  MOV R81, RZ ;  /* 0x000000ff00517202 */ /* 0x000fe40000000f00 */
[----:B------:R-:W-:-:S04]  /*06c0*/  IADD3 R6, R3, -c[0x0][0x184], RZ ;  /* 0x8000610003067a10 */ /* 0x000fc80007ffe0ff */
.L_x_572:
[----:B------:R-:W-:-:S04]  /*06d0*/  ISETP.GE.AND P0, PT, R6, c[0x0][0x164], PT ;  /* 0x0000590006007a0c */ /* 0x000fc80003f06270 */
[C---:B------:R-:W-:Y:S02]  /*06e0*/  ISETP.GT.AND P0, PT, R6.reuse, -0x1, !P0 ;  /* 0xffffffff0600780c */ /* 0x040fe40004704270 */
[----:B------:R-:W-:Y:S02]  /*06f0*/  IADD3 R6, R6, -c[0x0][0x194], RZ ;  /* 0x8000650006067a10 */ /* 0x000fe40007ffe0ff */
[----:B------:R-:W-:-:S04]  /*0700*/  SEL R3, RZ, 0x1, !P0 ;  /* 0x00000001ff037807 */ /* 0x000fc80004000000 */
[----:B------:R-:W-:Y:S02]  /*0710*/  SHF.L.U32 R3, R3, R4, RZ ;  /* 0x0000000403037219 */ /* 0x000fe400000006ff */
[----:B------:R-:W-:Y:S02]  /*0720*/  IADD3 R4, R4, 0x1, RZ ;  /* 0x0000000104047810 */ /* 0x000fe40007ffe0ff */
[----:B------:R-:W-:Y:S02]  /*0730*/  LOP3.LUT R81, R3, R81, RZ, 0xfc, !PT ;  /* 0x0000005103517212 */ /* 0x000fe400078efcff */
[----:B------:R-:W-:-:S12]  /*0740*/  ISETP.GE.AND P0, PT, R4, c[0x0][0x17c], PT ;  /* 0x00005f0004007a0c */ /* 0x000fd80003f06270 */
[----:B------:R-:W-:Y:S05]  /*0750*/  @!P0 BRA `(.L_x_572) ;  /* 0xffffff7000008947 */ /* 0x000fea000383ffff */
.L_x_569:
[----:B------:R-:W-:Y:S05]  /*0760*/  BSYNC B0 ;  /* 0x0000000000007941 */ /* 0x000fea0003800000 */
.L_x_568:
[----:B------:R-:W-:-:S12]  /*0770*/  ISETP.LE.AND P0, PT, R144, c[0x0][0x180], PT ;  /* 0x0000600090007a0c */ /* 0x000fd80003f03270 */
[----:B------:R-:W-:Y:S05]  /*0780*/  @!P0 BRA `(.L_x_573) ;  /* 0x000001a000008947 */ /* 0x000fea0003800000 */
[----:B------:R-:W-:Y:S05]  /*0790*/  @!P3 BRA `(.L_x_574) ;  /* 0x000000c00000b947 */ /* 0x000fea0003800000 */
[----:B------:R-:W-:Y:S02]  /*07a0*/  MOV R3, RZ ;  /* 0x000000ff00037202 */ /* 0x000fe40000000f00 */
[----:B------:R-:W-:Y:S02]  /*07b0*/  MOV R80, RZ ;  /* 0x000000ff00507202 */ /* 0x000fe40000000f00 */
.L_x_575:
        /* <DEDUP_REMOVED lines=10> */
.L_x_574:
[----:B------:R-:W-:Y:S01]  /*0860*/  IMAD R2, R7, c[0x0][0x198], R2 ;  /* 0x0000660007027a24 */ /* 0x000fe200078e0202 */
[----:B------:R-:W-:Y:S02]  /*0870*/  MOV R3, RZ ;  /* 0x000000ff00037202 */ /* 0x000fe40000000f00 */
[----:B------:R-:W-:Y:S02]  /*0880*/  MOV R80, RZ ;  /* 0x000000ff00507202 */ /* 0x000fe40000000f00 */
[----:B------:R-:W-:-:S04]  /*0890*/  IADD3 R4, R2, -c[0x0][0x188], RZ ;  /* 0x8000620002047a10 */ /* 0x000fc80007ffe0ff */
.L_x_576:
        /* <DEDUP_REMOVED lines=9> */
.L_x_573:
[----:B------:R-:W-:Y:S01]  /*0930*/  IABS R2, c[0x0][0x1a4] ;  /* 0x0000690000027a13 */ /* 0x000fe20000000000 */
[----:B------:R-:W-:Y:S01]  /*0940*/  ULDC UR5, c[0x0][0x16c] ;  /* 0x00005b0000057ab9 */ /* 0x000fe20000000800 */
[----:B------:R-:W-:Y:S01]  /*0950*/  IMAD.U32 R142, RZ, RZ, UR14 ;  /* 0x0000000eff8e7e24 */ /* 0x000fe2000f8e00ff */
[----:B------:R-:W-:Y:S01]  /*0960*/  ULDC UR4, c[0x0][0x1a4] ;  /* 0x0000690000047ab9 */ /* 0x000fe20000000800 */
[----:B------:R-:W-:Y:S01]  /*0970*/  ISETP.NE.AND P4, PT, RZ, c[0x0][0x1a4], PT ;  /* 0x00006900ff007a0c */ /* 0x000fe20003f85270 */
[----:B------:R-:W-:Y:S01]  /*0980*/  ULOP3.LUT UR4, UR5, UR4, URZ, 0x3c, !UPT ;  /* 0x0000000405047292 */ /* 0x000fe2000f8e3c3f */
[----:B------:R-:W0:Y:S01]  /*0990*/  I2F.RP R6, R2 ;  /* 0x0000000200067306 */ /* 0x000e220000209400 */
[----:B------:R-:W-:Y:S01]  /*09a0*/  IMAD R24, R13, c[0x0][0x278], RZ ;  /* 0x00009e000d187a24 */ /* 0x000fe200078e02ff */
[----:B------:R-:W-:Y:S01]  /*09b0*/  ISETP.GE.U32.AND P5, PT, R62, c[0x0][0x16c], PT ;  /* 0x00005b003e007a0c */ /* 0x000fe20003fa6070 */
[----:B------:R-:W-:Y:S01]  /*09c0*/  CS2R R8, SRZ ;  /* 0x0000000000087805 */ /* 0x000fe2000001ff00 */
[----:B------:R-:W-:Y:S01]  /*09d0*/  CS2R R10, SRZ ;  /* 0x00000000000a7805 */ /* 0x000fe2000001ff00 */
[----:B------:R-:W-:-:S02]  /*09e0*/  ISETP.LE.AND P3, PT, RZ, UR4, PT ;  /* 0x00000004ff007c0c */ /* 0x000fc4000bf63270 */
[----:B------:R-:W-:Y:S02]  /*09f0*/  SEL R81, R81, RZ, !P5 ;  /* 0x000000ff51517207 */ /* 0x000fe40006800000 */
[----:B------:R-:W-:Y:S01]  /*0a00*/  SEL R80, R80, RZ, !P5 ;  /* 0x000000ff50507207 */ /* 0x000fe20006800000 */
[----:B0-----:R-:W0:Y:S02]  /*0a10*/  MUFU.RCP R6, R6 ;  /* 0x0000000600067308 */ /* 0x001e240000001000 */
[----:B0-----:R-:W-:-:S06]  /*0a20*/  IADD3 R6, R6, 0xffffffe, RZ ;  /* 0x0ffffffe06067810 */ /* 0x001fcc0007ffe0ff */
[----:B------:R0:W1:Y:S02]  /*0a30*/  F2I.FTZ.U32.TRUNC.NTZ R7, R6 ;  /* 0x0000000600077305 */ /* 0x000064000021f000 */
[----:B0-----:R-:W-:Y:S02]  /*0a40*/  IMAD.MOV.U32 R6, RZ, RZ, RZ ;  /* 0x000000ffff067224 */ /* 0x001fe400078e00ff */
[----:B-1----:R-:W-:-:S04]  /*0a50*/  IMAD.MOV R3, RZ, RZ, -R7 ;  /* 0x000000ffff037224 */ /* 0x002fc800078e0a07 */
[----:B------:R-:W-:Y:S01]  /*0a60*/  IMAD R4, R3, R2, RZ ;  /* 0x0000000203047224 */ /* 0x000fe200078e02ff */
[----:B------:R-:W-:-:S03]  /*0a70*/  IABS R3, c[0x0][0x16c] ;  /* 0x00005b0000037a13 */ /* 0x000fc60000000000 */
[----:B------:R-:W-:-:S04]  /*0a80*/  IMAD.HI.U32 R6, R7, R4, R6 ;  /* 0x0000000407067227 */ /* 0x000fc800078e0006 */
[----:B------:R-:W-:-:S04]  /*0a90*/  IMAD.MOV.U32 R4, RZ, RZ, R3 ;  /* 0x000000ffff047224 */ /* 0x000fc800078e0003 */
[----:B------:R-:W-:Y:S02]  /*0aa0*/  IMAD.HI.U32 R68, R6, R4, RZ ;  /* 0x0000000406447227 */ /* 0x000fe400078e00ff */
[----:B------:R-:W-:Y:S02]  /*0ab0*/  CS2R R6, SRZ ;  /* 0x0000000000067805 */ /* 0x000fe4000001ff00 */
[----:B------:R-:W-:-:S04]  /*0ac0*/  IMAD.MOV R3, RZ, RZ, -R68 ;  /* 0x000000ffff037224 */ /* 0x000fc800078e0a44 */
[----:B------:R-:W-:Y:S02]  /*0ad0*/  IMAD R3, R2, R3, R4 ;  /* 0x0000000302037224 */ /* 0x000fe400078e0204 */
[----:B------:R-:W-:-:S03]  /*0ae0*/  IMAD R4, R142, 0x40, R14 ;  /* 0x000000408e047824 */ /* 0x000fc600078e020e */
[----:B------:R-:W-:Y:S02]  /*0af0*/  ISETP.GT.U32.AND P1, PT, R2, R3, PT ;  /* 0x000000030200720c */ /* 0x000fe40003f24070 */
[----:B------:R-:W-:-:S10]  /*0b00*/  ISETP.GE.AND P2, PT, R4, c[0x0][0x178], PT ;  /* 0x00005e0004007a0c */ /* 0x000fd40003f46270 */
[----:B------:R-:W-:Y:S01]  /*0b10*/  @!P1 IMAD.IADD R3, R3, 0x1, -R2 ;  /* 0x0000000103039824 */ /* 0x000fe200078e0a02 */
[----:B------:R-:W-:-:S04]  /*0b20*/  @!P1 IADD3 R68, R68, 0x1, RZ ;  /* 0x0000000144449810 */ /* 0x000fc80007ffe0ff */
[----:B------:R-:W-:Y:S01]  /*0b30*/  ISETP.GE.U32.AND P0, PT, R3, R2, PT ;  /* 0x000000020300720c */ /* 0x000fe20003f06070 */
[----:B------:R-:W-:Y:S01]  /*0b40*/  IMAD.SHL.U32 R2, R4, 0x20, RZ ;  /* 0x0000002004027824 */ /* 0x000fe200078e00ff */
[----:B------:R-:W-:Y:S01]  /*0b50*/  SHF.R.S32.HI R3, RZ, 0x1f, R24 ;  /* 0x0000001fff037819 */ /* 0x000fe20000011418 */
[----:B------:R-:W-:-:S09]  /*0b60*/  CS2R R4, SRZ ;  /* 0x0000000000047805 */ /* 0x000fd2000001ff00 */
[----:B------:R-:W-:Y:S02]  /*0b70*/  @P0 IADD3 R68, R68, 0x1, RZ ;  /* 0x0000000144440810 */ /* 0x000fe40007ffe0ff */
[----:B------:R-:W-:Y:S02]  /*0b80*/  IADD3 R24, P1, P0, R24, R2, R64 ;  /* 0x0000000218187210 */ /* 0x000fe4000783e040 */
[----:B------:R-:W-:Y:S01]  /*0b90*/  SHF.R.S32.HI R2, RZ, 0x1f, R2 ;  /* 0x0000001fff027819 */ /* 0x000fe20000011402 */
[----:B------:R-:W-:-:S03]  /*0ba0*/  @!P3 IMAD.MOV R68, RZ, RZ, -R68 ;  /* 0x000000ffff44b224 */ /* 0x000fc600078e0a44 */
[----:B------:R-:W-:Y:S02]  /*0bb0*/  IADD3.X R2, R3, R2, R17, P1, P0 ;  /* 0x0000000203027210 */ /* 0x000fe40000fe0411 */
[----:B------:R-:W-:Y:S02]  /*0bc0*/  @!P4 LOP3.LUT R68, RZ, c[0x0][0x1a4], RZ, 0x33, !PT ;  /* 0x00006900ff44ca12 */ /* 0x000fe400078e33ff */
[----:B------:R-:W-:Y:S02]  /*0bd0*/  ISETP.NE.U32.AND P4, PT, RZ, c[0x0][0x348], PT ;  /* 0x0000d200ff007a0c */ /* 0x000fe40003f85070 */
[----:B------:R-:W-:Y:S02]  /*0be0*/  ISETP.LT.U32.AND P0, PT, R62, R68, !P2 ;  /* 0x000000443e00720c */ /* 0x000fe40005701070 */
[----:B------:R-:W-:Y:S02]  /*0bf0*/  LOP3.LUT P1, RZ, R80, 0x1, R81, 0x80, !PT ;  /* 0x0000000150ff7812 */ /* 0x000fe40007828051 */
[----:B------:R-:W-:-:S02]  /*0c00*/  IADD3 R24, P2, R24, c[0x0][0x2a0], RZ ;  /* 0x0000a80018187a10 */ /* 0x000fc40007f5e0ff */
[----:B------:R-:W-:Y:S02]  /*0c10*/  ISETP.NE.AND.EX P4, PT, RZ, c[0x0][0x34c], PT, P4 ;  /* 0x0000d300ff007a0c */ /* 0x000fe40003f85340 */
[----:B------:R-:W-:-:S06]  /*0c20*/  IADD3.X R25, R2, c[0x0][0x2a4], RZ, P2, !PT ;  /* 0x0000a90002197a10 */ /* 0x000fcc00017fe4ff */
[----:B------:R0:W2:Y:S04]  /*0c30*/  @P1 LDG.E.LTC128B.128.SYS R8, [R72] ;  /* 0x0000000048081381 */ /* 0x0000a800001eed20 */
[----:B------:R1:W3:Y:S01]  /*0c40*/  @P0 LDG.E.LTC128B.128.SYS R4, [R24] ;  /* 0x0000000018040381 */ /* 0x0002e200001eed20 */
[----:B------:R-:W-:Y:S02]  /*0c50*/  @P4 IMAD.MOV.U32 R2, RZ, RZ, c[0x0][0x348] ;  /* 0x0000d200ff024624 */ /* 0x000fe400078e00ff */
[----:B------:R-:W-:-:S08]  /*0c60*/  @P4 IMAD.MOV.U32 R3, RZ, RZ, c[0x0][0x34c] ;  /* 0x0000d300ff034624 */ /* 0x000fd000078e00ff */
[----:B------:R0:W4:Y:S01]  /*0c70*/  @P4 LDG.E.SYS R66, [R2] ;  /* 0x0000000002424381 */ /* 0x00012200001ee900 */
[----:B------:R-:W-:Y:S01]  /*0c80*/  SHF.R.U32.HI R18, RZ, 0x5, R67 ;  /* 0x00000005ff127819 */ /* 0x000fe20000011643 */
[----:B------:R-:W-:Y:S01]  /*0c90*/  IMAD R26, R0, 0x40, R26 ;  /* 0x00000040001a7824 */ /* 0x000fe200078e021a */
[----:B------:R-:W-:Y:S01]  /*0ca0*/  LEA.HI R16, R19, R19, RZ, 0x1 ;  /* 0x0000001313107211 */ /* 0x000fe200078f08ff */
[----:B------:R-:W-:Y:S01]  /*0cb0*/  IMAD R13, R13, c[0x0][0x2d8], RZ ;  /* 0x0000b6000d0d7a24 */ /* 0x000fe200078e02ff */
[----:B------:R-:W-:Y:S01]  /*0cc0*/  SHF.R.S32.HI R21, RZ, 0x1f, R14 ;  /* 0x0000001fff157819 */ /* 0x000fe2000001140e */
[----:B------:R-:W-:Y:S01]  /*0cd0*/  IMAD.MOV.U32 R20, RZ, RZ, RZ ;  /* 0x000000ffff147224 */ /* 0x000fe200078e00ff */
[----:B------:R-:W-:Y:S01]  /*0ce0*/  LOP3.LUT R15, R16, 0xfffffffe, RZ, 0xc0, !PT ;  /* 0xfffffffe100f7812 */ /* 0x000fe200078ec0ff */
[----:B------:R-:W-:Y:S01]  /*0cf0*/  IMAD.MOV.U32 R44, RZ, RZ, c[0x0][0x29c] ;  /* 0x0000a700ff2c7624 */ /* 0x000fe200078e00ff */
[----:B0-----:R-:W-:Y:S01]  /*0d00*/  IABS R2, c[0x0][0x1ec] ;  /* 0x00007b0000027a13 */ /* 0x001fe20000000000 */
[----:B------:R-:W0:Y:S01]  /*0d10*/  SHFL.IDX PT, R18, R18, RZ, 0x1f ;  /* 0x00001fff12127589 */ /* 0x000e2200000e0000 */
[----:B------:R-:W-:Y:S01]  /*0d20*/  IMAD R3, R142, 0x100, R26 ;  /* 0x000001008e037824 */ /* 0x000fe200078e021a */
[----:B------:R-:W-:Y:S01]  /*0d30*/  LEA.HI R21, R21, R14, RZ, 0x2 ;  /* 0x0000000e15157211 */ /* 0x000fe200078f10ff */
[----:B------:R-:W-:Y:S01]  /*0d40*/  IMAD.IADD R15, R19, 0x1, -R15 ;  /* 0x00000001130f7824 */ /* 0x000fe200078e0a0f */
[----:B------:R-:W-:Y:S01]  /*0d50*/  LOP3.LUT R34, R67, 0xc, RZ, 0xc0, !PT ;  /* 0x0000000c43227812 */ /* 0x000fe200078ec0ff */
[----:B------:R-:W1:Y:S01]  /*0d60*/  I2F.RP R12, R2 ;  /* 0x00000002000c7306 */ /* 0x000e620000209400 */
[C---:B------:R-:W-:Y:S01]  /*0d70*/  IMAD.SHL.U32 R0, R3.reuse, 0x20, RZ ;  /* 0x0000002003007824 */ /* 0x040fe200078e00ff */
[----:B------:R-:W-:Y:S01]  /*0d80*/  IADD3 R19, R3, 0x10, RZ ;  /* 0x0000001003137810 */ /* 0x000fe20007ffe0ff */
[----:B------:R-:W-:Y:S01]  /*0d90*/  IMAD.SHL.U32 R16, R16, 0x4, RZ ;  /* 0x0000000410107824 */ /* 0x000fe200078e00ff */
[----:B------:R-:W-:Y:S01]  /*0da0*/  SHF.R.S32.HI R83, RZ, 0x2, R21 ;  /* 0x00000002ff537819 */ /* 0x000fe20000011415 */
[----:B------:R-:W-:Y:S01]  /*0db0*/  ULDC UR11, c[0x0][0x1b4] ;  /* 0x00006d00000b7ab9 */ /* 0x000fe20000000800 */
[----:B------:R-:W-:Y:S01]  /*0dc0*/  IADD3 R64, P3, P1, R13, R0, R64 ;  /* 0x000000000d407210 */ /* 0x000fe2000797e040 */
[----:B------:R-:W-:Y:S01]  /*0dd0*/  ULDC UR7, c[0x0][0x1ec] ;  /* 0x00007b0000077ab9 */ /* 0x000fe20000000800 */
[----:B------:R-:W-:Y:S01]  /*0de0*/  SHF.R.S32.HI R13, RZ, 0x1f, R13 ;  /* 0x0000001fff0d7819 */ /* 0x000fe2000001140d */
[----:B------:R-:W-:Y:S01]  /*0df0*/  IMAD.MOV.U32 R69, RZ, RZ, RZ ;  /* 0x000000ffff457224 */ /* 0x000fe200078e00ff */
[----:B------:R-:W-:Y:S01]  /*0e00*/  SHF.R.S32.HI R0, RZ, 0x1f, R0 ;  /* 0x0000001fff007819 */ /* 0x000fe20000011400 */
[----:B------:R-:W-:Y:S01]  /*0e10*/  ULOP3.LUT UR7, UR11, UR7, URZ, 0x3c, !UPT ;  /* 0x000000070b077292 */ /* 0x000fe2000f8e3c3f */
[----:B------:R-:W-:Y:S01]  /*0e20*/  ISETP.GE.AND P5, PT, R19, c[0x0][0x1c0], PT ;  /* 0x0000700013007a0c */ /* 0x000fe20003fa6270 */
[----:B------:R-:W-:Y:S01]  /*0e30*/  IMAD.SHL.U32 R19, R67, 0x2, RZ ;  /* 0x0000000243137824 */ /* 0x000fe200078e00ff */
[----:B------:R-:W-:Y:S01]  /*0e40*/  IADD3.X R0, R13, R0, R17, P3, P1 ;  /* 0x000000000d007210 */ /* 0x000fe20001fe2411 */
[----:B------:R-:W-:Y:S01]  /*0e50*/  IMAD.MOV.U32 R70, RZ, RZ, 0x1 ;  /* 0x00000001ff467424 */ /* 0x000fe200078e00ff */
[----:B-1----:R-:W1:Y:S01]  /*0e60*/  MUFU.RCP R12, R12 ;  /* 0x0000000c000c7308 */ /* 0x002e620000001000 */
[----:B------:R-:W-:Y:S01]  /*0e70*/  ISETP.GE.AND P1, PT, R3, c[0x0][0x1c0], PT ;  /* 0x0000700003007a0c */ /* 0x000fe20003f26270 */
[----:B------:R-:W-:Y:S01]  /*0e80*/  IMAD.SHL.U32 R67, R67, 0x4, RZ ;  /* 0x0000000443437824 */ /* 0x000fe200078e00ff */
[----:B0-----:R0:W1:Y:S01]  /*0e90*/  R2UR UR12, R18 ;  /* 0x00000000120c73c2 */ /* 0x00106200000e0000 */
[----:B------:R-:W-:Y:S01]  /*0ea0*/  IADD3 R13, R3, 0x30, RZ ;  /* 0x00000030030d7810 */ /* 0x000fe20007ffe0ff */
[----:B------:R-:W-:Y:S01]  /*0eb0*/  CS2R R32, SRZ ;  /* 0x0000000000207805 */ /* 0x000fe2000001ff00 */
[----:B------:R-:W-:Y:S01]  /*0ec0*/  SHF.R.S32.HI R17, RZ, 0x1f, R26 ;  /* 0x0000001fff117819 */ /* 0x000fe2000001141a */
[----:B------:R-:W-:Y:S01]  /*0ed0*/  CS2R R30, SRZ ;  /* 0x00000000001e7805 */ /* 0x000fe2000001ff00 */
[----:B------:R-:W-:-:S02]  /*0ee0*/  ISETP.NE.AND P3, PT, R144, c[0x0][0x180], PT ;  /* 0x0000600090007a0c */ /* 0x000fc40003f65270 */
[----:B0-----:R-:W-:Y:S02]  /*0ef0*/  IADD3 R18, R3, 0x20, RZ ;  /* 0x0000002003127810 */ /* 0x001fe40007ffe0ff */
[----:B------:R-:W-:Y:S02]  /*0f00*/  SEL R3, RZ, 0x1, P1 ;  /* 0x00000001ff037807 */ /* 0x000fe40000800000 */
[----:B------:R-:W-:Y:S01]  /*0f10*/  ISETP.GE.AND P2, PT, R18, c[0x0][0x1c0], PT ;  /* 0x0000700012007a0c */ /* 0x000fe20003f46270 */
[----:B------:R-:W-:Y:S01]  /*0f20*/  IMAD.MOV.U32 R18, RZ, RZ, c[0x0][0x298] ;  /* 0x0000a600ff127624 */ /* 0x000fe200078e00ff */
[----:B-1----:R-:W-:Y:S02]  /*0f30*/  IADD3 R28, R12, 0xffffffe, RZ ;  /* 0x0ffffffe0c1c7810 */ /* 0x002fe40007ffe0ff */
[----:B------:R-:W-:Y:S02]  /*0f40*/  LOP3.LUT R12, R21, 0x7ffffffc, RZ, 0xc0, !PT ;  /* 0x7ffffffc150c7812 */ /* 0x000fe400078ec0ff */
[----:B------:R-:W-:Y:S01]  /*0f50*/  ISETP.GE.AND P1, PT, R13, c[0x0][0x1c0], PT ;  /* 0x000070000d007a0c */ /* 0x000fe20003f26270 */
[----:B------:R-:W-:Y:S01]  /*0f60*/  @!P3 IMAD.MOV.U32 R70, RZ, RZ, RZ ;  /* 0x000000ffff46b224 */ /* 0x000fe200078e00ff */
[----:B------:R0:W1:Y:S01]  /*0f70*/  F2I.FTZ.U32.TRUNC.NTZ R29, R28 ;  /* 0x0000001c001d7305 */ /* 0x000062000021f000 */
[----:B------:R-:W-:Y:S01]  /*0f80*/  SEL R27, RZ, 0xffffffff, P5 ;  /* 0xffffffffff1b7807 */ /* 0x000fe20002800000 */
[----:B------:R-:W-:Y:S01]  /*0f90*/  IMAD.IADD R14, R14, 0x1, -R12 ;  /* 0x000000010e0e7824 */ /* 0x000fe200078e0a0c */
[----:B------:R-:W-:Y:S01]  /*0fa0*/  ISETP.NE.AND P5, PT, R144, c[0x0][0x27c], PT ;  /* 0x00009f0090007a0c */ /* 0x000fe20003fa5270 */
[----:B------:R-:W-:Y:S01]  /*0fb0*/  IMAD.MOV.U32 R12, RZ, RZ, 0x8 ;  /* 0x00000008ff0c7424 */ /* 0x000fe200078e00ff */
[----:B------:R-:W-:Y:S01]  /*0fc0*/  LEA.HI R17, R17, R26, RZ, 0x2 ;  /* 0x0000001a11117211 */ /* 0x000fe200078f10ff */
[----:B------:R-:W-:Y:S01]  /*0fd0*/  IMAD R14, R14, 0x2, R15 ;  /* 0x000000020e0e7824 */ /* 0x000fe200078e020f */
[----:B------:R-:W-:Y:S01]  /*0fe0*/  SEL R18, R18, c[0x0][0x290], !P5 ;  /* 0x0000a40012127a07 */ /* 0x000fe20006800000 */
[----:B0-----:R-:W-:Y:S01]  /*0ff0*/  IMAD.MOV.U32 R28, RZ, RZ, RZ ;  /* 0x000000ffff1c7224 */ /* 0x001fe200078e00ff */
[----:B------:R-:W-:Y:S01]  /*1000*/  SEL R60, RZ, 0x8, P1 ;  /* 0x00000008ff3c7807 */ /* 0x000fe20000800000 */
[----:B------:R-:W-:Y:S01]  /*1010*/  USHF.R.S32.HI UR5, URZ, 0x1f, UR12 ;  /* 0x0000001f3f057899 */ /* 0x000fe2000801140c */
[----:B------:R-:W-:Y:S01]  /*1020*/  IADD3 R45, P1, R18, R24, RZ ;  /* 0x00000018122d7210 */ /* 0x000fe20007f3e0ff */
[----:B------:R-:W-:Y:S01]  /*1030*/  IMAD.SHL.U32 R24, R27, 0x2, RZ ;  /* 0x000000021b187824 */ /* 0x000fe200078e00ff */
[C---:B------:R-:W-:Y:S01]  /*1040*/  @!P3 ISETP.LT.AND P6, PT, R144.reuse, c[0x0][0x17c], PT ;  /* 0x00005f009000ba0c */ /* 0x040fe20003fc1270 */
[----:B------:R-:W-:Y:S01]  /*1050*/  ULEA.HI UR5, UR5, UR12, URZ, 0x2 ;  /* 0x0000000c05057291 */ /* 0x000fe2000f8f103f */
[----:B------:R-:W-:Y:S01]  /*1060*/  SHF.R.S32.HI R21, RZ, 0x1f, R21 ;  /* 0x0000001fff157819 */ /* 0x000fe20000011415 */
[--C-:B-1----:R-:W-:Y:S01]  /*1070*/  IMAD.MOV R13, RZ, RZ, -R29.reuse ;  /* 0x000000ffff0d7224 */ /* 0x102fe200078e0a1d */
[----:B------:R-:W-:Y:S01]  /*1080*/  SHF.R.S32.HI R22, RZ, 0x1f, R14 ;  /* 0x0000001fff167819 */ /* 0x000fe2000001140e */
[----:B------:R-:W-:Y:S01]  /*1090*/  ULOP3.LUT UR9, UR5, 0xfffffffc, URZ, 0xc0, !UPT ;  /* 0xfffffffc05097892 */ /* 0x000fe2000f8ec03f */
[----:B------:R-:W-:Y:S01]  /*10a0*/  @!P3 SEL R20, R144, 0x2, P6 ;  /* 0x000000029014b807 */ /* 0x000fe20003000000 */
[----:B------:R-:W-:Y:S01]  /*10b0*/  IMAD R35, R13, R2, RZ ;  /* 0x000000020d237224 */ /* 0x000fe200078e02ff */
[----:B------:R-:W-:Y:S01]  /*10c0*/  LOP3.LUT R13, R17, 0x7ffffffc, RZ, 0xc0, !PT ;  /* 0x7ffffffc110d7812 */ /* 0x000fe200078ec0ff */
[----:B------:R-:W-:Y:S01]  /*10d0*/  UIADD3 UR9, UR12, -UR9, URZ ;  /* 0x800000090c097290 */ /* 0x000fe2000fffe03f */
[----:B------:R-:W-:Y:S01]  /*10e0*/  SHF.R.U32.HI R34, RZ, 0x2, R34 ;  /* 0x00000002ff227819 */ /* 0x000fe20000011622 */
[----:B------:R-:W-:Y:S01]  /*10f0*/  IMAD.HI.U32 R35, R29, R35, R28 ;  /* 0x000000231d237227 */ /* 0x000fe200078e001c */
[----:B------:R-:W-:Y:S01]  /*1100*/  LEA.HI R21, R21, R83, RZ, 0x2 ;  /* 0x0000005315157211 */ /* 0x000fe200078f10ff */
[----:B------:R-:W-:Y:S01]  /*1110*/  ULEA.HI UR4, UR9, UR9, URZ, 0x1 ;  /* 0x0000000909047291 */ /* 0x000fe2000f8f083f */
[----:B------:R-:W-:Y:S01]  /*1120*/  LEA.HI R22, R22, R14, RZ, 0x2 ;  /* 0x0000000e16167211 */ /* 0x000fe200078f10ff */
[----:B------:R-:W-:Y:S01]  /*1130*/  IMAD.IADD R18, R26, 0x1, -R13 ;  /* 0x000000011a127824 */ /* 0x000fe200078e0a0d */
[----:B------:R-:W-:Y:S01]  /*1140*/  IABS R13, c[0x0][0x1b4] ;  /* 0x00006d00000d7a13 */ /* 0x000fe20000000000 */
[----:B------:R-:W-:Y:S01]  /*1150*/  IMAD R12, R20, R12, c[0x2][0x0] ;  /* 0x00800000140c7624 */ /* 0x000fe200078e020c */
[----:B------:R-:W-:Y:S01]  /*1160*/  LOP3.LUT R24, R24, 0x2, R3, 0xe2, !PT ;  /* 0x0000000218187812 */ /* 0x000fe200078ee203 */
[----:B------:R-:W-:Y:S01]  /*1170*/  IMAD R18, R18, 0x2, R15 ;  /* 0x0000000212127824 */ /* 0x000fe200078e020f */
[----:B------:R-:W-:Y:S01]  /*1180*/  LOP3.LUT R34, R34, 0x2, R19, 0x78, !PT ;  /* 0x0000000222227812 */ /* 0x000fe200078e7813 */
[----:B------:R-:W-:Y:S01]  /*1190*/  IMAD.HI.U32 R35, R35, R13, RZ ;  /* 0x0000000d23237227 */ /* 0x000fe200078e00ff */
[----:B------:R-:W-:Y:S01]  /*11a0*/  LOP3.LUT R21, R21, 0xffffffc, RZ, 0xc0, !PT ;  /* 0x0ffffffc15157812 */ /* 0x000fe200078ec0ff */
[----:B------:R-:W-:Y:S01]  /*11b0*/  USHF.R.S32.HI UR5, URZ, 0x2, UR5 ;  /* 0x000000023f057899 */ /* 0x000fe20008011405 */
[----:B------:R-:W-:Y:S01]  /*11c0*/  LOP3.LUT R22, R22, 0xfffffffc, RZ, 0xc0, !PT ;  /* 0xfffffffc16167812 */ /* 0x000fe200078ec0ff */
[----:B------:R-:W-:Y:S01]  /*11d0*/  IMAD.MOV R3, RZ, RZ, -R35 ;  /* 0x000000ffff037224 */ /* 0x000fe200078e0a23 */
[----:B------:R-:W-:Y:S01]  /*11e0*/  IADD3 R26, R26, 0x10, RZ ;  /* 0x000000101a1a7810 */ /* 0x000fe20007ffe0ff */
[----:B------:R-:W-:Y:S01]  /*11f0*/  IMAD.IADD R21, R83, 0x1, -R21 ;  /* 0x0000000153157824 */ /* 0x000fe200078e0a15 */
[----:B------:R-:W-:Y:S01]  /*1200*/  LOP3.LUT R34, R34, 0x4, R19, 0xf8, !PT ;  /* 0x0000000422227812 */ /* 0x000fe200078ef813 */
[----:B------:R-:W-:Y:S01]  /*1210*/  IMAD R3, R2, R3, R13 ;  /* 0x0000000302037224 */ /* 0x000fe200078e020d */
[----:B------:R-:W-:Y:S01]  /*1220*/  SHF.R.S32.HI R19, RZ, 0x1f, R26 ;  /* 0x0000001fff137819 */ /* 0x000fe2000001141a */
[----:B------:R-:W-:Y:S01]  /*1230*/  IMAD.IADD R14, R14, 0x1, -R22 ;  /* 0x000000010e0e7824 */ /* 0x000fe200078e0a16 */
[----:B------:R-:W0:Y:S01]  /*1240*/  LDC.64 R12, c[0x0][R12+0x160] ;  /* 0x000058000c0c7b82 */ /* 0x000e220000000a00 */
[----:B------:R-:W-:Y:S01]  /*1250*/  SEL R79, RZ, c[0x0][0x280], P5 ;  /* 0x0000a000ff4f7a07 */ /* 0x000fe20002800000 */
[----:B------:R-:W-:Y:S01]  /*1260*/  ULOP3.LUT UR10, UR4, 0xfffffffe, URZ, 0xc0, !UPT ;  /* 0xfffffffe040a7892 */ /* 0x000fe2000f8ec03f */
[----:B------:R-:W-:Y:S01]  /*1270*/  SEL R44, R44, c[0x0][0x294], !P5 ;  /* 0x0000a5002c2c7a07 */ /* 0x000fe20006800000 */
[----:B------:R-:W-:Y:S01]  /*1280*/  ULEA.HI UR11, UR12, UR12, URZ, 0x1 ;  /* 0x0000000c0c0b7291 */ /* 0x000fe2000f8f083f */
[----:B------:R-:W-:Y:S01]  /*1290*/  ISETP.GT.U32.AND P5, PT, R2, R3, PT ;  /* 0x000000030200720c */ /* 0x000fe20003fa4070 */
[----:B------:R-:W-:Y:S01]  /*12a0*/  USHF.L.U32 UR4, UR4, 0x6, URZ ;  /* 0x0000000604047899 */ /* 0x000fe2000800063f */
[----:B------:R-:W-:Y:S01]  /*12b0*/  LEA.HI R19, R19, R26, RZ, 0x2 ;  /* 0x0000001a13137211 */ /* 0x000fe200078f10ff */
[----:B------:R-:W-:Y:S01]  /*12c0*/  IMAD.X R44, R44, 0x1, R25, P1 ;  /* 0x000000012c2c7824 */ /* 0x000fe200008e0619 */
[----:B------:R-:W-:Y:S01]  /*12d0*/  LOP3.LUT R21, R14, R21, RZ, 0x3c, !PT ;  /* 0x000000150e157212 */ /* 0x000fe200078e3cff */
[----:B------:R-:W-:Y:S01]  /*12e0*/  USHF.L.U32 UR13, UR5, 0x3, URZ ;  /* 0x00000003050d7899 */ /* 0x000fe2000800063f */
[----:B------:R-:W-:Y:S01]  /*12f0*/  LOP3.LUT R16, R16, 0xfffffff8, RZ, 0xc0, !PT ;  /* 0xfffffff810107812 */ /* 0x000fe200078ec0ff */
[----:B------:R-:W-:Y:S01]  /*1300*/  UIADD3 UR8, UR9, -UR10, URZ ;  /* 0x8000000a09087290 */ /* 0x000fe2000fffe03f */
[----:B------:R-:W-:Y:S01]  /*1310*/  SEL R23, RZ, 0x4, P2 ;  /* 0x00000004ff177807 */ /* 0x000fe20001000000 */
[----:B------:R-:W-:Y:S01]  /*1320*/  USHF.L.U32 UR11, UR11, 0x4, URZ ;  /* 0x000000040b0b7899 */ /* 0x000fe2000800063f */
[----:B------:R-:W-:Y:S01]  /*1330*/  ISETP.NE.AND P2, PT, R20, 0x2, PT ;  /* 0x000000021400780c */ /* 0x000fe20003f45270 */
[----:B------:R-:W-:Y:S01]  /*1340*/  ULOP3.LUT UR4, UR4, 0xffffff80, URZ, 0xc0, !UPT ;  /* 0xffffff8004047892 */ /* 0x000fe2000f8ec03f */
[----:B------:R-:W-:Y:S01]  /*1350*/  LOP3.LUT R20, R19, 0x7ffffffc, RZ, 0xc0, !PT ;  /* 0x7ffffffc13147812 */ /* 0x000fe200078ec0ff */
[----:B------:R-:W-:Y:S01]  /*1360*/  @!P5 IMAD.IADD R3, R3, 0x1, -R2 ;  /* 0x000000010303d824 */ /* 0x000fe200078e0a02 */
[----:B------:R-:W-:Y:S01]  /*1370*/  IADD3 R21, R21, R22, R16 ;  /* 0x0000001615157210 */ /* 0x000fe20007ffe010 */
[----:B------:R-:W-:Y:S01]  /*1380*/  ULEA UR6, UR8, UR13, 0x7 ;  /* 0x0000000d08067291 */ /* 0x000fe2000f8e383f */
[--C-:B------:R-:W-:Y:S01]  /*1390*/  SHF.R.S32.HI R61, RZ, 0x2, R17.reuse ;  /* 0x00000002ff3d7819 */ /* 0x100fe20000011411 */
[----:B------:R-:W-:Y:S01]  /*13a0*/  IMAD.IADD R20, R26, 0x1, -R20 ;  /* 0x000000011a147824 */ /* 0x000fe200078e0a14 */
[----:B------:R-:W-:Y:S01]  /*13b0*/  SHF.R.S32.HI R17, RZ, 0x1f, R17 ;  /* 0x0000001fff117819 */ /* 0x000fe20000011411 */
[----:B------:R-:W-:Y:S01]  /*13c0*/  IMAD R83, R83, 0x10, R21 ;  /* 0x0000001053537824 */ /* 0x000fe200078e0215 */
[----:B------:R-:W-:Y:S01]  /*13d0*/  SHF.R.S32.HI R14, RZ, 0x1f, R18 ;  /* 0x0000001fff0e7819 */ /* 0x000fe20000011412 */
[----:B------:R-:W-:Y:S01]  /*13e0*/  IMAD R20, R20, 0x2, R15 ;  /* 0x0000000214147824 */ /* 0x000fe200078e020f */
[----:B------:R-:W-:Y:S01]  /*13f0*/  ISETP.GE.U32.AND P1, PT, R3, R2, PT ;  /* 0x000000020300720c */ /* 0x000fe20003f26070 */
[----:B------:R-:W-:Y:S01]  /*1400*/  USHF.L.U32 UR8, UR8, 0x5, URZ ;  /* 0x0000000508087899 */ /* 0x000fe2000800063f */
[--C-:B------:R-:W-:Y:S01]  /*1410*/  SHF.R.S32.HI R145, RZ, 0x2, R19.reuse ;  /* 0x00000002ff917819 */ /* 0x100fe20000011413 */
[----:B------:R-:W-:Y:S01]  /*1420*/  UIADD3 UR4, UR13, UR4, URZ ;  /* 0x000000040d047290 */ /* 0x000fe2000fffe03f */
[----:B------:R-:W-:Y:S01]  /*1430*/  SHF.R.S32.HI R19, RZ, 0x1f, R19 ;  /* 0x0000001fff137819 */ /* 0x000fe20000011413 */
[----:B------:R-:W-:Y:S01]  /*1440*/  USHF.L.U32 UR6, UR6, 0x4, URZ ;  /* 0x0000000406067899 */ /* 0x000fe2000800063f */
[----:B------:R-:W-:Y:S01]  /*1450*/  SHF.R.S32.HI R15, RZ, 0x1f, R20 ;  /* 0x0000001fff0f7819 */ /* 0x000fe20000011414 */
[----:B------:R-:W-:Y:S01]  /*1460*/  ULEA UR4, UR4, 0x1000, 0x4 ;  /* 0x0000100004047891 */ /* 0x000fe2000f8e203f */
[----:B------:R-:W-:Y:S01]  /*1470*/  LEA.HI R17, R17, R61, RZ, 0x2 ;  /* 0x0000003d11117211 */ /* 0x000fe200078f10ff */
[----:B------:R-:W-:Y:S01]  /*1480*/  USHF.L.U32 UR5, UR5, 0xb, URZ ;  /* 0x0000000b05057899 */ /* 0x000fe2000800063f */
[----:B------:R-:W-:Y:S01]  /*1490*/  LEA.HI R14, R14, R18, RZ, 0x2 ;  /* 0x000000120e0e7211 */ /* 0x000fe200078f10ff */
[----:B------:R-:W-:Y:S01]  /*14a0*/  ULEA UR13, UR9, UR13, 0x8 ;  /* 0x0000000d090d7291 */ /* 0x000fe2000f8e403f */
[----:B------:R-:W-:Y:S01]  /*14b0*/  @!P3 SEL R69, RZ, 0x1, !P6 ;  /* 0x00000001ff45b807 */ /* 0x000fe20007000000 */
[----:B------:R-:W-:Y:S01]  /*14c0*/  CS2R R2, SRZ ;  /* 0x0000000000027805 */ /* 0x000fe2000001ff00 */
[----:B0-----:R-:W-:Y:S01]  /*14d0*/  IADD3 R46, P6, R12, R72, RZ ;  /* 0x000000480c2e7210 */ /* 0x001fe20007fde0ff */
[----:B------:R-:W-:Y:S01]  /*14e0*/  IMAD.MOV.U32 R29, RZ, RZ, RZ ;  /* 0x000000ffff1d7224 */ /* 0x000fe200078e00ff */
[----:B------:R-:W-:Y:S01]  /*14f0*/  ISETP.LE.AND P3, PT, RZ, UR7, PT ;  /* 0x00000007ff007c0c */ /* 0x000fe2000bf63270 */
[----:B------:R-:W-:Y:S01]  /*1500*/  ULOP3.LUT UR7, UR11, 0xffffffe0, URZ, 0xc0, !UPT ;  /* 0xffffffe00b077892 */ /* 0x000fe2000f8ec03f */
[----:B------:R-:W-:Y:S01]  /*1510*/  LEA.HI R19, R19, R145, RZ, 0x2 ;  /* 0x0000009113137211 */ /* 0x000fe200078f10ff */
[----:B------:R-:W-:Y:S01]  /*1520*/  IMAD.X R72, R13, 0x1, R73, P6 ;  /* 0x000000010d487824 */ /* 0x000fe200030e0649 */
[----:B------:R-:W-:Y:S01]  /*1530*/  LEA.HI R15, R15, R20, RZ, 0x2 ;  /* 0x000000140f0f7211 */ /* 0x000fe200078f10ff */
[----:B------:R-:W-:Y:S01]  /*1540*/  UIMAD.WIDE UR10, UR10, 0x400, URZ ;  /* 0x000004000a0a78a5 */ /* 0x000fe2000f8e023f */
[----:B------:R-:W-:Y:S01]  /*1550*/  LOP3.LUT R17, R17, 0xffffffc, RZ, 0xc0, !PT ;  /* 0x0ffffffc11117812 */ /* 0x000fe200078ec0ff */
[----:B------:R-:W-:Y:S01]  /*1560*/  ULEA UR7, UR14, UR7, 0x6 ;  /* 0x000000070e077291 */ /* 0x000fe2000f8e303f */
[----:B------:R-:W-:Y:S01]  /*1570*/  LOP3.LUT R14, R14, 0xfffffffc, RZ, 0xc0, !PT ;  /* 0xfffffffc0e0e7812 */ /* 0x000fe200078ec0ff */
[----:B------:R-:W-:Y:S01]  /*1580*/  UIMAD.WIDE UR10, UR8, 0x10, UR10 ;  /* 0x00000010080a78a5 */ /* 0x000fe2000f8e020a */
[----:B------:R-:W-:Y:S01]  /*1590*/  LOP3.LUT R34, R34, 0x70, R67, 0xf8, !PT ;  /* 0x0000007022227812 */ /* 0x000fe200078ef843 */
[----:B------:R-:W-:Y:S01]  /*15a0*/  IMAD.IADD R17, R61, 0x1, -R17 ;  /* 0x000000013d117824 */ /* 0x000fe200078e0a11 */
[----:B------:R-:W-:Y:S01]  /*15b0*/  LOP3.LUT R147, R67, 0x70, RZ, 0xc0, !PT ;  /* 0x0000007043937812 */ /* 0x000fe200078ec0ff */
[----:B------:R-:W-:Y:S01]  /*15c0*/  IMAD.IADD R18, R18, 0x1, -R14 ;  /* 0x0000000112127824 */ /* 0x000fe200078e0a0e */
[----:B------:R-:W-:Y:S01]  /*15d0*/  @!P5 IADD3 R35, R35, 0x1, RZ ;  /* 0x000000012323d810 */ /* 0x000fe20007ffe0ff */
[----:B------:R-:W-:Y:S01]  /*15e0*/  IMAD.SHL.U32 R34, R34, 0x10, RZ ;  /* 0x0000001022227824 */ /* 0x000fe200078e00ff */
[----:B------:R-:W-:Y:S01]  /*15f0*/  LOP3.LUT R67, R67, 0xc, RZ, 0xc0, !PT ;  /* 0x0000000c43437812 */ /* 0x000fe200078ec0ff */
[----:B------:R-:W-:Y:S01]  /*1600*/  USHF.R.S64 UR10, UR10, 0x1, UR11 ;  /* 0x000000010a0a7899 */ /* 0x000fe2000800100b */
[----:B------:R-:W-:Y:S01]  /*1610*/  LOP3.LUT R19, R19, 0xffffffc, RZ, 0xc0, !PT ;  /* 0x0ffffffc13137812 */ /* 0x000fe200078ec0ff */
[----:B------:R-:W-:Y:S01]  /*1620*/  CS2R R12, SRZ ;  /* 0x00000000000c7805 */ /* 0x000fe2000001ff00 */
[----:B------:R-:W-:Y:S01]  /*1630*/  LOP3.LUT R15, R15, 0xfffffffc, RZ, 0xc0, !PT ;  /* 0xfffffffc0f0f7812 */ /* 0x000fe200078ec0ff */
[----:B------:R-:W-:Y:S01]  /*1640*/  CS2R R26, SRZ ;  /* 0x00000000001a7805 */ /* 0x000fe2000001ff00 */
[----:B------:R-:W-:Y:S01]  /*1650*/  ISETP.NE.AND P6, PT, RZ, c[0x0][0x1ec], PT ;  /* 0x00007b00ff007a0c */ /* 0x000fe20003fc5270 */
[----:B------:R-:W-:Y:S01]  /*1660*/  IMAD.IADD R19, R145, 0x1, -R19 ;  /* 0x0000000191137824 */ /* 0x000fe200078e0a13 */
[----:B------:R-:W-:Y:S01]  /*1670*/  SEL R82, RZ, c[0x0][0x248], P2 ;  /* 0x00009200ff527a07 */ /* 0x000fe20001000000 */
[----:B------:R-:W-:Y:S01]  /*1680*/  IMAD.IADD R20, R20, 0x1, -R15 ;  /* 0x0000000114147824 */ /* 0x000fe200078e0a0f */
[----:B------:R-:W-:-:S02]  /*1690*/  @P1 IADD3 R35, R35, 0x1, RZ ;  /* 0x0000000123231810 */ /* 0x000fc40007ffe0ff */
[----:B------:R-:W-:Y:S01]  /*16a0*/  ISETP.LE.AND P2, PT, R144, c[0x0][0x218], PT ;  /* 0x0000860090007a0c */ /* 0x000fe20003f43270 */
[----:B------:R-:W-:Y:S01]  /*16b0*/  IMAD.IADD R82, R62, 0x1, R82 ;  /* 0x000000013e527824 */ /* 0x000fe200078e0252 */
[----:B------:R-:W-:Y:S01]  /*16c0*/  LOP3.LUT R17, R18, R17, RZ, 0x3c, !PT ;  /* 0x0000001112117212 */ /* 0x000fe200078e3cff */
[----:B------:R-:W-:Y:S01]  /*16d0*/  @!P3 IMAD.MOV R35, RZ, RZ, -R35 ;  /* 0x000000ffff23b224 */ /* 0x000fe200078e0a23 */
[----:B------:R-:W-:Y:S02]  /*16e0*/  LOP3.LUT R19, R20, R19, RZ, 0x3c, !PT ;  /* 0x0000001314137212 */ /* 0x000fe400078e3cff */
[--C-:B------:R-:W-:Y:S01]  /*16f0*/  IADD3 R17, R17, R14, R16.reuse ;  /* 0x0000000e11117210 */ /* 0x100fe20007ffe010 */
[----:B------:R-:W-:Y:S01]  /*1700*/  CS2R R20, SRZ ;  /* 0x0000000000147805 */ /* 0x000fe2000001ff00 */
[----:B------:R-:W-:Y:S02]  /*1710*/  ISETP.GE.U32.AND P1, PT, R82, c[0x0][0x16c], PT ;  /* 0x00005b0052007a0c */ /* 0x000fe40003f26070 */
[----:B------:R-:W-:Y:S01]  /*1720*/  @!P6 LOP3.LUT R35, RZ, c[0x0][0x1ec], RZ, 0x33, !PT ;  /* 0x00007b00ff23ea12 */ /* 0x000fe200078e33ff */
[----:B------:R-:W-:Y:S01]  /*1730*/  IMAD R61, R61, 0x10, R17 ;  /* 0x000000103d3d7824 */ /* 0x000fe200078e0211 */
[----:B------:R-:W-:-:S02]  /*1740*/  IADD3 R19, R19, R15, R16 ;  /* 0x0000000f13137210 */ /* 0x000fc40007ffe010 */
[----:B------:R-:W-:Y:S01]  /*1750*/  SEL R81, R81, RZ, !P1 ;  /* 0x000000ff51517207 */ /* 0x000fe20004800000 */
[----:B------:R-:W-:Y:S01]  /*1760*/  CS2R R16, SRZ ;  /* 0x0000000000107805 */ /* 0x000fe2000001ff00 */
[----:B------:R-:W-:Y:S01]  /*1770*/  SEL R80, R80, RZ, !P1 ;  /* 0x000000ff50507207 */ /* 0x000fe20004800000 */
[----:B------:R-:W-:Y:S01]  /*1780*/  IMAD R145, R145, 0x10, R19 ;  /* 0x0000001091917824 */ /* 0x000fe200078e0213 */
[----:B------:R-:W-:Y:S01]  /*1790*/  LOP3.LUT R60, R60, R23, R24, 0xfe, !PT ;  /* 0x000000173c3c7212 */ /* 0x000fe200078efe18 */
[----:B------:R-:W-:Y:S01]  /*17a0*/  CS2R R18, SRZ ;  /* 0x0000000000127805 */ /* 0x000fe2000001ff00 */
[----:B------:R-:W-:Y:S01]  /*17b0*/  ISETP.GE.U32.AND P1, PT, R62, R35, PT ;  /* 0x000000233e00720c */ /* 0x000fe20003f26070 */
[----:B------:R-:W-:Y:S01]  /*17c0*/  CS2R R14, SRZ ;  /* 0x00000000000e7805 */ /* 0x000fe2000001ff00 */
[----:B------:R-:W-:Y:S01]  /*17d0*/  CS2R R22, SRZ ;  /* 0x0000000000167805 */ /* 0x000fe2000001ff00 */
[----:B------:R-:W-:Y:S01]  /*17e0*/  CS2R R24, SRZ ;  /* 0x0000000000187805 */ /* 0x000fe2000001ff00 */
[----:B------:R-:W-:Y:S01]  /*17f0*/  IMAD.SHL.U32 R61, R61, 0x10, RZ ;  /* 0x000000103d3d7824 */ /* 0x000fe200078e00ff */
[----:B------:R-:W-:Y:S01]  /*1800*/  SEL R60, R60, RZ, !P1 ;  /* 0x000000ff3c3c7207 */ /* 0x000fe20004800000 */
[----:B--2---:R0:W-:Y:S04]  /*1810*/  STS.128 [R83.X16], R8 ;  /* 0x0000000853007388 */ /* 0x0041e8000000cc00 */
[----:B---3--:R1:W-:Y:S04]  /*1820*/  STS.128 [R83.X16+0x1000], R4 ;  /* 0x0010000453007388 */ /* 0x0083e8000000cc00 */
[----:B------:R-:W-:Y:S01]  /*1830*/  BAR.SYNC.DEFER_BLOCKING 0x0 ;  /* 0x0000000000007b1d */ /* 0x000fe20000010000 */
[----:B------:R-:W-:Y:S01]  /*1840*/  @!P4 IMAD.MOV.U32 R66, RZ, RZ, c[0x0][0x338] ;  /* 0x0000ce00ff42c624 */ /* 0x000fe200078e00ff */
[----:B------:R-:W-:Y:S01]  /*1850*/  IADD3 R147, P4, R147, R67, RZ ;  /* 0x0000004393937210 */ /* 0x000fe20007f9e0ff */
[----:B0-----:R-:W-:Y:S01]  /*1860*/  CS2R R10, SRZ ;  /* 0x00000000000a7805 */ /* 0x001fe2000001ff00 */
[----:B------:R-:W-:Y:S01]  /*1870*/  IADD3 R67, R67, UR7, RZ ;  /* 0x0000000743437c10 */ /* 0x000fe2000fffe0ff */
[----:B-1----:R-:W-:Y:S01]  /*1880*/  CS2R R4, SRZ ;  /* 0x0000000000047805 */ /* 0x002fe2000001ff00 */
[----:B------:R-:W-:Y:S01]  /*1890*/  CS2R R6, SRZ ;  /* 0x0000000000067805 */ /* 0x000fe2000001ff00 */
[----:B------:R-:W-:Y:S01]  /*18a0*/  IMAD.X R63, RZ, RZ, RZ, P4 ;  /* 0x000000ffff3f7224 */ /* 0x000fe200020e06ff */
[----:B------:R-:W-:Y:S01]  /*18b0*/  IADD3 R64, P4, R64, c[0x0][0x300], RZ ;  /* 0x0000c00040407a10 */ /* 0x000fe20007f9e0ff */
[----:B------:R-:W-:-:S03]  /*18c0*/  CS2R R8, SRZ ;  /* 0x0000000000087805 */ /* 0x000fc6000001ff00 */
[C---:B------:R-:W-:Y:S02]  /*18d0*/  SHF.R.U64 R63, R147.reuse, 0x1, R63 ;  /* 0x00000001933f7819 */ /* 0x040fe4000000123f */
[----:B------:R-:W-:Y:S02]  /*18e0*/  LOP3.LUT R147, R147, UR5, RZ, 0xfc, !PT ;  /* 0x0000000593937c12 */ /* 0x000fe4000f8efcff */
[----:B------:R-:W-:Y:S01]  /*18f0*/  IADD3 R63, R63, UR10, RZ ;  /* 0x0000000a3f3f7c10 */ /* 0x000fe2000fffe0ff */
[----:B------:R0:W1:Y:S01]  /*1900*/  LDSM.16.M88.4 R36, [R34+UR6] ;  /* 0x000000062224783b */ /* 0x0000620008000200 */
[----:B------:R-:W-:Y:S02]  /*1910*/  IADD3.X R65, R0, c[0x0][0x304], RZ, P4, !PT ;  /* 0x0000c10000417a10 */ /* 0x000fe400027fe4ff */
[----:B------:R-:W-:-:S05]  /*1920*/  LOP3.LUT R0, R34, 0x10, RZ, 0x3c, !PT ;  /* 0x0000001022007812 */ /* 0x000fca00078e3cff */
[----:B------:R0:W2:Y:S01]  /*1930*/  LDSM.16.M88.4 R40, [R34+UR4] ;  /* 0x000000042228783b */ /* 0x0000a20008000200 */
[----:B------:R-:W-:Y:S05]  /*1940*/  @!P2 BRA `(.L_x_577) ;  /* 0x000008900000a947 */ /* 0x000fea0003800000 */
[----:B------:R-:W-:Y:S01]  /*1950*/  IMAD.SHL.U32 R83, R83, 0x10, RZ ;  /* 0x0000001053537824 */ /* 0x000fe200078e00ff */
[----:B------:R-:W-:Y:S01]  /*1960*/  ISETP.NE.AND P1, PT, R144, c[0x0][0x27c], PT ;  /* 0x00009f0090007a0c */ /* 0x000fe20003f25270 */
[----:B------:R-:W-:Y:S01]  /*1970*/  IMAD.IADD R79, R62, 0x1, R79 ;  /* 0x000000013e4f7824 */ /* 0x000fe200078e024f */
[----:B------:R-:W-:Y:S01]  /*1980*/  IADD3 R76, R144, c[0x0][0x218], RZ ;  /* 0x00008600904c7a10 */ /* 0x000fe20007ffe0ff */
[----:B------:R-:W-:Y:S01]  /*1990*/  IMAD.MOV.U32 R73, RZ, RZ, R46 ;  /* 0x000000ffff497224 */ /* 0x000fe200078e002e */
[----:B------:R-:W-:Y:S01]  /*19a0*/  SHF.R.S32.HI R78, RZ, 0x4, R83 ;  /* 0x00000004ff4e7819 */ /* 0x000fe20000011453 */
[----:B------:R-:W-:Y:S01]  /*19b0*/  IMAD.MOV.U32 R75, RZ, RZ, R45 ;  /* 0x000000ffff4b7224 */ /* 0x000fe200078e002d */
[----:B------:R-:W-:Y:S01]  /*19c0*/  ISETP.LT.U32.AND P0, PT, R79, R68, P0 ;  /* 0x000000444f00720c */ /* 0x000fe20000701070 */
[----:B------:R-:W-:Y:S01]  /*19d0*/  IMAD.MOV.U32 R74, RZ, RZ, R44 ;  /* 0x000000ffff4a7224 */ /* 0x000fe200078e002c */
[----:B------:R-:W-:Y:S01]  /*19e0*/  CS2R R32, SRZ ;  /* 0x0000000000207805 */ /* 0x000fe2000001ff00 */
        /* <DEDUP_REMOVED lines=15> */
[----:B------:R-:W-:Y:S01]  /*1ae0*/  SEL R71, RZ, 0x1, !P1 ;  /* 0x00000001ff477807 */ /* 0x000fe20004800000 */
[----:B------:R-:W-:Y:S01]  /*1af0*/  UMOV UR5, UR6 ;  /* 0x0000000600057c82 */ /* 0x000fe20008000000 */
[----:B------:R-:W-:Y:S01]  /*1b00*/  LEA R78, R78, 0x1000, 0x4 ;  /* 0x000010004e4e7811 */ /* 0x000fe200078e20ff */
[----:B------:R-:W-:Y:S01]  /*1b10*/  UMOV UR12, 0x80 ;  /* 0x00000080000c7882 */ /* 0x000fe20000000000 */
[----:B------:R-:W-:Y:S01]  /*1b20*/  SEL R77, RZ, 0x1, !P0 ;  /* 0x00000001ff4d7807 */ /* 0x000fe20004000000 */
[----:B------:R-:W-:-:S02]  /*1b30*/  UMOV UR11, 0x80 ;  /* 0x00000080000b7882 */ /* 0x000fc40000000000 */
[----:B------:R-:W-:Y:S02]  /*1b40*/  UMOV UR10, 0x1 ;  /* 0x00000001000a7882 */ /* 0x000fe40000000000 */
.L_x_578:
[-C--:B-12--5:R-:W5:Y:S01]  /*1b50*/  IMMA.8816.S8.S8.SAT R32, R36.ROW, R40.reuse.COL, R32 ;  /* 0x0000002824207237 */ /* 0x0a6f620000045420 */
[----:B------:R-:W-:Y:S01]  /*1b60*/  IMAD.MOV.U32 R144, RZ, RZ, 0x1 ;  /* 0x00000001ff907424 */ /* 0x000fe200078e00ff */
[----:B0-----:R-:W-:Y:S01]  /*1b70*/  CS2R R56, SRZ ;  /* 0x0000000000387805 */ /* 0x001fe2000001ff00 */
[----:B------:R-:W-:Y:S01]  /*1b80*/  CS2R R58, SRZ ;  /* 0x00000000003a7805 */ /* 0x000fe2000001ff00 */
[-C--:B------:R-:W5:Y:S01]  /*1b90*/  IMMA.8816.S8.S8.SAT R30, R37.ROW, R40.reuse.COL, R30 ;  /* 0x00000028251e7237 */ /* 0x080f62000004541e */
[----:B------:R-:W-:Y:S01]  /*1ba0*/  CS2R R52, SRZ ;  /* 0x0000000000347805 */ /* 0x000fe2000001ff00 */
[C---:B------:R-:W-:Y:S01]  /*1bb0*/  SHF.L.U32 R45, R144.reuse, R69, RZ ;  /* 0x00000045902d7219 */ /* 0x040fe200000006ff */
[----:B------:R-:W-:Y:S01]  /*1bc0*/  CS2R R54, SRZ ;  /* 0x0000000000367805 */ /* 0x000fe2000001ff00 */
[CC--:B------:R-:W5:Y:S01]  /*1bd0*/  IMMA.8816.S8.S8.SAT R28, R38.reuse.ROW, R40.reuse.COL, R28 ;  /* 0x00000028261c7237 */ /* 0x0c0f62000004541c */
[----:B------:R-:W-:Y:S01]  /*1be0*/  IMAD.MOV.U32 R47, RZ, RZ, RZ ;  /* 0x000000ffff2f7224 */ /* 0x000fe200078e00ff */
[----:B------:R-:W-:Y:S01]  /*1bf0*/  SHF.L.U32 R44, R144, R70, RZ ;  /* 0x00000046902c7219 */ /* 0x000fe200000006ff */
[----:B------:R-:W-:Y:S01]  /*1c00*/  LDSM.16.M88.4 R48, [R0+UR4] ;  /* 0x000000040030783b */ /* 0x000fe20008000200 */
[C---:B------:R-:W5:Y:S01]  /*1c10*/  IMMA.8816.S8.S8.SAT R26, R39.reuse.ROW, R40.COL, R26 ;  /* 0x00000028271a7237 */ /* 0x040f62000004541a */
[----:B------:R-:W-:Y:S01]  /*1c20*/  LOP3.LUT P0, RZ, R45, R81, RZ, 0xc0, !PT ;  /* 0x000000512dff7212 */ /* 0x000fe2000780c0ff */
[----:B------:R-:W-:Y:S01]  /*1c30*/  IMAD.MOV.U32 R85, RZ, RZ, 0x8 ;  /* 0x00000008ff557424 */ /* 0x000fe200078e00ff */
[----:B------:R-:W-:Y:S01]  /*1c40*/  LOP3.LUT P1, RZ, R44, R80, RZ, 0xc0, !PT ;  /* 0x000000502cff7212 */ /* 0x000fe2000782c0ff */
[-C--:B------:R-:W5:Y:S01]  /*1c50*/  IMMA.8816.S8.S8.SAT R24, R39.ROW, R41.reuse.COL, R24 ;  /* 0x0000002927187237 */ /* 0x080f620000045418 */
[----:B------:R-:W-:Y:S01]  /*1c60*/  IADD3 R70, R70, 0x1, RZ ;  /* 0x0000000146467810 */ /* 0x000fe20007ffe0ff */
[----:B------:R-:W-:Y:S01]  /*1c70*/  UISETP.NE.AND UP0, UPT, UR10, 0x1, UPT ;  /* 0x000000010a00788c */ /* 0x000fe2000bf05270 */
[----:B------:R-:W-:Y:S01]  /*1c80*/  PLOP3.LUT P1, PT, P1, P0, PT, 0x80, 0x0 ;  /* 0x000000000000781c */ /* 0x000fe20000f21070 */
[-C--:B------:R-:W5:Y:S01]  /*1c90*/  IMMA.8816.S8.S8.SAT R22, R38.ROW, R41.reuse.COL, R22 ;  /* 0x0000002926167237 */ /* 0x080f620000045416 */
[----:B------:R-:W-:Y:S01]  /*1ca0*/  UMOV UR9, UR5 ;  /* 0x0000000500097c82 */ /* 0x000fe20008000000 */
[----:B------:R-:W-:Y:S01]  /*1cb0*/  LOP3.LUT P0, RZ, R77, 0x1, RZ, 0xc0, !PT ;  /* 0x000000014dff7812 */ /* 0x000fe2000780c0ff */
[----:B------:R-:W-:Y:S01]  /*1cc0*/  UMOV UR8, UR4 ;  /* 0x0000000400087c82 */ /* 0x000fe20008000000 */
[CC--:B------:R-:W5:Y:S01]  /*1cd0*/  IMMA.8816.S8.S8.SAT R20, R37.reuse.ROW, R41.reuse.COL, R20 ;  /* 0x0000002925147237 */ /* 0x0c0f620000045414 */
[----:B------:R-:W-:Y:S01]  /*1ce0*/  ISETP.NE.AND P3, PT, R70, c[0x0][0x180], PT ;  /* 0x0000600046007a0c */ /* 0x000fe20003f65270 */
[----:B------:R-:W-:Y:S01]  /*1cf0*/  UMOV UR6, UR11 ;  /* 0x0000000b00067c82 */ /* 0x000fe20008000000 */
[----:B------:R-:W-:Y:S01]  /*1d00*/  IADD3 R71, R71, 0x1, RZ ;  /* 0x0000000147477810 */ /* 0x000fe20007ffe0ff */
[C---:B------:R-:W5:Y:S01]  /*1d10*/  IMMA.8816.S8.S8.SAT R18, R36.reuse.ROW, R41.COL, R18 ;  /* 0x0000002924127237 */ /* 0x040f620000045412 */
[----:B------:R-:W-:Y:S01]  /*1d20*/  @UP0 UIADD3 UR4, UR4, -0x80, URZ ;  /* 0xffffff8004040890 */ /* 0x000fe2000fffe03f */
[----:B------:R-:W-:Y:S01]  /*1d30*/  IADD3 R76, R76, -0x1, RZ ;  /* 0xffffffff4c4c7810 */ /* 0x000fe20007ffe0ff */
[----:B------:R-:W-:Y:S01]  /*1d40*/  @P1 IMAD.MOV.U32 R44, RZ, RZ, R73 ;  /* 0x000000ffff2c1224 */ /* 0x000fe200078e0049 */
[-C--:B------:R-:W5:Y:S01]  /*1d50*/  IMMA.8816.S8.S8.SAT R16, R36.ROW, R42.reuse.COL, R16 ;  /* 0x0000002a24107237 */ /* 0x080f620000045410 */
[----:B------:R-:W-:Y:S01]  /*1d60*/  @!UP0 UIADD3 UR4, UR8, 0x80, URZ ;  /* 0x0000008008048890 */ /* 0x000fe2000fffe03f */
[----:B------:R-:W-:Y:S01]  /*1d70*/  @P1 IMAD.MOV.U32 R45, RZ, RZ, R72 ;  /* 0x000000ffff2d1224 */ /* 0x000fe200078e0048 */
[----:B------:R-:W-:Y:S01]  /*1d80*/  UMOV UR7, UR12 ;  /* 0x0000000c00077c82 */ /* 0x000fe20008000000 */
[-C--:B------:R-:W5:Y:S01]  /*1d90*/  IMMA.8816.S8.S8.SAT R14, R37.ROW, R42.reuse.COL, R14 ;  /* 0x0000002a250e7237 */ /* 0x080f62000004540e */
[----:B------:R-:W-:Y:S01]  /*1da0*/  @!P3 IMAD.MOV.U32 R70, RZ, RZ, RZ ;  /* 0x000000ffff46b224 */ /* 0x000fe200078e00ff */
[----:B------:R-:W-:Y:S02]  /*1db0*/  ULOP3.LUT UR10, UR10, 0x1, URZ, 0x3c, !UPT ;  /* 0x000000010a0a7892 */ /* 0x000fe4000f8e3c3f */
[CC--:B------:R-:W5:Y:S02]  /*1dc0*/  IMMA.8816.S8.S8.SAT R12, R38.reuse.ROW, R42.reuse.COL, R12 ;  /* 0x0000002a260c7237 */ /* 0x0c0f64000004540c */
[----:B------:R1:W2:Y:S02]  /*1dd0*/  @P1 LDG.E.LTC128B.128.SYS R56, [R44] ;  /* 0x000000002c381381 */ /* 0x0002a400001eed20 */
[C---:B------:R-:W5:Y:S04]  /*1de0*/  IMMA.8816.S8.S8.SAT R10, R39.reuse.ROW, R42.COL, R10 ;  /* 0x0000002a270a7237 */ /* 0x040f68000004540a */
[-C--:B------:R-:W5:Y:S01]  /*1df0*/  IMMA.8816.S8.S8.SAT R8, R39.ROW, R43.reuse.COL, R8 ;  /* 0x0000002b27087237 */ /* 0x080f620000045408 */
[----:B-1----:R-:W-:Y:S03]  /*1e00*/  @P0 IMAD.MOV.U32 R44, RZ, RZ, R75 ;  /* 0x000000ffff2c0224 */ /* 0x002fe600078e004b */
[-C--:B------:R-:W5:Y:S02]  /*1e10*/  IMMA.8816.S8.S8.SAT R6, R38.ROW, R43.reuse.COL, R6 ;  /* 0x0000002b26067237 */ /* 0x080f640000045406 */
[----:B------:R-:W-:Y:S02]  /*1e20*/  @P0 IMAD.MOV.U32 R45, RZ, RZ, R74 ;  /* 0x000000ffff2d0224 */ /* 0x000fe400078e004a */
[-C--:B------:R-:W5:Y:S04]  /*1e30*/  IMMA.8816.S8.S8.SAT R4, R37.ROW, R43.reuse.COL, R4 ;  /* 0x0000002b25047237 */ /* 0x080f680000045404 */
[----:B------:R-:W5:Y:S02]  /*1e40*/  IMMA.8816.S8.S8.SAT R2, R36.ROW, R43.COL, R2 ;  /* 0x0000002b24027237 */ /* 0x000f640000045402 */
[----:B------:R1:W3:Y:S01]  /*1e50*/  @P0 LDG.E.LTC128B.128.SYS R52, [R44] ;  /* 0x000000002c340381 */ /* 0x0002e200001eed20 */
[C---:B------:R-:W-:Y:S04]  /*1e60*/  ISETP.NE.AND P0, PT, R71.reuse, c[0x0][0x27c], PT ;  /* 0x00009f0047007a0c */ /* 0x040fe80003f05270 */
[----:B------:R-:W-:Y:S02]  /*1e70*/  SEL R46, RZ, c[0x0][0x280], P0 ;  /* 0x0000a000ff2e7a07 */ /* 0x000fe40000000000 */
[----:B------:R-:W-:Y:S02]  /*1e80*/  SEL R71, R71, RZ, P0 ;  /* 0x000000ff47477207 */ /* 0x000fe40000000000 */
[----:B-1----:R-:W-:Y:S01]  /*1e90*/  @!P3 IADD3 R45, R69, 0x1, RZ ;  /* 0x00000001452db810 */ /* 0x002fe20007ffe0ff */
[----:B------:R-:W-:Y:S03]  /*1ea0*/  IMAD.IADD R79, R46, 0x1, R79 ;  /* 0x000000012e4f7824 */ /* 0x000fe600078e024f */
[C---:B------:R-:W-:Y:S04]  /*1eb0*/  @!P3 ISETP.GE.AND P2, PT, R45.reuse, c[0x0][0x17c], PT ;  /* 0x00005f002d00ba0c */ /* 0x040fe80003f46270 */
[----:B------:R-:W-:Y:S02]  /*1ec0*/  @!P3 SEL R47, R144, 0x2, !P2 ;  /* 0x00000002902fb807 */ /* 0x000fe40005000000 */
[----:B------:R-:W-:Y:S02]  /*1ed0*/  @!P3 SEL R69, R45, RZ, !P2 ;  /* 0x000000ff2d45b207 */ /* 0x000fe40005000000 */
[C---:B------:R-:W-:Y:S01]  /*1ee0*/  ISETP.NE.AND P1, PT, R47.reuse, 0x2, PT ;  /* 0x000000022f00780c */ /* 0x040fe20003f25270 */
[----:B------:R-:W-:Y:S03]  /*1ef0*/  IMAD R85, R47, R85, c[0x2][0x0] ;  /* 0x008000002f557624 */ /* 0x000fe600078e0255 */
[----:B------:R-:W-:Y:S03]  /*1f00*/  SEL R44, RZ, c[0x0][0x248], P1 ;  /* 0x00009200ff2c7a07 */ /* 0x000fe60000800000 */
[----:B------:R-:W1:Y:S02]  /*1f10*/  LDC.64 R84, c[0x0][R85+0x160] ;  /* 0x0000580055547b82 */ /* 0x000e640000000a00 */
[----:B------:R-:W-:Y:S03]  /*1f20*/  IMAD.IADD R82, R44, 0x1, R82 ;  /* 0x000000012c527824 */ /* 0x000fe600078e0252 */
[----:B0-----:R-:W0:Y:S01]  /*1f30*/  LDSM.16.M88.4 R44, [R0+UR5] ;  /* 0x00000005002c783b */ /* 0x001e220008000200 */
[----:B------:R-:W-:Y:S01]  /*1f40*/  @UP0 UIADD3 UR5, UR5, -0x80, URZ ;  /* 0xffffff8005050890 */ /* 0x000fe2000fffe03f */
[----:B------:R-:W-:Y:S01]  /*1f50*/  ISETP.GE.U32.AND P3, PT, R82, c[0x0][0x16c], PT ;  /* 0x00005b0052007a0c */ /* 0x000fe20003f66070 */
[----:B------:R-:W-:Y:S03]  /*1f60*/  @!UP0 UIADD3 UR5, UR9, 0x80, URZ ;  /* 0x0000008009058890 */ /* 0x000fe6000fffe03f */
[----:B------:R-:W-:Y:S02]  /*1f70*/  SEL R80, R80, RZ, !P3 ;  /* 0x000000ff50507207 */ /* 0x000fe40005800000 */
[----:B------:R-:W-:Y:S01]  /*1f80*/  SEL R81, R81, RZ, !P3 ;  /* 0x000000ff51517207 */ /* 0x000fe20005800000 */
[-C--:B0----5:R-:W5:Y:S03]  /*1f90*/  IMMA.8816.S8.S8.SAT R32, R44.ROW, R48.reuse.COL, R32 ;  /* 0x000000302c207237 */ /* 0x0a1f660000045420 */
[----:B-1----:R-:W-:Y:S01]  /*1fa0*/  IADD3 R73, P1, R84, R73, RZ ;  /* 0x0000004954497210 */ /* 0x002fe20007f3e0ff */
[-C--:B------:R-:W5:Y:S04]  /*1fb0*/  IMMA.8816.S8.S8.SAT R30, R45.ROW, R48.reuse.COL, R30 ;  /* 0x000000302d1e7237 */ /* 0x080f68000004541e */
[CC--:B------:R-:W5:Y:S02]  /*1fc0*/  IMMA.8816.S8.S8.SAT R28, R46.reuse.ROW, R48.reuse.COL, R28 ;  /* 0x000000302e1c7237 */ /* 0x0c0f64000004541c */
[----:B------:R-:W-:Y:S01]  /*1fd0*/  IMAD.X R72, R85, 0x1, R72, P1 ;  /* 0x0000000155487824 */ /* 0x000fe200008e0648 */
[----:B------:R-:W-:Y:S01]  /*1fe0*/  ISETP.GT.AND P1, PT, R76, 0x1, PT ;  /* 0x000000014c00780c */ /* 0x000fe20003f24270 */
[C---:B------:R5:W5:Y:S02]  /*1ff0*/  IMMA.8816.S8.S8.SAT R26, R47.reuse.ROW, R48.COL, R26 ;  /* 0x000000302f1a7237 */ /* 0x040b64000004541a */
[----:B-----5:R-:W-:Y:S02]  /*2000*/  IMAD.MOV.U32 R48, RZ, RZ, c[0x0][0x298] ;  /* 0x0000a600ff307624 */ /* 0x020fe400078e00ff */
[-C--:B------:R-:W5:Y:S03]  /*2010*/  IMMA.8816.S8.S8.SAT R24, R47.ROW, R49.reuse.COL, R24 ;  /* 0x000000312f187237 */ /* 0x080f660000045418 */
[----:B------:R-:W-:Y:S01]  /*2020*/  SEL R48, R48, c[0x0][0x290], !P0 ;  /* 0x0000a40030307a07 */ /* 0x000fe20004000000 */
[-C--:B------:R-:W5:Y:S03]  /*2030*/  IMMA.8816.S8.S8.SAT R22, R46.ROW, R49.reuse.COL, R22 ;  /* 0x000000312e167237 */ /* 0x080f660000045416 */
[----:B------:R-:W-:Y:S01]  /*2040*/  IADD3 R75, P2, R75, R48, RZ ;  /* 0x000000304b4b7210 */ /* 0x000fe20007f5e0ff */
[CC--:B------:R-:W5:Y:S04]  /*2050*/  IMMA.8816.S8.S8.SAT R20, R45.reuse.ROW, R49.reuse.COL, R20 ;  /* 0x000000312d147237 */ /* 0x0c0f680000045414 */
[C---:B------:R-:W5:Y:S04]  /*2060*/  IMMA.8816.S8.S8.SAT R18, R44.reuse.ROW, R49.COL, R18 ;  /* 0x000000312c127237 */ /* 0x040f680000045412 */
[-C--:B------:R-:W5:Y:S04]  /*2070*/  IMMA.8816.S8.S8.SAT R16, R44.ROW, R50.reuse.COL, R16 ;  /* 0x000000322c107237 */ /* 0x080f680000045410 */
[-C--:B------:R-:W5:Y:S04]  /*2080*/  IMMA.8816.S8.S8.SAT R14, R45.ROW, R50.reuse.COL, R14 ;  /* 0x000000322d0e7237 */ /* 0x080f68000004540e */
[CC--:B------:R-:W5:Y:S04]  /*2090*/  IMMA.8816.S8.S8.SAT R12, R46.reuse.ROW, R50.reuse.COL, R12 ;  /* 0x000000322e0c7237 */ /* 0x0c0f68000004540c */
[C---:B------:R-:W5:Y:S04]  /*20a0*/  IMMA.8816.S8.S8.SAT R10, R47.reuse.ROW, R50.COL, R10 ;  /* 0x000000322f0a7237 */ /* 0x040f68000004540a */
[-C--:B------:R5:W5:Y:S02]  /*20b0*/  IMMA.8816.S8.S8.SAT R8, R47.ROW, R51.reuse.COL, R8 ;  /* 0x000000332f087237 */ /* 0x080b640000045408 */
[----:B-----5:R-:W-:Y:S02]  /*20c0*/  IMAD.MOV.U32 R47, RZ, RZ, c[0x0][0x29c] ;  /* 0x0000a700ff2f7624 */ /* 0x020fe400078e00ff */
[-C--:B------:R5:W5:Y:S03]  /*20d0*/  IMMA.8816.S8.S8.SAT R6, R46.ROW, R51.reuse.COL, R6 ;  /* 0x000000332e067237 */ /* 0x080b660000045406 */
[----:B------:R-:W-:Y:S01]  /*20e0*/  SEL R47, R47, c[0x0][0x294], !P0 ;  /* 0x0000a5002f2f7a07 */ /* 0x000fe20004000000 */
[-C--:B------:R5:W5:Y:S04]  /*20f0*/  IMMA.8816.S8.S8.SAT R4, R45.ROW, R51.reuse.COL, R4 ;  /* 0x000000332d047237 */ /* 0x080b680000045404 */
[----:B------:R5:W5:Y:S02]  /*2100*/  IMMA.8816.S8.S8.SAT R2, R44.ROW, R51.COL, R2 ;  /* 0x000000332c027237 */ /* 0x000b640000045402 */
[----:B------:R-:W-:Y:S01]  /*2110*/  IMAD.X R74, R74, 0x1, R47, P2 ;  /* 0x000000014a4a7824 */ /* 0x000fe200010e062f */
[----:B------:R-:W-:Y:S04]  /*2120*/  ISETP.GE.U32.AND P2, PT, R79, R68, PT ;  /* 0x000000444f00720c */ /* 0x000fe80003f46070 */
[----:B------:R-:W-:Y:S01]  /*2130*/  SEL R77, R77, RZ, !P2 ;  /* 0x000000ff4d4d7207 */ /* 0x000fe20005000000 */
[----:B--2---:R0:W-:Y:S01]  /*2140*/  STS.128 [R83+UR11], R56 ;  /* 0x0000003853007988 */ /* 0x0041e20008000c0b */
[----:B------:R-:W-:Y:S02]  /*2150*/  @UP0 UIADD3 UR11, UR11, 0x80, URZ ;  /* 0x000000800b0b0890 */ /* 0x000fe4000fffe03f */
[----:B------:R-:W-:Y:S08]  /*2160*/  @!UP0 UIADD3 UR11, UR6, -0x80, URZ ;  /* 0xffffff80060b8890 */ /* 0x000ff0000fffe03f */
[----:B---3--:R0:W-:Y:S01]  /*2170*/  STS.128 [R78+UR12], R52 ;  /* 0x000000344e007988 */ /* 0x0081e20008000c0c */
[----:B------:R-:W-:Y:S02]  /*2180*/  @UP0 UIADD3 UR12, UR12, 0x80, URZ ;  /* 0x000000800c0c0890 */ /* 0x000fe4000fffe03f */
[----:B------:R-:W-:Y:S08]  /*2190*/  @!UP0 UIADD3 UR12, UR7, -0x80, URZ ;  /* 0xffffff80070c8890 */ /* 0x000ff0000fffe03f */
[----:B------:R-:W-:Y:S11]  /*21a0*/  BAR.SYNC.DEFER_BLOCKING 0x0 ;  /* 0x0000000000007b1d */ /* 0x000ff60000010000 */
[----:B------:R0:W1:Y:S11]  /*21b0*/  LDSM.16.M88.4 R36, [R34+UR5] ;  /* 0x000000052224783b */ /* 0x0000760008000200 */
[----:B------:R0:W1:Y:S01]  /*21c0*/  LDSM.16.M88.4 R40, [R34+UR4] ;  /* 0x000000042228783b */ /* 0x0000620008000200 */
[----:B------:R-:W-:-:S05]  /*21d0*/  @P1 BRA `(.L_x_578) ;  /* 0xfffff97000001947 */ /* 0x000fca000383ffff */
.L_x_577:
[----:B------:R-:W-:Y:S01]  /*21e0*/  ISETP.GE.AND P0, PT, R67, c[0x0][0x178], PT ;  /* 0x00005e0043007a0c */ /* 0x000fe20003f06270 */
[----:B-----5:R-:W-:Y:S01]  /*21f0*/  IMAD.MOV.U32 R44, RZ, RZ, 0x4 ;  /* 0x00000004ff2c7424 */ /* 0x020fe200078e00ff */
[----:B-12---:R-:W-:Y:S01]  /*2200*/  CS2R R40, SRZ ;  /* 0x0000000000287805 */ /* 0x006fe2000001ff00 */
[----:B------:R-:W-:-:S02]  /*2210*/  CS2R R42, SRZ ;  /* 0x00000000002a7805 */ /* 0x000fc4000001ff00 */
[----:B------:R-:W-:-:S08]  /*2220*/  IMAD.WIDE R44, R67, R44, c[0x0][0x2c8] ;  /* 0x0000b200432c7625 */ /* 0x000fd000078e022c */
[----:B------:R-:W2:Y:S01]  /*2230*/  @!P0 LDG.E.LTC128B.128.SYS R40, [R44] ;  /* 0x000000002c288381 */ /* 0x000ea200001eed20 */
[----:B------:R-:W-:Y:S01]  /*2240*/  IADD3 R67, R67, 0x10, RZ ;  /* 0x0000001043437810 */ /* 0x000fe20007ffe0ff */
[----:B------:R-:W-:Y:S01]  /*2250*/  CS2R R36, SRZ ;  /* 0x0000000000247805 */ /* 0x000fe2000001ff00 */
[----:B------:R-:W-:Y:S02]  /*2260*/  CS2R R38, SRZ ;  /* 0x0000000000267805 */ /* 0x000fe4000001ff00 */
[----:B------:R-:W-:-:S12]  /*2270*/  ISETP.GE.AND P0, PT, R67, c[0x0][0x178], PT ;  /* 0x00005e0043007a0c */ /* 0x000fd80003f06270 */
[----:B------:R-:W3:Y:S01]  /*2280*/  @!P0 LDG.E.LTC128B.128.SYS R36, [R44+0x40] ;  /* 0x000040002c248381 */ /* 0x000ee200001eed20 */
[----:B------:R-:W2:Y:S01]  /*2290*/  I2F R32, R32 ;  /* 0x0000002000207306 */ /* 0x000ea20000201400 */
[----:B------:R-:W-:-:S07]  /*22a0*/  IMAD.SHL.U32 R63, R63, 0x2, RZ ;  /* 0x000000023f3f7824 */ /* 0x000fce00078e00ff */
[----:B------:R-:W1:Y:S08]  /*22b0*/  I2F R33, R33 ;  /* 0x0000002100217306 */ /* 0x000e700000201400 */
[----:B------:R-:W0:Y:S08]  /*22c0*/  I2F R18, R18 ;  /* 0x0000001200127306 */ /* 0x000e300000201400 */
        /* <DEDUP_REMOVED lines=13> */
[----:B------:R-:W3:Y:S08]  /*23a0*/  I2F R16, R16 ;  /* 0x0000001000107306 */ /* 0x000ef00000201400 */
        /* <DEDUP_REMOVED lines=11> */
[----:B------:R-:W-:Y:S08]  /*2460*/  I2F R10, R10 ;  /* 0x0000000a000a7306 */ /* 0x000ff00000201400 */
[----:B------:R-:W-:Y:S08]  /*2470*/  I2F R11, R11 ;  /* 0x0000000b000b7306 */ /* 0x000ff00000201400 */
[----:B------:R-:W-:Y:S08]  /*2480*/  I2F R8, R8 ;  /* 0x0000000800087306 */ /* 0x000ff00000201400 */
[----:B------:R-:W-:Y:S01]  /*2490*/  I2F R9, R9 ;  /* 0x0000000900097306 */ /* 0x000fe20000201400 */
[----:B--2-4-:R-:W-:-:S02]  /*24a0*/  FFMA R32, R32, R66, R40 ;  /* 0x0000004220207223 */ /* 0x014fc40000000028 */
[-C--:B-1----:R-:W-:Y:S02]  /*24b0*/  FFMA R33, R33, R66.reuse, R41 ;  /* 0x0000004221217223 */ /* 0x082fe40000000029 */
[-C--:B0-----:R-:W-:Y:S01]  /*24c0*/  FFMA R18, R18, R66.reuse, R42 ;  /* 0x0000004212127223 */ /* 0x081fe2000000002a */
[----:B------:R-:W-:Y:S01]  /*24d0*/  FSETP.GT.AND P1, PT, R32, c[0x0][0x340], PT ;  /* 0x0000d00020007a0b */ /* 0x000fe20003f24000 */
[-C--:B------:R-:W-:Y:S01]  /*24e0*/  FFMA R19, R19, R66.reuse, R43 ;  /* 0x0000004213137223 */ /* 0x080fe2000000002b */
[----:B------:R-:W-:Y:S01]  /*24f0*/  FSETP.GT.AND P3, PT, R33, c[0x0][0x340], PT ;  /* 0x0000d00021007a0b */ /* 0x000fe20003f64000 */
[-C--:B------:R-:W-:Y:S01]  /*2500*/  FFMA R30, R30, R66.reuse, R40 ;  /* 0x000000421e1e7223 */ /* 0x080fe20000000028 */
[----:B------:R-:W-:Y:S01]  /*2510*/  FSETP.GT.AND P2, PT, R18, c[0x0][0x340], PT ;  /* 0x0000d00012007a0b */ /* 0x000fe20003f44000 */
[-C--:B------:R-:W-:Y:S02]  /*2520*/  FFMA R31, R31, R66.reuse, R41 ;  /* 0x000000421f1f7223 */ /* 0x080fe40000000029 */
[----:B------:R-:W-:-:S02]  /*2530*/  FFMA R20, R20, R66, R42 ;  /* 0x0000004214147223 */ /* 0x000fc4000000002a */
[-C--:B------:R-:W-:Y:S02]  /*2540*/  FFMA R21, R21, R66.reuse, R43 ;  /* 0x0000004215157223 */ /* 0x080fe4000000002b */
[-C--:B------:R-:W-:Y:S01]  /*2550*/  FFMA R28, R28, R66.reuse, R40 ;  /* 0x000000421c1c7223 */ /* 0x080fe20000000028 */
[----:B------:R-:W-:Y:S01]  /*2560*/  @!P1 FSETP.GTU.AND P0, PT, |R32|, +INF , PT ;  /* 0x7f8000002000980b */ /* 0x000fe20003f0c200 */
[-C--:B------:R-:W-:Y:S02]  /*2570*/  FFMA R29, R29, R66.reuse, R41 ;  /* 0x000000421d1d7223 */ /* 0x080fe40000000029 */
[-C--:B------:R-:W-:Y:S01]  /*2580*/  FFMA R22, R22, R66.reuse, R42 ;  /* 0x0000004216167223 */ /* 0x080fe2000000002a */
[----:B------:R-:W-:Y:S01]  /*2590*/  @!P1 FSEL R32, R32, c[0x0][0x340], P0 ;  /* 0x0000d00020209a08 */ /* 0x000fe20000000000 */
[-C--:B------:R-:W-:Y:S01]  /*25a0*/  FFMA R23, R23, R66.reuse, R43 ;  /* 0x0000004217177223 */ /* 0x080fe2000000002b */
[----:B------:R-:W-:Y:S01]  /*25b0*/  FSETP.GT.AND P1, PT, R19, c[0x0][0x340], PT ;  /* 0x0000d00013007a0b */ /* 0x000fe20003f24000 */
[----:B------:R-:W-:-:S02]  /*25c0*/  FFMA R26, R26, R66, R40 ;  /* 0x000000421a1a7223 */ /* 0x000fc40000000028 */
[-C--:B------:R-:W-:Y:S01]  /*25d0*/  FFMA R27, R27, R66.reuse, R41 ;  /* 0x000000421b1b7223 */ /* 0x080fe20000000029 */
[----:B------:R-:W-:Y:S01]  /*25e0*/  F2I.NTZ R32, R32 ;  /* 0x0000002000207305 */ /* 0x000fe20000203100 */
[-C--:B------:R-:W-:Y:S01]  /*25f0*/  FFMA R24, R24, R66.reuse, R42 ;  /* 0x0000004218187223 */ /* 0x080fe2000000002a */
[----:B------:R-:W-:Y:S01]  /*2600*/  @!P3 FSETP.GTU.AND P0, PT, |R33|, +INF , PT ;  /* 0x7f8000002100b80b */ /* 0x000fe20003f0c200 */
[-C--:B------:R-:W-:Y:S02]  /*2610*/  FFMA R25, R25, R66.reuse, R43 ;  /* 0x0000004219197223 */ /* 0x080fe4000000002b */
[-C--:B---3--:R-:W-:Y:S01]  /*2620*/  FFMA R16, R16, R66.reuse, R36 ;  /* 0x0000004210107223 */ /* 0x088fe20000000024 */
[----:B------:R-:W-:Y:S01]  /*2630*/  @!P3 FSEL R33, R33, c[0x0][0x340], P0 ;  /* 0x0000d0002121ba08 */ /* 0x000fe20000000000 */
[-C--:B------:R-:W-:Y:S01]  /*2640*/  FFMA R17, R17, R66.reuse, R37 ;  /* 0x0000004211117223 */ /* 0x080fe20000000025 */
[----:B------:R-:W-:Y:S01]  /*2650*/  FSETP.GT.AND P3, PT, R30, c[0x0][0x340], PT ;  /* 0x0000d0001e007a0b */ /* 0x000fe20003f64000 */
[----:B------:R-:W-:-:S02]  /*2660*/  FFMA R2, R2, R66, R38 ;  /* 0x0000004202027223 */ /* 0x000fc40000000026 */
[-C--:B------:R-:W-:Y:S01]  /*2670*/  FFMA R3, R3, R66.reuse, R39 ;  /* 0x0000004203037223 */ /* 0x080fe20000000027 */
[----:B------:R-:W0:Y:S01]  /*2680*/  F2I.NTZ R33, R33 ;  /* 0x0000002100217305 */ /* 0x000e220000203100 */
        /* <DEDUP_REMOVED lines=12> */
[----:B------:R-:W-:Y:S01]  /*2750*/  FFMA R7, R7, R66, R39 ;  /* 0x0000004207077223 */ /* 0x000fe20000000027 */
[----:B0-----:R-:W-:Y:S01]  /*2760*/  I2IP.S8.S32.SAT R32, R33, R32, RZ ;  /* 0x0000002021207239 */ /* 0x001fe200000010ff */
[-C--:B------:R-:W-:Y:S01]  /*2770*/  FFMA R10, R10, R66.reuse, R36 ;  /* 0x000000420a0a7223 */ /* 0x080fe20000000024 */
[----:B------:R-:W-:Y:S01]  /*2780*/  @!P1 FSEL R19, R19, c[0x0][0x340], P0 ;  /* 0x0000d00013139a08 */ /* 0x000fe20000000000 */
[-C--:B------:R-:W-:Y:S01]  /*2790*/  FFMA R11, R11, R66.reuse, R37 ;  /* 0x000000420b0b7223 */ /* 0x080fe20000000025 */
[----:B------:R-:W-:Y:S01]  /*27a0*/  FSETP.GT.AND P1, PT, R20, c[0x0][0x340], PT ;  /* 0x0000d00014007a0b */ /* 0x000fe20003f24000 */
[----:B------:R-:W-:-:S02]  /*27b0*/  FFMA R8, R8, R66, R38 ;  /* 0x0000004208087223 */ /* 0x000fc40000000026 */
[----:B------:R-:W-:Y:S01]  /*27c0*/  FFMA R39, R9, R66, R39 ;  /* 0x0000004209277223 */ /* 0x000fe20000000027 */
[----:B------:R-:W0:Y:S01]  /*27d0*/  F2I.NTZ R19, R19 ;  /* 0x0000001300137305 */ /* 0x000e220000203100 */
[----:B------:R-:W-:Y:S01]  /*27e0*/  STS.U16 [R63+0x5000], R32 ;  /* 0x005000203f007388 */ /* 0x000fe20000000400 */
[C---:B------:R-:W-:Y:S02]  /*27f0*/  @!P3 FSETP.GTU.AND P0, PT, |R30|.reuse, +INF , PT ;  /* 0x7f8000001e00b80b */ /* 0x040fe40003f0c200 */
[----:B------:R-:W-:Y:S02]  /*2800*/  FSETP.GT.AND P4, PT, R39, c[0x0][0x340], PT ;  /* 0x0000d00027007a0b */ /* 0x000fe40003f84000 */
[----:B------:R-:W-:Y:S02]  /*2810*/  @!P3 FSEL R30, R30, c[0x0][0x340], P0 ;  /* 0x0000d0001e1eba08 */ /* 0x000fe40000000000 */
[----:B------:R-:W-:Y:S02]  /*2820*/  FSETP.GT.AND P3, PT, R21, c[0x0][0x340], PT ;  /* 0x0000d00015007a0b */ /* 0x000fe40003f64000 */
[----:B------:R-:W-:-:S02]  /*2830*/  LOP3.LUT R9, R60, 0x4, RZ, 0xc0, !PT ;  /* 0x000000043c097812 */ /* 0x000fc400078ec0ff */
[----:B------:R-:W-:Y:S02]  /*2840*/  F2I.NTZ R30, R30 ;  /* 0x0000001e001e7305 */ /* 0x000fe40000203100 */
[----:B------:R-:W-:Y:S02]  /*2850*/  @!P2 FSETP.GTU.AND P0, PT, |R31|, +INF , PT ;  /* 0x7f8000001f00a80b */ /* 0x000fe40003f0c200 */
[----:B0-----:R-:W-:Y:S02]  /*2860*/  I2IP.S8.S32.SAT R18, R19, R18, RZ ;  /* 0x0000001213127239 */ /* 0x001fe400000010ff */
[----:B------:R-:W-:Y:S02]  /*2870*/  @!P2 FSEL R31, R31, c[0x0][0x340], P0 ;  /* 0x0000d0001f1faa08 */ /* 0x000fe40000000000 */
[----:B------:R-:W-:Y:S02]  /*2880*/  FSETP.GT.AND P2, PT, R28, c[0x0][0x340], PT ;  /* 0x0000d0001c007a0b */ /* 0x000fe40003f44000 */
[----:B------:R-:W-:-:S02]  /*2890*/  SHF.R.U32.HI R9, RZ, 0x2, R9 ;  /* 0x00000002ff097819 */ /* 0x000fc40000011609 */
[----:B------:R-:W0:Y:S01]  /*28a0*/  F2I.NTZ R31, R31 ;  /* 0x0000001f001f7305 */ /* 0x000e220000203100 */
[----:B------:R1:W-:Y:S01]  /*28b0*/  STS.U16 [R63+0x5002], R18 ;  /* 0x005002123f007388 */ /* 0x0003e20000000400 */
[----:B------:R-:W-:-:S04]  /*28c0*/  @!P1 FSETP.GTU.AND P0, PT, |R20|, +INF , PT ;  /* 0x7f8000001400980b */ /* 0x000fc80003f0c200 */
[----:B------:R-:W-:Y:S02]  /*28d0*/  @!P1 FSEL R20, R20, c[0x0][0x340], P0 ;  /* 0x0000d00014149a08 */ /* 0x000fe40000000000 */
[----:B------:R-:W-:Y:S01]  /*28e0*/  FSETP.GT.AND P1, PT, R29, c[0x0][0x340], PT ;  /* 0x0000d0001d007a0b */ /* 0x000fe20003f24000 */
[----:B-1----:R-:W-:-:S03]  /*28f0*/  CS2R R18, SRZ ;  /* 0x0000000000127805 */ /* 0x002fc6000001ff00 */
[----:B------:R-:W-:Y:S02]  /*2900*/  F2I.NTZ R20, R20 ;  /* 0x0000001400147305 */ /* 0x000fe40000203100 */
[----:B------:R-:W-:Y:S02]  /*2910*/  @!P3 FSETP.GTU.AND P0, PT, |R21|, +INF , PT ;  /* 0x7f8000001500b80b */ /* 0x000fe40003f0c200 */
[----:B0-----:R-:W-:Y:S02]  /*2920*/  I2IP.S8.S32.SAT R30, R31, R30, RZ ;  /* 0x0000001e1f1e7239 */ /* 0x001fe400000010ff */
[----:B------:R-:W-:Y:S02]  /*2930*/  @!P3 FSEL R21, R21, c[0x0][0x340], P0 ;  /* 0x0000d0001515ba08 */ /* 0x000fe40000000000 */
[----:B------:R-:W-:-:S04]  /*2940*/  FSETP.GT.AND P3, PT, R22, c[0x0][0x340], PT ;  /* 0x0000d00016007a0b */ /* 0x000fc80003f64000 */
[----:B------:R-:W0:Y:S01]  /*2950*/  F2I.NTZ R21, R21 ;  /* 0x0000001500157305 */ /* 0x000e220000203100 */
[----:B------:R-:W-:Y:S01]  /*2960*/  STS.U16 [R63+0x5080], R30 ;  /* 0x0050801e3f007388 */ /* 0x000fe20000000400 */
[----:B------:R-:W-:-:S04]  /*2970*/  @!P2 FSETP.GTU.AND P0, PT, |R28|, +INF , PT ;  /* 0x7f8000001c00a80b */ /* 0x000fc80003f0c200 */
[----:B------:R-:W-:Y:S02]  /*2980*/  @!P2 FSEL R28, R28, c[0x0][0x340], P0 ;  /* 0x0000d0001c1caa08 */ /* 0x000fe40000000000 */
[----:B------:R-:W-:-:S04]  /*2990*/  FSETP.GT.AND P2, PT, R23, c[0x0][0x340], PT ;  /* 0x0000d00017007a0b */ /* 0x000fc80003f44000 */
        /* <DEDUP_REMOVED lines=98> */
[----:B------:R0:W1:Y:S01]  /*2fc0*/  F2I.NTZ R36, R7 ;  /* 0x0000000700247305 */ /* 0x0000620000203100 */
[----:B------:R2:W-:Y:S01]  /*2fd0*/  STS.U16 [R63+0x5500], R12 ;  /* 0x0055000c3f007388 */ /* 0x0005e20000000400 */
[----:B------:R-:W-:-:S04]  /*2fe0*/  @!P3 FSETP.GTU.AND P0, PT, |R10|, +INF , PT ;  /* 0x7f8000000a00b80b */ /* 0x000fc80003f0c200 */
[----:B------:R-:W-:Y:S02]  /*2ff0*/  @!P3 FSEL R10, R10, c[0x0][0x340], P0 ;  /* 0x0000d0000a0aba08 */ /* 0x000fe40000000000 */
[----:B0-----:R-:W-:Y:S01]  /*3000*/  LOP3.LUT R7, R60, 0x2, RZ, 0xc0, !PT ;  /* 0x000000023c077812 */ /* 0x001fe200078ec0ff */
[----:B--2---:R-:W-:-:S03]  /*3010*/  CS2R R12, SRZ ;  /* 0x00000000000c7805 */ /* 0x004fc6000001ff00 */
[----:B------:R0:W-:Y:S01]  /*3020*/  F2I.NTZ R37, R10 ;  /* 0x0000000a00257305 */ /* 0x0001e20000203100 */
[----:B------:R-:W-:Y:S02]  /*3030*/  SHF.R.U32.HI R7, RZ, 0x1, R7 ;  /* 0x00000001ff077819 */ /* 0x000fe40000011607 */
[C---:B------:R-:W-:Y:S02]  /*3040*/  @!P2 FSETP.GTU.AND P0, PT, |R11|.reuse, +INF , PT ;  /* 0x7f8000000b00a80b */ /* 0x040fe40003f0c200 */
[----:B-1----:R-:W-:Y:S02]  /*3050*/  I2IP.S8.S32.SAT R6, R36, R6, RZ ;  /* 0x0000000624067239 */ /* 0x002fe400000010ff */
[----:B------:R-:W-:Y:S02]  /*3060*/  @!P2 FSEL R11, R11, c[0x0][0x340], P0 ;  /* 0x0000d0000b0baa08 */ /* 0x000fe40000000000 */
[----:B0-----:R-:W-:Y:S02]  /*3070*/  LOP3.LUT R10, R60, 0x8, RZ, 0xc0, !PT ;  /* 0x000000083c0a7812 */ /* 0x001fe400078ec0ff */
[----:B------:R-:W-:-:S02]  /*3080*/  ISETP.NE.U32.AND P3, PT, R7, RZ, PT ;  /* 0x000000ff0700720c */ /* 0x000fc40003f65070 */
[----:B------:R-:W0:Y:S01]  /*3090*/  F2I.NTZ R11, R11 ;  /* 0x0000000b000b7305 */ /* 0x000e220000203100 */
[----:B------:R1:W-:Y:S01]  /*30a0*/  STS.U16 [R63+0x5502], R6 ;  /* 0x005502063f007388 */ /* 0x0003e20000000400 */
[C---:B------:R-:W-:Y:S02]  /*30b0*/  @!P1 FSETP.GTU.AND P0, PT, |R8|.reuse, +INF , PT ;  /* 0x7f8000000800980b */ /* 0x040fe40003f0c200 */
[----:B------:R-:W-:Y:S02]  /*30c0*/  SHF.R.U32.HI R10, RZ, 0x3, R10 ;  /* 0x00000003ff0a7819 */ /* 0x000fe4000001160a */
[----:B------:R-:W-:Y:S02]  /*30d0*/  @!P1 FSEL R8, R8, c[0x0][0x340], P0 ;  /* 0x0000d00008089a08 */ /* 0x000fe40000000000 */
[----:B------:R-:W-:Y:S02]  /*30e0*/  ISETP.NE.U32.AND P2, PT, R9, RZ, PT ;  /* 0x000000ff0900720c */ /* 0x000fe40003f45070 */
[----:B------:R-:W-:Y:S01]  /*30f0*/  ISETP.NE.U32.AND P1, PT, R10, RZ, PT ;  /* 0x000000ff0a00720c */ /* 0x000fe20003f25070 */
[----:B-1----:R-:W-:Y:S01]  /*3100*/  CS2R R6, SRZ ;  /* 0x0000000000067805 */ /* 0x002fe2000001ff00 */
[----:B------:R-:W-:Y:S02]  /*3110*/  F2I.NTZ R8, R8 ;  /* 0x0000000800087305 */ /* 0x000fe40000203100 */
[----:B------:R-:W-:-:S02]  /*3120*/  @!P4 FSETP.GTU.AND P0, PT, |R39|, +INF , PT ;  /* 0x7f8000002700c80b */ /* 0x000fc40003f0c200 */
[----:B0-----:R-:W-:Y:S02]  /*3130*/  I2IP.S8.S32.SAT R11, R11, R37, RZ ;  /* 0x000000250b0b7239 */ /* 0x001fe400000010ff */
[----:B------:R-:W-:Y:S02]  /*3140*/  @!P4 FSEL R39, R39, c[0x0][0x340], P0 ;  /* 0x0000d0002727ca08 */ /* 0x000fe40000000000 */
[----:B------:R-:W-:-:S04]  /*3150*/  LOP3.LUT P4, RZ, R60, 0x1, RZ, 0xc0, !PT ;  /* 0x000000013cff7812 */ /* 0x000fc8000788c0ff */
[----:B------:R-:W0:Y:S01]  /*3160*/  F2I.NTZ R39, R39 ;  /* 0x0000002700277305 */ /* 0x000e220000203100 */
[----:B------:R1:W-:Y:S01]  /*3170*/  STS.U16 [R63+0x5580], R11 ;  /* 0x0055800b3f007388 */ /* 0x0003e20000000400 */
[----:B------:R-:W-:-:S04]  /*3180*/  IADD3 R22, P0, R64, c[0x0][0x2e8], RZ ;  /* 0x0000ba0040167a10 */ /* 0x000fc80007f1e0ff */
[----:B------:R-:W-:Y:S02]  /*3190*/  IADD3.X R23, R65, c[0x0][0x2ec], RZ, P0, !PT ;  /* 0x0000bb0041177a10 */ /* 0x000fe400007fe4ff */
[----:B------:R-:W-:Y:S01]  /*31a0*/  IADD3 R2, P0, R22, c[0x0][0x2e8], RZ ;  /* 0x0000ba0016027a10 */ /* 0x000fe20007f1e0ff */
[----:B-1----:R-:W-:-:S03]  /*31b0*/  CS2R R10, SRZ ;  /* 0x00000000000a7805 */ /* 0x002fc6000001ff00 */
[----:B------:R-:W-:Y:S02]  /*31c0*/  IADD3.X R3, R23, c[0x0][0x2ec], RZ, P0, !PT ;  /* 0x0000bb0017037a10 */ /* 0x000fe400007fe4ff */
[----:B------:R-:W-:Y:S02]  /*31d0*/  IADD3 R20, P0, R2, c[0x0][0x2e8], RZ ;  /* 0x0000ba0002147a10 */ /* 0x000fe40007f1e0ff */
[----:B0-----:R-:W-:-:S08]  /*31e0*/  I2IP.S8.S32.SAT R8, R39, R8, RZ ;  /* 0x0000000827087239 */ /* 0x001fd000000010ff */
[----:B------:R0:W-:Y:S04]  /*31f0*/  STS.U16 [R63+0x5582], R8 ;  /* 0x005582083f007388 */ /* 0x0001e80000000400 */
[----:B------:R-:W-:Y:S01]  /*3200*/  BAR.SYNC.DEFER_BLOCKING 0x0 ;  /* 0x0000000000007b1d */ /* 0x000fe20000010000 */
[----:B------:R-:W-:Y:S01]  /*3210*/  IADD3.X R21, R3, c[0x0][0x2ec], RZ, P0, !PT ;  /* 0x0000bb0003157a10 */ /* 0x000fe200007fe4ff */
[----:B0-----:R-:W-:-:S03]  /*3220*/  CS2R R8, SRZ ;  /* 0x0000000000087805 */ /* 0x001fc6000001ff00 */
[----:B------:R-:W2:Y:S04]  /*3230*/  @P4 LDG.E.LTC128B.128.SYS R16, [R64] ;  /* 0x0000000040104381 */ /* 0x000ea800001eed20 */
[----:B------:R0:W3:Y:S04]  /*3240*/  @P3 LDG.E.LTC128B.128.SYS R12, [R22] ;  /* 0x00000000160c3381 */ /* 0x0000e800001eed20 */
[----:B------:R1:W3:Y:S04]  /*3250*/  @P2 LDG.E.LTC128B.128.SYS R8, [R2] ;  /* 0x0000000002082381 */ /* 0x0002e800001eed20 */
[----:B------:R0:W3:Y:S01]  /*3260*/  @P1 LDG.E.LTC128B.128.SYS R4, [R20] ;  /* 0x0000000014041381 */ /* 0x0000e200001eed20 */
[----:B------:R-:W-:Y:S01]  /*3270*/  SHF.R.S32.HI R156, RZ, 0x1f, R61 ;  /* 0x0000001fff9c7819 */ /* 0x000fe2000001143d */
[----:B------:R-:W-:Y:S01]  /*3280*/  CS2R R40, SRZ ;  /* 0x0000000000287805 */ /* 0x000fe2000001ff00 */
[----:B------:R-:W-:Y:S01]  /*3290*/  CS2R R42, SRZ ;  /* 0x00000000002a7805 */ /* 0x000fe2000001ff00 */
[----:B------:R-:W-:Y:S01]  /*32a0*/  CS2R R36, SRZ ;  /* 0x0000000000247805 */ /* 0x000fe2000001ff00 */
[----:B-1----:R-:W-:Y:S01]  /*32b0*/  IMAD.MOV.U32 R2, RZ, RZ, c[0x0][0x2dc] ;  /* 0x0000b700ff027624 */ /* 0x002fe200078e00ff */
[----:B------:R-:W-:Y:S01]  /*32c0*/  LEA.HI R156, R156, R61, RZ, 0x4 ;  /* 0x0000003d9c9c7211 */ /* 0x000fe200078f20ff */
[----:B------:R-:W-:Y:S01]  /*32d0*/  IMAD.MOV.U32 R3, RZ, RZ, c[0x0][0x2f8] ;  /* 0x0000be00ff037624 */ /* 0x000fe200078e00ff */
[----:B------:R-:W-:Y:S01]  /*32e0*/  CS2R R38, SRZ ;  /* 0x0000000000267805 */ /* 0x000fe2000001ff00 */
[----:B------:R-:W-:Y:S01]  /*32f0*/  CS2R R28, SRZ ;  /* 0x00000000001c7805 */ /* 0x000fe2000001ff00 */
[----:B------:R-:W-:Y:S01]  /*3300*/  ISETP.NE.AND P4, PT, R2, 0x1, PT ;  /* 0x000000010200780c */ /* 0x000fe20003f85270 */
[----:B------:R-:W-:Y:S01]  /*3310*/  CS2R R30, SRZ ;  /* 0x00000000001e7805 */ /* 0x000fe2000001ff00 */
[----:B------:R-:W-:Y:S01]  /*3320*/  LOP3.LUT R156, R156, 0xfffffff0, RZ, 0xc0, !PT ;  /* 0xfffffff09c9c7812 */ /* 0x000fe200078ec0ff */
[----:B------:R-:W-:Y:S01]  /*3330*/  CS2R R26, SRZ ;  /* 0x00000000001a7805 */ /* 0x000fe2000001ff00 */
[----:B------:R-:W-:-:S05]  /*3340*/  SEL R2, RZ, c[0x0][0x2e0], P4 ;  /* 0x0000b800ff027a07 */ /* 0x000fca0002000000 */
[----:B------:R-:W-:Y:S01]  /*3350*/  IMAD.IADD R62, R62, 0x1, R2 ;  /* 0x000000013e3e7824 */ /* 0x000fe200078e0202 */
[----:B------:R-:W-:-:S04]  /*3360*/  SEL R2, R3, c[0x0][0x2f0], !P4 ;  /* 0x0000bc0003027a07 */ /* 0x000fc80006000000 */
[----:B------:R-:W-:-:S04]  /*3370*/  ISETP.GE.U32.AND P0, PT, R62, R35, PT ;  /* 0x000000233e00720c */ /* 0x000fc80003f06070 */
[----:B------:R-:W-:Y:S02]  /*3380*/  SEL R60, R60, RZ, !P0 ;  /* 0x000000ff3c3c7207 */ /* 0x000fe40004000000 */
[----:B0-----:R-:W-:Y:S01]  /*3390*/  IADD3 R20, P0, R2, R20, RZ ;  /* 0x0000001402147210 */ /* 0x001fe20007f1e0ff */
[----:B------:R-:W-:Y:S01]  /*33a0*/  IMAD.MOV.U32 R2, RZ, RZ, c[0x0][0x2fc] ;  /* 0x0000bf00ff027624 */ /* 0x000fe200078e00ff */
[C---:B------:R-:W-:Y:S02]  /*33b0*/  LOP3.LUT R24, R60.reuse, 0x2, RZ, 0xc0, !PT ;  /* 0x000000023c187812 */ /* 0x040fe400078ec0ff */
[----:B------:R-:W-:Y:S02]  /*33c0*/  LOP3.LUT R23, R60, 0x4, RZ, 0xc0, !PT ;  /* 0x000000043c177812 */ /* 0x000fe400078ec0ff */
[----:B------:R-:W-:Y:S02]  /*33d0*/  SEL R25, R2, c[0x0][0x2f4], !P4 ;  /* 0x0000bd0002197a07 */ /* 0x000fe40006000000 */
[----:B------:R-:W-:-:S02]  /*33e0*/  LOP3.LUT R22, R60, 0x8, RZ, 0xc0, !PT ;  /* 0x000000083c167812 */ /* 0x000fc400078ec0ff */
[----:B------:R-:W-:Y:S01]  /*33f0*/  SHF.R.U32.HI R24, RZ, 0x1, R24 ;  /* 0x00000001ff187819 */ /* 0x000fe20000011618 */
[----:B------:R-:W-:Y:S01]  /*3400*/  IMAD.X R21, R25, 0x1, R21, P0 ;  /* 0x0000000119157824 */ /* 0x000fe200000e0615 */
[----:B------:R-:W-:Y:S02]  /*3410*/  SHF.R.U32.HI R23, RZ, 0x2, R23 ;  /* 0x00000002ff177819 */ /* 0x000fe40000011617 */
[----:B------:R-:W-:Y:S02]  /*3420*/  SHF.R.U32.HI R22, RZ, 0x3, R22 ;  /* 0x00000003ff167819 */ /* 0x000fe40000011616 */
[----:B------:R-:W-:Y:S02]  /*3430*/  LOP3.LUT P5, RZ, R60, 0x1, RZ, 0xc0, !PT ;  /* 0x000000013cff7812 */ /* 0x000fe400078ac0ff */
[----:B------:R-:W-:Y:S02]  /*3440*/  ISETP.NE.U32.AND P3, PT, R24, RZ, PT ;  /* 0x000000ff1800720c */ /* 0x000fe40003f65070 */
[----:B------:R-:W-:Y:S01]  /*3450*/  ISETP.NE.U32.AND P2, PT, R23, RZ, PT ;  /* 0x000000ff1700720c */ /* 0x000fe20003f45070 */
[----:B------:R-:W-:Y:S01]  /*3460*/  CS2R R24, SRZ ;  /* 0x0000000000187805 */ /* 0x000fe2000001ff00 */
[----:B------:R-:W-:Y:S01]  /*3470*/  ISETP.NE.U32.AND P1, PT, R22, RZ, PT ;  /* 0x000000ff1600720c */ /* 0x000fe20003f25070 */
[----:B--2---:R-:W-:Y:S04]  /*3480*/  STS.128 [R156+0x1000], R16 ;  /* 0x001000109c007388 */ /* 0x004fe80000000c00 */
[----:B---3--:R-:W-:Y:S04]  /*3490*/  STS.128 [R145.X16+0x1000], R12 ;  /* 0x0010000c91007388 */ /* 0x008fe8000000cc00 */
[----:B------:R0:W-:Y:S04]  /*34a0*/  STS.128 [R156+0x1800], R8 ;  /* 0x001800089c007388 */ /* 0x0001e80000000c00 */
[----:B------:R1:W-:Y:S04]  /*34b0*/  STS.128 [R145.X16+0x1800], R4 ;  /* 0x0018000491007388 */ /* 0x0003e8000000cc00 */
[----:B------:R-:W-:Y:S01]  /*34c0*/  BAR.SYNC.DEFER_BLOCKING 0x0 ;  /* 0x0000000000007b1d */ /* 0x000fe20000010000 */
[----:B0-----:R-:W-:-:S04]  /*34d0*/  IADD3 R8, P0, R20, c[0x0][0x2e8], RZ ;  /* 0x0000ba0014087a10 */ /* 0x001fc80007f1e0ff */
[----:B------:R-:W-:Y:S02]  /*34e0*/  IADD3.X R9, R21, c[0x0][0x2ec], RZ, P0, !PT ;  /* 0x0000bb0015097a10 */ /* 0x000fe400007fe4ff */
[----:B-1----:R-:W-:-:S04]  /*34f0*/  IADD3 R6, P0, R8, c[0x0][0x2e8], RZ ;  /* 0x0000ba0008067a10 */ /* 0x002fc80007f1e0ff */
[----:B------:R-:W-:Y:S02]  /*3500*/  IADD3.X R7, R9, c[0x0][0x2ec], RZ, P0, !PT ;  /* 0x0000bb0009077a10 */ /* 0x000fe400007fe4ff */
[----:B------:R-:W-:-:S04]  /*3510*/  IADD3 R4, P0, R6, c[0x0][0x2e8], RZ ;  /* 0x0000ba0006047a10 */ /* 0x000fc80007f1e0ff */
[----:B------:R-:W-:Y:S01]  /*3520*/  IADD3.X R5, R7, c[0x0][0x2ec], RZ, P0, !PT ;  /* 0x0000bb0007057a10 */ /* 0x000fe200007fe4ff */
[----:B------:R0:W2:Y:S04]  /*3530*/  @P5 LDG.E.LTC128B.128.SYS R40, [R20] ;  /* 0x0000000014285381 */ /* 0x0000a800001eed20 */
[----:B------:R1:W3:Y:S04]  /*3540*/  @P3 LDG.E.LTC128B.128.SYS R36, [R8] ;  /* 0x0000000008243381 */ /* 0x0002e800001eed20 */
[----:B------:R0:W3:Y:S04]  /*3550*/  @P2 LDG.E.LTC128B.128.SYS R28, [R6] ;  /* 0x00000000061c2381 */ /* 0x0000e800001eed20 */
[----:B------:R0:W3:Y:S01]  /*3560*/  @P1 LDG.E.LTC128B.128.SYS R24, [R4] ;  /* 0x0000000004181381 */ /* 0x0000e200001eed20 */
[----:B------:R-:W-:Y:S01]  /*3570*/  ULEA UR13, UR13, 0x1000, 0x4 ;  /* 0x000010000d0d7891 */ /* 0x000fe2000f8e203f */
[----:B-1----:R-:W-:Y:S01]  /*3580*/  CS2R R8, SRZ ;  /* 0x0000000000087805 */ /* 0x002fe2000001ff00 */
[----:B------:R-:W-:Y:S01]  /*3590*/  CS2R R10, SRZ ;  /* 0x00000000000a7805 */ /* 0x000fe2000001ff00 */
[----:B------:R-:W-:Y:S01]  /*35a0*/  LDS.U R124, [R147+0x5000] ;  /* 0x00500000937c7984 */ /* 0x000fe20000001800 */
[----:B0-----:R-:W-:-:S03]  /*35b0*/  SEL R6, R144, 0x2, !P4 ;  /* 0x0000000290067807 */ /* 0x001fc60006000000 */
[----:B------:R-:W-:Y:S01]  /*35c0*/  LDS.U R150, [R147+0x5100] ;  /* 0x0051000093967984 */ /* 0x000fe20000001800 */
[----:B------:R-:W-:-:S03]  /*35d0*/  ISETP.NE.AND P1, PT, R6, c[0x0][0x2dc], PT ;  /* 0x0000b70006007a0c */ /* 0x000fc60003f25270 */
[----:B------:R-:W-:Y:S01]  /*35e0*/  LDS.U R148, [R147+0x5180] ;  /* 0x0051800093947984 */ /* 0x000fe20000001800 */
[----:B------:R-:W-:Y:S02]  /*35f0*/  SEL R6, RZ, c[0x0][0x2e0], P1 ;  /* 0x0000b800ff067a07 */ /* 0x000fe40000800000 */
[----:B------:R-:W-:Y:S01]  /*3600*/  SEL R3, R3, c[0x0][0x2f0], !P1 ;  /* 0x0000bc0003037a07 */ /* 0x000fe20004800000 */
[----:B------:R-:W-:Y:S01]  /*3610*/  LDS.U R33, [R147+0x5200] ;  /* 0x0052000093217984 */ /* 0x000fe20000001800 */
[----:B------:R-:W-:Y:S01]  /*3620*/  SEL R2, R2, c[0x0][0x2f4], !P1 ;  /* 0x0000bd0002027a07 */ /* 0x000fe20004800000 */
[----:B------:R-:W-:Y:S01]  /*3630*/  IMAD.IADD R62, R62, 0x1, R6 ;  /* 0x000000013e3e7824 */ /* 0x000fe200078e0206 */
[----:B------:R-:W-:Y:S01]  /*3640*/  IADD3 R158, P0, R3, R4, RZ ;  /* 0x00000004039e7210 */ /* 0x000fe20007f1e0ff */
[----:B------:R-:W-:Y:S03]  /*3650*/  LDS.U R7, [R147+0x5280] ;  /* 0x0052800093077984 */ /* 0x000fe60000001800 */
[----:B------:R-:W-:Y:S01]  /*3660*/  ISETP.GE.U32.AND P1, PT, R62, R35, PT ;  /* 0x000000233e00720c */ /* 0x000fe20003f26070 */
[----:B------:R-:W-:Y:S01]  /*3670*/  IMAD.X R159, R2, 0x1, R5, P0 ;  /* 0x00000001029f7824 */ /* 0x000fe200000e0605 */
[----:B------:R-:W-:Y:S02]  /*3680*/  LDS.U R161, [R147+0x5380] ;  /* 0x0053800093a17984 */ /* 0x000fe40000001800 */
[----:B------:R-:W-:-:S02]  /*3690*/  SEL R157, R60, RZ, !P1 ;  /* 0x000000ff3c9d7207 */ /* 0x000fc40004800000 */
[----:B------:R-:W-:Y:S02]  /*36a0*/  LDS.U R2, [R147+0x5080] ;  /* 0x0050800093027984 */ /* 0x000fe40000001800 */
[C---:B------:R-:W-:Y:S02]  /*36b0*/  LOP3.LUT P0, RZ, R157.reuse, 0x1, RZ, 0xc0, !PT ;  /* 0x000000019dff7812 */ /* 0x040fe4000780c0ff */
[----:B------:R-:W-:Y:S04]  /*36c0*/  LDS.U R5, [R147+0x5300] ;  /* 0x0053000093057984 */ /* 0x000fe80000001800 */
[----:B------:R-:W-:Y:S04]  /*36d0*/  LDS.U R3, [R147+0x5400] ;  /* 0x0054000093037984 */ /* 0x000fe80000001800 */
[----:B------:R-:W-:Y:S04]  /*36e0*/  LDS.U R48, [R147+0x5480] ;  /* 0x0054800093307984 */ /* 0x000fe80000001800 */
[----:B------:R-:W-:Y:S04]  /*36f0*/  LDS.U R50, [R147+0x5500] ;  /* 0x0055000093327984 */ /* 0x000fe80000001800 */
[----:B------:R-:W-:Y:S04]  /*3700*/  LDS.U R35, [R147+0x5580] ;  /* 0x0055800093237984 */ /* 0x000fe80000001800 */
[----:B------:R-:W0:Y:S08]  /*3710*/  LDSM.16.M88.4 R44, [R34+UR13] ;  /* 0x0000000d222c783b */ /* 0x000e300008000200 */
[----:B------:R-:W-:Y:S04]  /*3720*/  LDS.U R32, [R147+0x5600] ;  /* 0x0056000093207984 */ /* 0x000fe80000001800 */
[----:B------:R-:W-:Y:S04]  /*3730*/  LDS.U R6, [R147+0x5680] ;  /* 0x0056800093067984 */ /* 0x000fe80000001800 */
[----:B------:R-:W-:Y:S04]  /*3740*/  LDS.U R4, [R147+0x5700] ;  /* 0x0057000093047984 */ /* 0x000fe80000001800 */
[----:B------:R-:W1:Y:S08]  /*3750*/  LDSM.16.M88.4 R12, [R34+UR13+0x800] ;  /* 0x0008000d220c783b */ /* 0x000e700008000200 */
[----:B------:R-:W-:Y:S04]  /*3760*/  LDS.U R160, [R147+0x5780] ;  /* 0x0057800093a07984 */ /* 0x000fe80000001800 */
[----:B------:R-:W1:Y:S08]  /*3770*/  LDSM.16.M88.4 R16, [R0+UR13] ;  /* 0x0000000d0010783b */ /* 0x000e700008000200 */
[----:B------:R-:W1:Y:S01]  /*3780*/  LDSM.16.M88.4 R20, [R0+UR13+0x800] ;  /* 0x0008000d0014783b */ /* 0x000e620008000200 */
[C---:B0-----:R-:W5:Y:S04]  /*3790*/  IMMA.8816.S8.S8.SAT R138, R124.reuse.ROW, R44.COL, RZ ;  /* 0x0000002c7c8a7237 */ /* 0x041f6800000454ff */
[C---:B------:R-:W5:Y:S03]  /*37a0*/  IMMA.8816.S8.S8.SAT R136, R124.reuse.ROW, R45.COL, RZ ;  /* 0x0000002d7c887237 */ /* 0x040f6600000454ff */
[----:B--2---:R0:W-:Y:S04]  /*37b0*/  STS.128 [R156+0x1080], R40 ;  /* 0x001080289c007388 */ /* 0x0041e80000000c00 */
[----:B---3--:R2:W-:Y:S04]  /*37c0*/  STS.128 [R145.X16+0x1080], R36 ;  /* 0x0010802491007388 */ /* 0x0085e8000000cc00 */
[----:B------:R-:W-:Y:S04]  /*37d0*/  STS.128 [R156+0x1880], R28 ;  /* 0x0018801c9c007388 */ /* 0x000fe80000000c00 */
[----:B------:R3:W-:Y:S04]  /*37e0*/  STS.128 [R145.X16+0x1880], R24 ;  /* 0x0018801891007388 */ /* 0x0007e8000000cc00 */
[----:B------:R-:W-:Y:S05]  /*37f0*/  BAR.SYNC.DEFER_BLOCKING 0x0 ;  /* 0x0000000000007b1d */ /* 0x000fea0000010000 */
[----:B------:R-:W3:Y:S01]  /*3800*/  @P0 LDG.E.LTC128B.128.SYS R8, [R158] ;  /* 0x000000009e080381 */ /* 0x000ee200001eed20 */
[C---:B------:R-:W5:Y:S03]  /*3810*/  IMMA.8816.S8.S8.SAT R134, R124.reuse.ROW, R46.COL, RZ ;  /* 0x0000002e7c867237 */ /* 0x040f6600000454ff */
[----:B------:R-:W-:Y:S01]  /*3820*/  LDS.U R162, [R147+0x5880] ;  /* 0x0058800093a27984 */ /* 0x000fe20000001800 */
[C---:B------:R-:W5:Y:S03]  /*3830*/  IMMA.8816.S8.S8.SAT R132, R124.reuse.ROW, R47.COL, RZ ;  /* 0x0000002f7c847237 */ /* 0x040f6600000454ff */
[----:B------:R-:W-:Y:S01]  /*3840*/  LDS.U R163, [R147+0x5800] ;  /* 0x0058000093a37984 */ /* 0x000fe20000001800 */
[C---:B-1----:R-:W5:Y:S04]  /*3850*/  IMMA.8816.S8.S8.SAT R130, R124.reuse.ROW, R12.COL, RZ ;  /* 0x0000000c7c827237 */ /* 0x042f6800000454ff */
[C---:B------:R-:W5:Y:S04]  /*3860*/  IMMA.8816.S8.S8.SAT R126, R124.reuse.ROW, R14.COL, RZ ;  /* 0x0000000e7c7e7237 */ /* 0x040f6800000454ff */
[C---:B------:R-:W5:Y:S04]  /*3870*/  IMMA.8816.S8.S8.SAT R128, R124.reuse.ROW, R13.COL, RZ ;  /* 0x0000000d7c807237 */ /* 0x040f6800000454ff */
[----:B------:R-:W5:Y:S04]  /*3880*/  IMMA.8816.S8.S8.SAT R124, R124.ROW, R15.COL, RZ ;  /* 0x0000000f7c7c7237 */ /* 0x000f6800000454ff */
[C---:B-----5:R-:W-:Y:S04]  /*3890*/  IMMA.8816.S8.S8.SAT R138, R3.reuse.ROW, R16.COL, R138 ;  /* 0x00000010038a7237 */ /* 0x060fe8000004548a */
[C---:B------:R-:W-:Y:S04]  /*38a0*/  IMMA.8816.S8.S8.SAT R136, R3.reuse.ROW, R17.COL, R136 ;  /* 0x0000001103887237 */ /* 0x040fe80000045488 */
[C---:B------:R-:W-:Y:S04]  /*38b0*/  IMMA.8816.S8.S8.SAT R134, R3.reuse.ROW, R18.COL, R134 ;  /* 0x0000001203867237 */ /* 0x040fe80000045486 */
[C---:B------:R-:W-:Y:S04]  /*38c0*/  IMMA.8816.S8.S8.SAT R132, R3.reuse.ROW, R19.COL, R132 ;  /* 0x0000001303847237 */ /* 0x040fe80000045484 */
[C---:B------:R-:W-:Y:S04]  /*38d0*/  IMMA.8816.S8.S8.SAT R130, R3.reuse.ROW, R20.COL, R130 ;  /* 0x0000001403827237 */ /* 0x040fe80000045482 */
[C---:B------:R-:W-:Y:S04]  /*38e0*/  IMMA.8816.S8.S8.SAT R126, R3.reuse.ROW, R22.COL, R126 ;  /* 0x00000016037e7237 */ /* 0x040fe8000004547e */
[C---:B------:R-:W-:Y:S04]  /*38f0*/  IMMA.8816.S8.S8.SAT R128, R3.reuse.ROW, R21.COL, R128 ;  /* 0x0000001503807237 */ /* 0x040fe80000045480 */
[----:B------:R-:W-:Y:S04]  /*3900*/  IMMA.8816.S8.S8.SAT R124, R3.ROW, R23.COL, R124 ;  /* 0x00000017037c7237 */ /* 0x000fe8000004547c */
[C---:B------:R-:W5:Y:S04]  /*3910*/  IMMA.8816.S8.S8.SAT R116, R2.reuse.ROW, R44.COL, RZ ;  /* 0x0000002c02747237 */ /* 0x040f6800000454ff */
[C---:B------:R-:W5:Y:S04]  /*3920*/  IMMA.8816.S8.S8.SAT R94, R2.reuse.ROW, R45.COL, RZ ;  /* 0x0000002d025e7237 */ /* 0x040f6800000454ff */
[C---:B------:R-:W5:Y:S04]  /*3930*/  IMMA.8816.S8.S8.SAT R92, R2.reuse.ROW, R46.COL, RZ ;  /* 0x0000002e025c7237 */ /* 0x040f6800000454ff */
[C---:B------:R-:W5:Y:S04]  /*3940*/  IMMA.8816.S8.S8.SAT R70, R2.reuse.ROW, R47.COL, RZ ;  /* 0x0000002f02467237 */ /* 0x040f6800000454ff */
[C---:B------:R-:W5:Y:S04]  /*3950*/  IMMA.8816.S8.S8.SAT R68, R2.reuse.ROW, R12.COL, RZ ;  /* 0x0000000c02447237 */ /* 0x040f6800000454ff */
        /* <DEDUP_REMOVED lines=16> */
[C---:B0-----:R-:W5:Y:S04]  /*3a60*/  IMMA.8816.S8.S8.SAT R42, R150.reuse.ROW, R14.COL, RZ ;  /* 0x0000000e962a7237 */ /* 0x041f6800000454ff */
        /* <DEDUP_REMOVED lines=10> */
[C---:B------:R-:W-:Y:S04]  /*3b10*/  IMMA.8816.S8.S8.SAT R112, R148.reuse.ROW, R44.COL, RZ ;  /* 0x0000002c94707237 */ /* 0x040fe800000454ff */
[C---:B------:R-:W-:Y:S04]  /*3b20*/  IMMA.8816.S8.S8.SAT R98, R148.reuse.ROW, R45.COL, RZ ;  /* 0x0000002d94627237 */ /* 0x040fe800000454ff */
[C---:B------:R-:W-:Y:S04]  /*3b30*/  IMMA.8816.S8.S8.SAT R88, R148.reuse.ROW, R46.COL, RZ ;  /* 0x0000002e94587237 */ /* 0x040fe800000454ff */
[C---:B------:R-:W-:Y:S04]  /*3b40*/  IMMA.8816.S8.S8.SAT R74, R148.reuse.ROW, R47.COL, RZ ;  /* 0x0000002f944a7237 */ /* 0x040fe800000454ff */
[C---:B------:R-:W-:Y:S04]  /*3b50*/  IMMA.8816.S8.S8.SAT R64, R148.reuse.ROW, R12.COL, RZ ;  /* 0x0000000c94407237 */ /* 0x040fe800000454ff */
[C---:B------:R-:W-:Y:S04]  /*3b60*/  IMMA.8816.S8.S8.SAT R40, R148.reuse.ROW, R14.COL, RZ ;  /* 0x0000000e94287237 */ /* 0x040fe800000454ff */
[C---:B------:R-:W-:Y:S04]  /*3b70*/  IMMA.8816.S8.S8.SAT R50, R148.reuse.ROW, R13.COL, RZ ;  /* 0x0000000d94327237 */ /* 0x040fe800000454ff */
[C---:B------:R-:W5:Y:S04]  /*3b80*/  IMMA.8816.S8.S8.SAT R108, R7.reuse.ROW, R44.COL, RZ ;  /* 0x0000002c076c7237 */ /* 0x040f6800000454ff */
[C---:B------:R-:W5:Y:S04]  /*3b90*/  IMMA.8816.S8.S8.SAT R102, R7.reuse.ROW, R45.COL, RZ ;  /* 0x0000002d07667237 */ /* 0x040f6800000454ff */
[C---:B------:R-:W5:Y:S04]  /*3ba0*/  IMMA.8816.S8.S8.SAT R84, R7.reuse.ROW, R46.COL, RZ ;  /* 0x0000002e07547237 */ /* 0x040f6800000454ff */
[C---:B------:R-:W5:Y:S04]  /*3bb0*/  IMMA.8816.S8.S8.SAT R78, R7.reuse.ROW, R47.COL, RZ ;  /* 0x0000002f074e7237 */ /* 0x040f6800000454ff */
[C---:B------:R-:W5:Y:S04]  /*3bc0*/  IMMA.8816.S8.S8.SAT R60, R7.reuse.ROW, R12.COL, RZ ;  /* 0x0000000c073c7237 */ /* 0x040f6800000454ff */
[C---:B--2---:R-:W5:Y:S04]  /*3bd0*/  IMMA.8816.S8.S8.SAT R36, R7.reuse.ROW, R14.COL, RZ ;  /* 0x0000000e07247237 */ /* 0x044f6800000454ff */
[C---:B------:R-:W5:Y:S04]  /*3be0*/  IMMA.8816.S8.S8.SAT R54, R7.reuse.ROW, R13.COL, RZ ;  /* 0x0000000d07367237 */ /* 0x040f6800000454ff */
[----:B---3--:R-:W5:Y:S04]  /*3bf0*/  IMMA.8816.S8.S8.SAT R26, R7.ROW, R15.COL, RZ ;  /* 0x0000000f071a7237 */ /* 0x008f6800000454ff */
[C---:B------:R-:W5:Y:S04]  /*3c00*/  IMMA.8816.S8.S8.SAT R106, R5.reuse.ROW, R44.COL, RZ ;  /* 0x0000002c056a7237 */ /* 0x040f6800000454ff */
[C---:B------:R-:W5:Y:S04]  /*3c10*/  IMMA.8816.S8.S8.SAT R104, R5.reuse.ROW, R45.COL, RZ ;  /* 0x0000002d05687237 */ /* 0x040f6800000454ff */
[C---:B------:R-:W5:Y:S04]  /*3c20*/  IMMA.8816.S8.S8.SAT R82, R5.reuse.ROW, R46.COL, RZ ;  /* 0x0000002e05527237 */ /* 0x040f6800000454ff */
[C---:B------:R-:W5:Y:S04]  /*3c30*/  IMMA.8816.S8.S8.SAT R80, R5.reuse.ROW, R47.COL, RZ ;  /* 0x0000002f05507237 */ /* 0x040f6800000454ff */
[C---:B------:R-:W5:Y:S04]  /*3c40*/  IMMA.8816.S8.S8.SAT R58, R5.reuse.ROW, R12.COL, RZ ;  /* 0x0000000c053a7237 */ /* 0x040f6800000454ff */
[C---:B------:R-:W5:Y:S04]  /*3c50*/  IMMA.8816.S8.S8.SAT R30, R5.reuse.ROW, R14.COL, RZ ;  /* 0x0000000e051e7237 */ /* 0x040f6800000454ff */
[C---:B------:R-:W5:Y:S04]  /*3c60*/  IMMA.8816.S8.S8.SAT R56, R5.reuse.ROW, R13.COL, RZ ;  /* 0x0000000d05387237 */ /* 0x040f6800000454ff */
[-C--:B------:R-:W5:Y:S04]  /*3c70*/  IMMA.8816.S8.S8.SAT R28, R5.ROW, R15.reuse.COL, RZ ;  /* 0x0000000f051c7237 */ /* 0x080f6800000454ff */
[----:B------:R-:W5:Y:S04]  /*3c80*/  IMMA.8816.S8.S8.SAT R148, R148.ROW, R15.COL, RZ ;  /* 0x0000000f94947237 */ /* 0x000f6800000454ff */
        /* <DEDUP_REMOVED lines=16> */
[C---:B------:R-:W-:Y:S04]  /*3d90*/  IMMA.8816.S8.S8.SAT R106, R4.reuse.ROW, R16.COL, R106 ;  /* 0x00000010046a7237 */ /* 0x040fe8000004546a */
[C---:B------:R-:W-:Y:S04]  /*3da0*/  IMMA.8816.S8.S8.SAT R104, R4.reuse.ROW, R17.COL, R104 ;  /* 0x0000001104687237 */ /* 0x040fe80000045468 */
[C---:B------:R-:W-:Y:S04]  /*3db0*/  IMMA.8816.S8.S8.SAT R82, R4.reuse.ROW, R18.COL, R82 ;  /* 0x0000001204527237 */ /* 0x040fe80000045452 */
[C---:B------:R-:W-:Y:S04]  /*3dc0*/  IMMA.8816.S8.S8.SAT R80, R4.reuse.ROW, R19.COL, R80 ;  /* 0x0000001304507237 */ /* 0x040fe80000045450 */
[C---:B------:R-:W-:Y:S04]  /*3dd0*/  IMMA.8816.S8.S8.SAT R58, R4.reuse.ROW, R20.COL, R58 ;  /* 0x00000014043a7237 */ /* 0x040fe8000004543a */
[C---:B------:R-:W-:Y:S04]  /*3de0*/  IMMA.8816.S8.S8.SAT R30, R4.reuse.ROW, R22.COL, R30 ;  /* 0x00000016041e7237 */ /* 0x040fe8000004541e */
[C---:B------:R-:W-:Y:S04]  /*3df0*/  IMMA.8816.S8.S8.SAT R56, R4.reuse.ROW, R21.COL, R56 ;  /* 0x0000001504387237 */ /* 0x040fe80000045438 */
[----:B------:R5:W-:Y:S02]  /*3e00*/  IMMA.8816.S8.S8.SAT R28, R4.ROW, R23.COL, R28 ;  /* 0x00000017041c7237 */ /* 0x000be4000004541c */
[----:B-----5:R-:W-:Y:S02]  /*3e10*/  LDSM.16.M88.4 R4, [R34+UR13+0x80] ;  /* 0x0000800d2204783b */ /* 0x020fe40008000200 */
[C---:B------:R-:W-:Y:S04]  /*3e20*/  IMMA.8816.S8.S8.SAT R112, R35.reuse.ROW, R16.COL, R112 ;  /* 0x0000001023707237 */ /* 0x040fe80000045470 */
        /* <DEDUP_REMOVED lines=15> */
[----:B-----5:R-:W0:Y:S02]  /*3f20*/  LDSM.16.M88.4 R32, [R34+UR13+0x880] ;  /* 0x0008800d2220783b */ /* 0x020e240008000200 */
[C---:B------:R-:W5:Y:S04]  /*3f30*/  IMMA.8816.S8.S8.SAT R118, R161.reuse.ROW, R44.COL, RZ ;  /* 0x0000002ca1767237 */ /* 0x040f6800000454ff */
[C---:B------:R-:W5:Y:S04]  /*3f40*/  IMMA.8816.S8.S8.SAT R120, R161.reuse.ROW, R45.COL, RZ ;  /* 0x0000002da1787237 */ /* 0x040f6800000454ff */
[C---:B------:R-:W5:Y:S04]  /*3f50*/  IMMA.8816.S8.S8.SAT R122, R161.reuse.ROW, R46.COL, RZ ;  /* 0x0000002ea17a7237 */ /* 0x040f6800000454ff */
[C---:B-----5:R-:W-:Y:S04]  /*3f60*/  IMMA.8816.S8.S8.SAT R118, R160.reuse.ROW, R16.COL, R118 ;  /* 0x00000010a0767237 */ /* 0x060fe80000045476 */
[C---:B------:R-:W-:Y:S04]  /*3f70*/  IMMA.8816.S8.S8.SAT R120, R160.reuse.ROW, R17.COL, R120 ;  /* 0x00000011a0787237 */ /* 0x040fe80000045478 */
[C---:B------:R-:W5:Y:S04]  /*3f80*/  IMMA.8816.S8.S8.SAT R140, R161.reuse.ROW, R47.COL, RZ ;  /* 0x0000002fa18c7237 */ /* 0x040f6800000454ff */
[C---:B------:R-:W5:Y:S04]  /*3f90*/  IMMA.8816.S8.S8.SAT R16, R161.reuse.ROW, R12.COL, RZ ;  /* 0x0000000ca1107237 */ /* 0x040f6800000454ff */
[C---:B------:R-:W5:Y:S04]  /*3fa0*/  IMMA.8816.S8.S8.SAT R44, R161.reuse.ROW, R14.COL, RZ ;  /* 0x0000000ea12c7237 */ /* 0x040f6800000454ff */
[C---:B------:R-:W-:Y:S04]  /*3fb0*/  IMMA.8816.S8.S8.SAT R122, R160.reuse.ROW, R18.COL, R122 ;  /* 0x00000012a07a7237 */ /* 0x040fe8000004547a */
[C---:B-----5:R-:W-:Y:S04]  /*3fc0*/  IMMA.8816.S8.S8.SAT R140, R160.reuse.ROW, R19.COL, R140 ;  /* 0x00000013a08c7237 */ /* 0x060fe8000004548c */
[C---:B------:R5:W-:Y:S02]  /*3fd0*/  IMMA.8816.S8.S8.SAT R18, R160.reuse.ROW, R20.COL, R16 ;  /* 0x00000014a0127237 */ /* 0x040be40000045410 */
[----:B-----5:R-:W1:Y:S02]  /*3fe0*/  LDS.U R20, [R147+0x5900] ;  /* 0x0059000093147984 */ /* 0x020e640000001800 */
[C---:B------:R-:W5:Y:S04]  /*3ff0*/  IMMA.8816.S8.S8.SAT R16, R161.reuse.ROW, R13.COL, RZ ;  /* 0x0000000da1107237 */ /* 0x040f6800000454ff */
[----:B------:R5:W5:Y:S02]  /*4000*/  IMMA.8816.S8.S8.SAT R12, R161.ROW, R15.COL, RZ ;  /* 0x0000000fa10c7237 */ /* 0x000b6400000454ff */
[----:B-----5:R-:W-:Y:S02]  /*4010*/  LDS.U R161, [R147+0x5c80] ;  /* 0x005c800093a17984 */ /* 0x020fe40000001800 */
[----:B------:R5:W-:Y:S02]  /*4020*/  IMMA.8816.S8.S8.SAT R14, R160.ROW, R22.COL, R44 ;  /* 0x00000016a00e7237 */ /* 0x000be4000004542c */
[----:B-----5:R-:W2:Y:S02]  /*4030*/  LDS.U R22, [R147+0x5980] ;  /* 0x0059800093167984 */ /* 0x020ea40000001800 */
[C---:B0-----:R5:W-:Y:S02]  /*4040*/  IMMA.8816.S8.S8.SAT R44, R162.reuse.ROW, R34.COL, R154 ;  /* 0x00000022a22c7237 */ /* 0x041be4000004549a */
[----:B-----5:R-:W0:Y:S02]  /*4050*/  LDS.U R155, [R147+0x5a00] ;  /* 0x005a0000939b7984 */ /* 0x020e240000001800 */
[----:B------:R5:W-:Y:S02]  /*4060*/  IMMA.8816.S8.S8.SAT R46, R162.ROW, R33.COL, R152 ;  /* 0x00000021a22e7237 */ /* 0x000be40000045498 */
[----:B------:R-:W3:Y:S02]  /*4070*/  LDS.U R154, [R147+0x5a80] ;  /* 0x005a8000939a7984 */ /* 0x000ee40000001800 */
[C---:B------:R-:W5:Y:S02]  /*4080*/  IMMA.8816.S8.S8.SAT R16, R160.reuse.ROW, R21.COL, R16 ;  /* 0x00000015a0107237 */ /* 0x040f640000045410 */
[----:B-----5:R-:W0:Y:S02]  /*4090*/  LDS.U R153, [R147+0x5b00] ;  /* 0x005b000093997984 */ /* 0x020e240000001800 */
[----:B------:R5:W5:Y:S02]  /*40a0*/  IMMA.8816.S8.S8.SAT R12, R160.ROW, R23.COL, R12 ;  /* 0x00000017a00c7237 */ /* 0x000b64000004540c */
[----:B------:R-:W0:Y:S02]  /*40b0*/  LDS.U R152, [R147+0x5b80] ;  /* 0x005b800093987984 */ /* 0x000e240000001800 */
[CC--:B------:R-:W-:Y:S02]  /*40c0*/  IMMA.8816.S8.S8.SAT R130, R163.reuse.ROW, R32.reuse.COL, R130 ;  /* 0x00000020a3827237 */ /* 0x0c0fe40000045482 */
[----:B-----5:R-:W-:Y:S02]  /*40d0*/  LDS.U R160, [R147+0x5d00] ;  /* 0x005d000093a07984 */ /* 0x020fe40000001800 */
[CC--:B------:R-:W-:Y:S04]  /*40e0*/  IMMA.8816.S8.S8.SAT R128, R163.reuse.ROW, R33.reuse.COL, R128 ;  /* 0x00000021a3807237 */ /* 0x0c0fe80000045480 */
[-C--:B------:R-:W-:Y:S04]  /*40f0*/  IMMA.8816.S8.S8.SAT R68, R162.ROW, R32.reuse.COL, R68 ;  /* 0x00000020a2447237 */ /* 0x080fe80000045444 */
[C---:B-1----:R-:W-:Y:S04]  /*4100*/  IMMA.8816.S8.S8.SAT R66, R20.reuse.ROW, R32.COL, R66 ;  /* 0x0000002014427237 */ /* 0x042fe80000045442 */
[----:B------:R-:W-:Y:S04]  /*4110*/  IMMA.8816.S8.S8.SAT R48, R20.ROW, R33.COL, R48 ;  /* 0x0000002114307237 */ /* 0x000fe80000045430 */
[-C--:B------:R-:W-:Y:S04]  /*4120*/  IMMA.8816.S8.S8.SAT R138, R163.ROW, R4.reuse.COL, R138 ;  /* 0x00000004a38a7237 */ /* 0x080fe8000004548a */
[C---:B--2---:R-:W-:Y:S04]  /*4130*/  IMMA.8816.S8.S8.SAT R112, R22.reuse.ROW, R4.COL, R112 ;  /* 0x0000000416707237 */ /* 0x044fe80000045470 */
[C---:B------:R-:W-:Y:S04]  /*4140*/  IMMA.8816.S8.S8.SAT R98, R22.reuse.ROW, R5.COL, R98 ;  /* 0x0000000516627237 */ /* 0x040fe80000045462 */
[C---:B------:R-:W-:Y:S04]  /*4150*/  IMMA.8816.S8.S8.SAT R88, R22.reuse.ROW, R6.COL, R88 ;  /* 0x0000000616587237 */ /* 0x040fe80000045458 */
[C---:B------:R-:W-:Y:S04]  /*4160*/  IMMA.8816.S8.S8.SAT R74, R22.reuse.ROW, R7.COL, R74 ;  /* 0x00000007164a7237 */ /* 0x040fe8000004544a */
[C---:B------:R-:W-:Y:S04]  /*4170*/  IMMA.8816.S8.S8.SAT R64, R22.reuse.ROW, R32.COL, R64 ;  /* 0x0000002016407237 */ /* 0x040fe80000045440 */
[C---:B------:R-:W-:Y:S04]  /*4180*/  IMMA.8816.S8.S8.SAT R40, R22.reuse.ROW, R34.COL, R40 ;  /* 0x0000002216287237 */ /* 0x040fe80000045428 */
[C---:B------:R-:W-:Y:S04]  /*4190*/  IMMA.8816.S8.S8.SAT R50, R22.reuse.ROW, R33.COL, R50 ;  /* 0x0000002116327237 */ /* 0x040fe80000045432 */
[----:B------:R-:W-:Y:S04]  /*41a0*/  IMMA.8816.S8.S8.SAT R22, R22.ROW, R35.COL, R148 ;  /* 0x0000002316167237 */ /* 0x000fe80000045494 */
[CC--:B0-----:R-:W-:Y:S04]  /*41b0*/  IMMA.8816.S8.S8.SAT R62, R155.reuse.ROW, R32.reuse.COL, R62 ;  /* 0x000000209b3e7237 */ /* 0x0c1fe8000004543e */
[-C--:B------:R-:W-:Y:S04]  /*41c0*/  IMMA.8816.S8.S8.SAT R52, R155.ROW, R33.reuse.COL, R52 ;  /* 0x000000219b347237 */ /* 0x080fe80000045434 */
[CC--:B---3--:R-:W-:Y:S04]  /*41d0*/  IMMA.8816.S8.S8.SAT R60, R154.reuse.ROW, R32.reuse.COL, R60 ;  /* 0x000000209a3c7237 */ /* 0x0c8fe8000004543c */
[-C--:B------:R-:W-:Y:S04]  /*41e0*/  IMMA.8816.S8.S8.SAT R54, R154.ROW, R33.reuse.COL, R54 ;  /* 0x000000219a367237 */ /* 0x080fe80000045436 */
[CC--:B------:R-:W-:Y:S04]  /*41f0*/  IMMA.8816.S8.S8.SAT R58, R153.reuse.ROW, R32.reuse.COL, R58 ;  /* 0x00000020993a7237 */ /* 0x0c0fe8000004543a */
[----:B------:R-:W-:Y:S04]  /*4200*/  IMMA.8816.S8.S8.SAT R56, R153.ROW, R33.COL, R56 ;  /* 0x0000002199387237 */ /* 0x000fe80000045438 */
[----:B------:R-:W-:Y:S04]  /*4210*/  IMMA.8816.S8.S8.SAT R148, R152.ROW, R32.COL, R18 ;  /* 0x0000002098947237 */ /* 0x000fe80000045412 */
[C---:B------:R-:W5:Y:S04]  /*4220*/  IMMA.8816.S8.S8.SAT R136, R163.reuse.ROW, R5.COL, R136 ;  /* 0x00000005a3887237 */ /* 0x040f680000045488 */
[C---:B------:R-:W-:Y:S04]  /*4230*/  IMMA.8816.S8.S8.SAT R134, R163.reuse.ROW, R6.COL, R134 ;  /* 0x00000006a3867237 */ /* 0x040fe80000045486 */
[----:B------:R-:W-:Y:S04]  /*4240*/  IMMA.8816.S8.S8.SAT R132, R163.ROW, R7.COL, R132 ;  /* 0x00000007a3847237 */ /* 0x000fe80000045484 */
[C---:B------:R-:W-:Y:S04]  /*4250*/  IMMA.8816.S8.S8.SAT R116, R162.reuse.ROW, R4.COL, R116 ;  /* 0x00000004a2747237 */ /* 0x040fe80000045474 */
        /* <DEDUP_REMOVED lines=8> */
[C---:B------:R-:W-:Y:S04]  /*42e0*/  IMMA.8816.S8.S8.SAT R100, R155.reuse.ROW, R5.COL, R100 ;  /* 0x000000059b647237 */ /* 0x040fe80000045464 */
        /* <DEDUP_REMOVED lines=13> */
[C---:B------:R5:W-:Y:S02]  /*43c0*/  IMMA.8816.S8.S8.SAT R140, R152.reuse.ROW, R7.COL, R140 ;  /* 0x00000007988c7237 */ /* 0x040be4000004548c */
[----:B-----5:R-:W-:Y:S02]  /*43d0*/  LDSM.16.M88.4 R4, [R0+UR13+0x80] ;  /* 0x0000800d0004783b */ /* 0x020fe40008000200 */
[----:B------:R5:W-:Y:S04]  /*43e0*/  IMMA.8816.S8.S8.SAT R32, R152.ROW, R33.COL, R16 ;  /* 0x0000002198207237 */ /* 0x000be80000045410 */
[CC--:B------:R-:W-:Y:S02]  /*43f0*/  IMMA.8816.S8.S8.SAT R42, R20.reuse.ROW, R34.reuse.COL, R42 ;  /* 0x00000022142a7237 */ /* 0x0c0fe4000004542a */
[----:B-----5:R0:W-:Y:S02]  /*4400*/  LDSM.16.M88.4 R16, [R0+UR13+0x880] ;  /* 0x0008800d0010783b */ /* 0x0201e40008000200 */
[----:B------:R-:W-:Y:S04]  /*4410*/  IMMA.8816.S8.S8.SAT R20, R20.ROW, R35.COL, R150 ;  /* 0x0000002314147237 */ /* 0x000fe80000045496 */
[----:B------:R-:W5:Y:S01]  /*4420*/  IMMA.8816.S8.S8.SAT R126, R163.ROW, R34.COL, R126 ;  /* 0x00000022a37e7237 */ /* 0x000f62000004547e */
[----:B0-----:R-:W-:-:S03]  /*4430*/  LOP3.LUT R0, R157, 0x2, RZ, 0xc0, !PT ;  /* 0x000000029d007812 */ /* 0x001fc600078ec0ff */
[----:B------:R-:W5:Y:S01]  /*4440*/  IMMA.8816.S8.S8.SAT R124, R163.ROW, R35.COL, R124 ;  /* 0x00000023a37c7237 */ /* 0x000f62000004547c */
[----:B------:R-:W-:-:S03]  /*4450*/  SHF.R.U32.HI R0, RZ, 0x1, R0 ;  /* 0x00000001ff007819 */ /* 0x000fc60000011600 */
[-C--:B------:R5:W5:Y:S01]  /*4460*/  IMMA.8816.S8.S8.SAT R2, R162.ROW, R35.reuse.COL, R2 ;  /* 0x00000023a2027237 */ /* 0x080b620000045402 */
[----:B------:R-:W-:Y:S01]  /*4470*/  ISETP.NE.U32.AND P1, PT, R0, RZ, PT ;  /* 0x000000ff0000720c */ /* 0x000fe20003f25070 */
[----:B-----5:R-:W0:Y:S02]  /*4480*/  LDS.U R162, [R147+0x5c00] ;  /* 0x005c000093a27984 */ /* 0x020e240000001800 */
[CC--:B------:R-:W5:Y:S04]  /*4490*/  IMMA.8816.S8.S8.SAT R38, R155.reuse.ROW, R34.reuse.COL, R38 ;  /* 0x000000229b267237 */ /* 0x0c0f680000045426 */
[-C--:B------:R5:W5:Y:S02]  /*44a0*/  IMMA.8816.S8.S8.SAT R24, R155.ROW, R35.reuse.COL, R24 ;  /* 0x000000239b187237 */ /* 0x080b640000045418 */
[----:B-----5:R-:W1:Y:S02]  /*44b0*/  LDS.U R155, [R147+0x5d80] ;  /* 0x005d8000939b7984 */ /* 0x020e640000001800 */
[CC--:B------:R-:W5:Y:S04]  /*44c0*/  IMMA.8816.S8.S8.SAT R36, R154.reuse.ROW, R34.reuse.COL, R36 ;  /* 0x000000229a247237 */ /* 0x0c0f680000045424 */
[-C--:B------:R5:W5:Y:S02]  /*44d0*/  IMMA.8816.S8.S8.SAT R26, R154.ROW, R35.reuse.COL, R26 ;  /* 0x000000239a1a7237 */ /* 0x080b64000004541a */
[----:B-----5:R-:W2:Y:S02]  /*44e0*/  LDS.U R154, [R147+0x5e00] ;  /* 0x005e0000939a7984 */ /* 0x020ea40000001800 */
[CC--:B------:R-:W5:Y:S04]  /*44f0*/  IMMA.8816.S8.S8.SAT R30, R153.reuse.ROW, R34.reuse.COL, R30 ;  /* 0x00000022991e7237 */ /* 0x0c0f68000004541e */
[----:B------:R5:W5:Y:S02]  /*4500*/  IMMA.8816.S8.S8.SAT R28, R153.ROW, R35.COL, R28 ;  /* 0x00000023991c7237 */ /* 0x000b64000004541c */
[----:B-----5:R-:W3:Y:S02]  /*4510*/  LDS.U R153, [R147+0x5e80] ;  /* 0x005e800093997984 */ /* 0x020ee40000001800 */
[----:B------:R5:W5:Y:S02]  /*4520*/  IMMA.8816.S8.S8.SAT R150, R152.ROW, R34.COL, R14 ;  /* 0x0000002298967237 */ /* 0x000b64000004540e */
[----:B-----5:R-:W-:-:S02]  /*4530*/  CS2R R14, SRZ ;  /* 0x00000000000e7805 */ /* 0x020fc4000001ff00 */
[----:B------:R5:W5:Y:S02]  /*4540*/  IMMA.8816.S8.S8.SAT R34, R152.ROW, R35.COL, R12 ;  /* 0x0000002398227237 */ /* 0x000b64000004540c */
[----:B-----5:R-:W1:Y:S01]  /*4550*/  LDS.U R152, [R147+0x5f00] ;  /* 0x005f000093987984 */ /* 0x020e620000001800 */
[----:B------:R-:W-:-:S03]  /*4560*/  CS2R R12, SRZ ;  /* 0x00000000000c7805 */ /* 0x000fc6000001ff00 */
[----:B------:R-:W1:Y:S04]  /*4570*/  LDS.U R147, [R147+0x5f80] ;  /* 0x005f800093937984 */ /* 0x000e680000001800 */
[----:B------:R0:W-:Y:S02]  /*4580*/  STS.128 [R156+0x1000], R8 ;  /* 0x001000089c007388 */ /* 0x0001e40000000c00 */
[----:B0-----:R-:W-:-:S04]  /*4590*/  IADD3 R8, P0, R158, c[0x0][0x2e8], RZ ;  /* 0x0000ba009e087a10 */ /* 0x001fc80007f1e0ff */
[----:B------:R-:W-:-:S08]  /*45a0*/  IADD3.X R9, R159, c[0x0][0x2ec], RZ, P0, !PT ;  /* 0x0000bb009f097a10 */ /* 0x000fd000007fe4ff */
[----:B------:R0:W2:Y:S01]  /*45b0*/  @P1 LDG.E.LTC128B.128.SYS R12, [R8] ;  /* 0x00000000080c1381 */ /* 0x0000a200001eed20 */
[C---:B------:R-:W-:Y:S01]  /*45c0*/  LOP3.LUT R0, R157.reuse, 0x4, RZ, 0xc0, !PT ;  /* 0x000000049d007812 */ /* 0x040fe200078ec0ff */
[----:B------:R-:W-:Y:S01]  /*45d0*/  ULDC.64 UR4, c[0x0][0x2e8] ;  /* 0x0000ba0000047ab9 */ /* 0x000fe20000000a00 */
[----:B------:R-:W-:Y:S01]  /*45e0*/  LOP3.LUT R157, R157, 0x8, RZ, 0xc0, !PT ;  /* 0x000000089d9d7812 */ /* 0x000fe200078ec0ff */
[-C--:B------:R-:W5:Y:S01]  /*45f0*/  IMMA.8816.S8.S8.SAT R136, R162.ROW, R5.reuse.COL, R136 ;  /* 0x00000005a2887237 */ /* 0x080f620000045488 */
[----:B------:R-:W-:Y:S02]  /*4600*/  SHF.R.U32.HI R0, RZ, 0x2, R0 ;  /* 0x00000002ff007819 */ /* 0x000fe40000011600 */
[----:B------:R-:W-:Y:S01]  /*4610*/  IADD3 R158, P0, R8, c[0x0][0x2e8], RZ ;  /* 0x0000ba00089e7a10 */ /* 0x000fe20007f1e0ff */
[-C--:B------:R-:W5:Y:S01]  /*4620*/  IMMA.8816.S8.S8.SAT R94, R161.ROW, R5.reuse.COL, R94 ;  /* 0x00000005a15e7237 */ /* 0x080f62000004545e */
[----:B------:R-:W-:Y:S02]  /*4630*/  SHF.R.U32.HI R157, RZ, 0x3, R157 ;  /* 0x00000003ff9d7819 */ /* 0x000fe4000001169d */
[----:B------:R-:W-:Y:S01]  /*4640*/  ISETP.NE.U32.AND P1, PT, R0, RZ, PT ;  /* 0x000000ff0000720c */ /* 0x000fe20003f25070 */
[----:B------:R-:W5:Y:S01]  /*4650*/  IMMA.8816.S8.S8.SAT R96, R160.ROW, R5.COL, R96 ;  /* 0x00000005a0607237 */ /* 0x000f620000045460 */
[----:B------:R-:W-:-:S02]  /*4660*/  IADD3.X R159, R9, c[0x0][0x2ec], RZ, P0, !PT ;  /* 0x0000bb00099f7a10 */ /* 0x000fc400007fe4ff */
[----:B------:R-:W-:Y:S01]  /*4670*/  ISETP.NE.U32.AND P0, PT, R157, RZ, PT ;  /* 0x000000ff9d00720c */ /* 0x000fe20003f05070 */
[----:B0-----:R-:W-:Y:S01]  /*4680*/  CS2R R8, SRZ ;  /* 0x0000000000087805 */ /* 0x001fe2000001ff00 */
[----:B------:R-:W-:Y:S01]  /*4690*/  CS2R R10, SRZ ;  /* 0x00000000000a7805 */ /* 0x000fe2000001ff00 */
[-C--:B------:R-:W5:Y:S04]  /*46a0*/  IMMA.8816.S8.S8.SAT R138, R162.ROW, R4.reuse.COL, R138 ;  /* 0x00000004a28a7237 */ /* 0x080f68000004548a */
[-C--:B------:R-:W5:Y:S04]  /*46b0*/  IMMA.8816.S8.S8.SAT R116, R161.ROW, R4.reuse.COL, R116 ;  /* 0x00000004a1747237 */ /* 0x080f680000045474 */
[----:B------:R-:W5:Y:S01]  /*46c0*/  IMMA.8816.S8.S8.SAT R114, R160.ROW, R4.COL, R114 ;  /* 0x00000004a0727237 */ /* 0x000f620000045472 */
[----:B------:R-:W3:Y:S01]  /*46d0*/  @P0 LDG.E.LTC128B.128.SYS R8, [R158.64+UR4] ;  /* 0x000000049e080981 */ /* 0x000ee2000c1eed20 */
[----:B------:R-:W-:-:S02]  /*46e0*/  ULDC.64 UR6, c[0x0][0x378] ;  /* 0x0000de0000067ab9 */ /* 0x000fc40000000a00 */
[C---:B------:R-:W5:Y:S04]  /*46f0*/  IMMA.8816.S8.S8.SAT R134, R162.reuse.ROW, R6.COL, R134 ;  /* 0x00000006a2867237 */ /* 0x040f680000045486 */
[C---:B------:R-:W5:Y:S04]  /*4700*/  IMMA.8816.S8.S8.SAT R132, R162.reuse.ROW, R7.COL, R132 ;  /* 0x00000007a2847237 */ /* 0x040f680000045484 */
[C---:B------:R-:W5:Y:S04]  /*4710*/  IMMA.8816.S8.S8.SAT R130, R162.reuse.ROW, R16.COL, R130 ;  /* 0x00000010a2827237 */ /* 0x040f680000045482 */
[C---:B------:R-:W5:Y:S04]  /*4720*/  IMMA.8816.S8.S8.SAT R126, R162.reuse.ROW, R18.COL, R126 ;  /* 0x00000012a27e7237 */ /* 0x040f68000004547e */
[C---:B------:R-:W5:Y:S04]  /*4730*/  IMMA.8816.S8.S8.SAT R128, R162.reuse.ROW, R17.COL, R128 ;  /* 0x00000011a2807237 */ /* 0x040f680000045480 */
[----:B------:R-:W5:Y:S01]  /*4740*/  IMMA.8816.S8.S8.SAT R124, R162.ROW, R19.COL, R124 ;  /* 0x00000013a27c7237 */ /* 0x000f62000004547c */
[----:B--2---:R0:W-:Y:S02]  /*4750*/  STS.128 [R145.X16+0x1000], R12 ;  /* 0x0010000c91007388 */ /* 0x0041e4000000cc00 */
[----:B0-----:R-:W-:Y:S01]  /*4760*/  CS2R R12, SRZ ;  /* 0x00000000000c7805 */ /* 0x001fe2000001ff00 */
[----:B------:R-:W-:-:S08]  /*4770*/  CS2R R14, SRZ ;  /* 0x00000000000e7805 */ /* 0x000fd0000001ff00 */
[----:B------:R-:W2:Y:S01]  /*4780*/  @P1 LDG.E.LTC128B.128.SYS R12, [R158] ;  /* 0x000000009e0c1381 */ /* 0x000ea200001eed20 */
[----:B------:R-:W-:-:S04]  /*4790*/  ISETP.NE.U32.AND P1, PT, RZ, c[0x0][0x368], PT ;  /* 0x0000da00ff007a0c */ /* 0x000fc80003f25070 */
[----:B------:R-:W-:Y:S01]  /*47a0*/  ISETP.NE.AND.EX P1, PT, RZ, c[0x0][0x36c], PT, P1 ;  /* 0x0000db00ff007a0c */ /* 0x000fe20003f25310 */
[----:B--2---:R-:W-:Y:S04]  /*47b0*/  STS.128 [R156+0x1800], R12 ;  /* 0x0018000c9c007388 */ /* 0x004fe80000000c00 */
[----:B---3--:R0:W-:Y:S07]  /*47c0*/  STS.128 [R145.X16+0x1800], R8 ;  /* 0x0018000891007388 */ /* 0x0081ee000000cc00 */
[----:B0-----:R-:W-:-:S02]  /*47d0*/  @P1 IMAD.MOV.U32 R8, RZ, RZ, c[0x0][0x368] ;  /* 0x0000da00ff081624 */ /* 0x001fc400078e00ff */
[----:B------:R-:W-:Y:S01]  /*47e0*/  @P1 IMAD.MOV.U32 R9, RZ, RZ, c[0x0][0x36c] ;  /* 0x0000db00ff091624 */ /* 0x000fe200078e00ff */
[----:B------:R-:W-:Y:S07]  /*47f0*/  BAR.SYNC.DEFER_BLOCKING 0x0 ;  /* 0x0000000000007b1d */ /* 0x000fee0000010000 */
[----:B------:R0:W4:Y:S01]  /*4800*/  @P1 LDG.E.SYS R0, [R8] ;  /* 0x0000000008001381 */ /* 0x00012200001ee900 */
[-C--:B-1----:R-:W5:Y:S04]  /*4810*/  IMMA.8816.S8.S8.SAT R98, R155.ROW, R5.reuse.COL, R98 ;  /* 0x000000059b627237 */ /* 0x082f680000045462 */
[-C--:B------:R-:W5:Y:S04]  /*4820*/  IMMA.8816.S8.S8.SAT R100, R154.ROW, R5.reuse.COL, R100 ;  /* 0x000000059a647237 */ /* 0x080f680000045464 */
[-C--:B------:R-:W5:Y:S04]  /*4830*/  IMMA.8816.S8.S8.SAT R102, R153.ROW, R5.reuse.COL, R102 ;  /* 0x0000000599667237 */ /* 0x080f680000045466 */
[-C--:B------:R-:W5:Y:S04]  /*4840*/  IMMA.8816.S8.S8.SAT R104, R152.ROW, R5.reuse.COL, R104 ;  /* 0x0000000598687237 */ /* 0x080f680000045468 */
[----:B------:R5:W5:Y:S02]  /*4850*/  IMMA.8816.S8.S8.SAT R120, R147.ROW, R5.COL, R120 ;  /* 0x0000000593787237 */ /* 0x000b640000045478 */
[----:B-----5:R-:W-:-:S02]  /*4860*/  IMAD.MOV.U32 R5, RZ, RZ, c[0x0][0x1f8] ;  /* 0x00007e00ff057624 */ /* 0x020fc400078e00ff */
[-C--:B------:R-:W5:Y:S04]  /*4870*/  IMMA.8816.S8.S8.SAT R112, R155.ROW, R4.reuse.COL, R112 ;  /* 0x000000049b707237 */ /* 0x080f680000045470 */
[----:B------:R-:W5:Y:S01]  /*4880*/  IMMA.8816.S8.S8.SAT R110, R154.ROW, R4.COL, R110 ;  /* 0x000000049a6e7237 */ /* 0x000f62000004546e */
[----:B------:R-:W-:-:S03]  /*4890*/  ISETP.GE.AND P0, PT, R5, 0x2, PT ;  /* 0x000000020500780c */ /* 0x000fc60003f06270 */
[-C--:B------:R-:W5:Y:S04]  /*48a0*/  IMMA.8816.S8.S8.SAT R108, R153.ROW, R4.reuse.COL, R108 ;  /* 0x00000004996c7237 */ /* 0x080f68000004546c */
[-C--:B------:R-:W5:Y:S04]  /*48b0*/  IMMA.8816.S8.S8.SAT R106, R152.ROW, R4.reuse.COL, R106 ;  /* 0x00000004986a7237 */ /* 0x080f68000004546a */
[----:B------:R5:W5:Y:S02]  /*48c0*/  IMMA.8816.S8.S8.SAT R118, R147.ROW, R4.COL, R118 ;  /* 0x0000000493767237 */ /* 0x000b640000045476 */
[----:B-----5:R-:W-:-:S05]  /*48d0*/  IMAD.MOV.U32 R4, RZ, RZ, c[0x0][0x380] ;  /* 0x0000e000ff047624 */ /* 0x020fca00078e00ff */
[----:B------:R-:W-:Y:S01]  /*48e0*/  ISETP.NE.OR P0, PT, R4, 0x1, !P0 ;  /* 0x000000010400780c */ /* 0x000fe20004705670 */
[----:B------:R-:W-:Y:S02]  /*48f0*/  ULDC UR5, c[0x0][0x1f0] ;  /* 0x00007c0000057ab9 */ /* 0x000fe40000000800 */
[----:B------:R-:W-:Y:S02]  /*4900*/  UIMAD UR14, UR14, UR5, UR16 ;  /* 0x000000050e0e72a4 */ /* 0x000fe4000f8e0210 */
[----:B------:R-:W-:Y:S01]  /*4910*/  UMOV UR4, 0x4 ;  /* 0x0000000400047882 */ /* 0x000fe20000000000 */
[----:B------:R5:W5:Y:S01]  /*4920*/  IMMA.8816.S8.S8.SAT R92, R161.ROW, R6.COL, R92 ;  /* 0x00000006a15c7237 */ /* 0x000b62000004545c */
[----:B------:R-:W-:-:S03]  /*4930*/  UIMAD.WIDE UR4, UR14, UR4, UR6 ;  /* 0x000000040e0472a5 */ /* 0x000fc6000f8e0206 */
[----:B------:R5:W5:Y:S01]  /*4940*/  IMMA.8816.S8.S8.SAT R70, R161.ROW, R7.COL, R70 ;  /* 0x00000007a1467237 */ /* 0x000b620000045446 */
[----:B0-----:R-:W-:-:S03]  /*4950*/  IMAD.MOV.U32 R9, RZ, RZ, c[0x0][0x360] ;  /* 0x0000d800ff097624 */ /* 0x001fc600078e00ff */
[----:B------:R5:W5:Y:S01]  /*4960*/  IMMA.8816.S8.S8.SAT R68, R161.ROW, R16.COL, R68 ;  /* 0x00000010a1447237 */ /* 0x000b620000045444 */
[----:B------:R-:W-:-:S03]  /*4970*/  IMAD.MOV.U32 R4, RZ, RZ, -0x1 ;  /* 0xffffffffff047424 */ /* 0x000fc600078e00ff */
[C---:B------:R5:W5:Y:S04]  /*4980*/  IMMA.8816.S8.S8.SAT R44, R161.reuse.ROW, R18.COL, R44 ;  /* 0x00000012a12c7237 */ /* 0x040b68000004542c */
[C---:B------:R5:W5:Y:S04]  /*4990*/  IMMA.8816.S8.S8.SAT R46, R161.reuse.ROW, R17.COL, R46 ;  /* 0x00000011a12e7237 */ /* 0x040b68000004542e */
[----:B------:R5:W5:Y:S04]  /*49a0*/  IMMA.8816.S8.S8.SAT R2, R161.ROW, R19.COL, R2 ;  /* 0x00000013a1027237 */ /* 0x000b680000045402 */
[C---:B------:R5:W5:Y:S04]  /*49b0*/  IMMA.8816.S8.S8.SAT R90, R160.reuse.ROW, R6.COL, R90 ;  /* 0x00000006a05a7237 */ /* 0x040b68000004545a */
[C---:B------:R5:W5:Y:S04]  /*49c0*/  IMMA.8816.S8.S8.SAT R72, R160.reuse.ROW, R7.COL, R72 ;  /* 0x00000007a0487237 */ /* 0x040b680000045448 */
[C---:B------:R5:W5:Y:S04]  /*49d0*/  IMMA.8816.S8.S8.SAT R66, R160.reuse.ROW, R16.COL, R66 ;  /* 0x00000010a0427237 */ /* 0x040b680000045442 */
        /* <DEDUP_REMOVED lines=32> */
[----:B------:R5:W5:Y:S01]  /*4be0*/  IMMA.8816.S8.S8.SAT R34, R147.ROW, R19.COL, R34 ;  /* 0x0000001393227237 */ /* 0x000b620000045422 */
[----:B------:R-:W-:Y:S01]  /*4bf0*/  @!P1 IMAD.MOV.U32 R0, RZ, RZ, c[0x0][0x358] ;  /* 0x0000d600ff009624 */ /* 0x000fe200078e00ff */
[----:B------:R-:W-:Y:S05]  /*4c00*/  @P0 BRA `(.L_x_579) ;  /* 0x000000d000000947 */ /* 0x000fea0003800000 */
[----:B-----5:R-:W0:Y:S01]  /*4c10*/  S2R R4, SR_TID.X ;  /* 0x0000000000047919 */ /* 0x020e220000002100 */
[----:B------:R-:W-:Y:S01]  /*4c20*/  BMOV.32.CLEAR RZ, B0 ;  /* 0x0000000000ff7355 */ /* 0x000fe20000100000 */
[----:B------:R-:W-:Y:S01]  /*4c30*/  BSSY B0, `(.L_x_580) ;  /* 0x0000007000007945 */ /* 0x000fe20003800000 */
[----:B------:R-:W-:Y:S01]  /*4c40*/  IMAD.MOV.U32 R9, RZ, RZ, c[0x0][0x360] ;  /* 0x0000d800ff097624 */ /* 0x000fe200078e00ff */
[----:B0-----:R-:W-:-:S02]  /*4c50*/  ISETP.GT.AND P0, PT, R4, RZ, PT ;  /* 0x000000ff0400720c */ /* 0x001fc40003f04270 */
[----:B------:R-:W-:-:S10]  /*4c60*/  MOV R4, 0xffffffff ;  /* 0xffffffff00047802 */ /* 0x000fd40000000f00 */
[----:B------:R-:W-:Y:S05]  /*4c70*/  @P0 BRA `(.L_x_581) ;  /* 0x0000002000000947 */ /* 0x000fea0003800000 */
[----:B------:R-:W2:Y:S02]  /*4c80*/  LDG.E.STRONG.GPU R4, [UR4] ;  /* 0x00000004ff047981 */ /* 0x000ea4000c1f4900 */
[----:B--2---:R-:W-:-:S05]  /*4c90*/  CCTL.IVALL ;  /* 0x00000000ff00798f */ /* 0x004fca0002000000 */
.L_x_581:
[----:B------:R-:W-:Y:S05]  /*4ca0*/  BSYNC B0 ;  /* 0x0000000000007941 */ /* 0x000fea0003800000 */
.L_x_580:
[----:B------:R-:W-:-:S04]  /*4cb0*/  IADD3 R5, R5, -0x1, RZ ;  /* 0xffffffff05057810 */ /* 0x000fc80007ffe0ff */
[----:B------:R-:W-:-:S04]  /*4cc0*/  ISETP.NE.AND P0, PT, R5, R146, PT ;  /* 0x000000920500720c */ /* 0x000fc80003f05270 */
[----:B------:R-:W-:Y:S02]  /*4cd0*/  FSEL R9, R9, -QNAN , !P0 ;  /* 0xffffffff09097808 */ /* 0x000fe40004000000 */
.L_x_579:
[----:B-----5:R-:W0:Y:S01]  /*4ce0*/  S2R R6, SR_TID.X ;  /* 0x0000000000067919 */ /* 0x020e220000002100 */
[----:B------:R-:W-:Y:S02]  /*4cf0*/  IMAD.MOV.U32 R8, RZ, RZ, c[0x0][0x1bc] ;  /* 0x00006f00ff087624 */ /* 0x000fe400078e00ff */
[----:B------:R-:W-:Y:S02]  /*4d00*/  IMAD.MOV.U32 R12, RZ, RZ, RZ ;  /* 0x000000ffff0c7224 */ /* 0x000fe400078e00ff */
[----:B------:R-:W-:-:S05]  /*4d10*/  IMAD R8, R8, c[0x0][0x1b8], RZ ;  /* 0x00006e0008087a24 */ /* 0x000fca00078e02ff */
[----:B------:R-:W-:Y:S02]  /*4d20*/  ISETP.NE.AND P0, PT, R8, 0x1, PT ;  /* 0x000000010800780c */ /* 0x000fe40003f05270 */
[----:B0-----:R-:W-:-:S04]  /*4d30*/  SHF.R.S32.HI R5, RZ, 0x1f, R6 ;  /* 0x0000001fff057819 */ /* 0x001fc80000011406 */
[----:B------:R-:W-:-:S04]  /*4d40*/  LEA.HI R5, R5, R6, RZ, 0x5 ;  /* 0x0000000605057211 */ /* 0x000fc800078f28ff */
[----:B------:R-:W-:Y:S02]  /*4d50*/  LOP3.LUT R7, R5, 0xffffffe0, RZ, 0xc0, !PT ;  /* 0xffffffe005077812 */ /* 0x000fe400078ec0ff */
[----:B------:R-:W-:-:S03]  /*4d60*/  SHF.R.S32.HI R5, RZ, 0x5, R5 ;  /* 0x00000005ff057819 */ /* 0x000fc60000011405 */
[----:B------:R-:W-:-:S05]  /*4d70*/  IMAD.IADD R7, R6, 0x1, -R7 ;  /* 0x0000000106077824 */ /* 0x000fca00078e0a07 */
[----:B------:R-:W-:-:S04]  /*4d80*/  SHF.R.S32.HI R6, RZ, 0x1f, R7 ;  /* 0x0000001fff067819 */ /* 0x000fc80000011407 */
[----:B------:R-:W-:-:S04]  /*4d90*/  LEA.HI R6, R6, R7, RZ, 0x2 ;  /* 0x0000000706067211 */ /* 0x000fc800078f10ff */
[----:B------:R-:W-:Y:S02]  /*4da0*/  LOP3.LUT R10, R6, 0x1ffffffc, RZ, 0xc0, !PT ;  /* 0x1ffffffc060a7812 */ /* 0x000fe400078ec0ff */
[----:B------:R-:W-:-:S03]  /*4db0*/  SHF.R.S32.HI R6, RZ, 0x2, R6 ;  /* 0x00000002ff067819 */ /* 0x000fc60000011406 */
[----:B------:R-:W-:Y:S02]  /*4dc0*/  IMAD.IADD R10, R7, 0x1, -R10 ;  /* 0x00000001070a7824 */ /* 0x000fe400078e0a0a */
[----:B------:R-:W-:Y:S02]  /*4dd0*/  IMAD R143, R143, 0x40, R6 ;  /* 0x000000408f8f7824 */ /* 0x000fe400078e0206 */
[----:B------:R-:W-:Y:S02]  /*4de0*/  IMAD R5, R5, 0x8, R10 ;  /* 0x0000000805057824 */ /* 0x000fe400078e020a */
[----:B------:R-:W-:Y:S02]  /*4df0*/  CS2R R10, SRZ ;  /* 0x00000000000a7805 */ /* 0x000fe4000001ff00 */
[----:B------:R-:W-:-:S04]  /*4e00*/  IMAD R152, R142, 0x20, R5 ;  /* 0x000000208e987824 */ /* 0x000fc800078e0205 */
[----:B------:R-:W-:Y:S01]  /*4e10*/  IMAD.SHL.U32 R152, R152, 0x8, RZ ;  /* 0x0000000898987824 */ /* 0x000fe200078e00ff */
[----:B------:R-:W-:Y:S05]  /*4e20*/  @!P0 BRA `(.L_x_582) ;  /* 0x0000085000008947 */ /* 0x000fea0003800000 */
[----:B------:R-:W-:Y:S02]  /*4e30*/  ISETP.GE.AND P1, PT, R8, RZ, PT ;  /* 0x000000ff0800720c */ /* 0x000fe40003f26270 */
[----:B------:R-:W-:-:S10]  /*4e40*/  MOV R5, RZ ;  /* 0x000000ff00057202 */ /* 0x000fd40000000f00 */
[----:B------:R-:W-:Y:S05]  /*4e50*/  @!P1 BRA `(.L_x_583) ;  /* 0x000005e000009947 */ /* 0x000fea0003800000 */
[----:B------:R-:W-:Y:S02]  /*4e60*/  LOP3.LUT P1, RZ, R8, 0x40000000, RZ, 0xc0, !PT ;  /* 0x4000000008ff7812 */ /* 0x000fe4000782c0ff */
[----:B------:R-:W-:-:S10]  /*4e70*/  MOV R5, 0x1 ;  /* 0x0000000100057802 */ /* 0x000fd40000000f00 */
[----:B------:R-:W-:Y:S05]  /*4e80*/  @P1 BRA `(.L_x_583) ;  /* 0x000005b000001947 */ /* 0x000fea0003800000 */
        /* <DEDUP_REMOVED lines=42> */
[----:B------:R-:W-:-:S04]  /*5130*/  PRMT R5, R8, 0x9910, RZ ;  /* 0x0000991008057816 */ /* 0x000fc800000000ff */
[----:B------:R-:W-:Y:S01]  /*5140*/  ISETP.GE.AND P1, PT, R5, RZ, PT ;  /* 0x000000ff0500720c */ /* 0x000fe20003f26270 */
[----:B------:R-:W-:-:S11]  /*5150*/  IMAD.MOV.U32 R5, RZ, RZ, 0x10 ;  /* 0x00000010ff057424 */ /* 0x000fd600078e00ff */
        /* <DEDUP_REMOVED lines=40> */
[----:B------:R-:W-:Y:S01]  /*53e0*/  LOP3.LUT P2, RZ, R8, 0x2, RZ, 0xc0, !PT ;  /* 0x0000000208ff7812 */ /* 0x000fe2000784c0ff */
[----:B------:R-:W-:-:S11]  /*53f0*/  IMAD.MOV.U32 R5, RZ, RZ, 0x1e ;  /* 0x0000001eff057424 */ /* 0x000fd600078e00ff */
[----:B------:R-:W-:Y:S01]  /*5400*/  @!P2 LOP3.LUT R7, R8, 0x1, RZ, 0xc0, !PT ;  /* 0x000000010807a812 */ /* 0x000fe200078ec0ff */
[----:B------:R-:W-:-:S03]  /*5410*/  @!P2 IMAD.MOV.U32 R6, RZ, RZ, 0x1f ;  /* 0x0000001fff06a424 */ /* 0x000fc600078e00ff */
[----:B------:R-:W-:-:S04]  /*5420*/  @!P2 ISETP.NE.U32.AND P1, PT, R7, 0x1, PT ;  /* 0x000000010700a80c */ /* 0x000fc80003f25070 */
[----:B------:R-:W-:-:S04]  /*5430*/  @!P2 SEL R5, R6, 0x20, !P1 ;  /* 0x000000200605a807 */ /* 0x000fc80004800000 */
.L_x_583:
[----:B------:R-:W-:Y:S02]  /*5440*/  IADD3 R6, R8, -0x1, RZ ;  /* 0xffffffff08067810 */ /* 0x000fe40007ffe0ff */
[----:B------:R-:W-:Y:S02]  /*5450*/  IADD3 R10, -R5, 0x1f, RZ ;  /* 0x0000001f050a7810 */ /* 0x000fe40007ffe1ff */
[----:B------:R-:W-:-:S12]  /*5460*/  LOP3.LUT P1, RZ, R6, R8, RZ, 0xc0, !PT ;  /* 0x0000000806ff7212 */ /* 0x000fd8000782c0ff */
[----:B------:R-:W-:-:S04]  /*5470*/  @P1 IADD3 R10, -R5, 0x20, RZ ;  /* 0x00000020050a1810 */ /* 0x000fc80007ffe1ff */
[----:B------:R-:W-:-:S04]  /*5480*/  IADD3 R18, R10, 0x1f, RZ ;  /* 0x0000001f0a127810 */ /* 0x000fc80007ffe0ff */
[CC--:B------:R-:W-:Y:S02]  /*5490*/  SHF.L.U32 R19, R144.reuse, R18.reuse, RZ ;  /* 0x0000001290137219 */ /* 0x0c0fe400000006ff */
[----:B------:R-:W-:Y:S02]  /*54a0*/  SHF.L.U64.HI R18, R144, R18, RZ ;  /* 0x0000001290127219 */ /* 0x000fe400000102ff */
[----:B------:R-:W-:-:S04]  /*54b0*/  IADD3 R19, P2, P1, R8, -0x1, R19 ;  /* 0xffffffff08137810 */ /* 0x000fc8000795e013 */
[----:B------:R-:W-:-:S04]  /*54c0*/  IADD3.X R18, RZ, -0x1, R18, P2, P1 ;  /* 0xffffffffff127810 */ /* 0x000fc800017e2412 */
[----:B------:R-:W-:-:S12]  /*54d0*/  ISETP.NE.U32.AND P1, PT, R18, RZ, PT ;  /* 0x000000ff1200720c */ /* 0x000fd80003f25070 */
[----:B------:R-:W-:Y:S05]  /*54e0*/  @!P1 BRA `(.L_x_584) ;  /* 0x0000004000009947 */ /* 0x000fea0003800000 */
[----:B------:R-:W-:Y:S02]  /*54f0*/  MOV R17, RZ ;  /* 0x000000ff00117202 */ /* 0x000fe40000000f00 */
[----:B------:R-:W-:-:S03]  /*5500*/  MOV R7, 0x5520 ;  /* 0x0000552000077802 */ /* 0x000fc60000000f00 */
[----:B----4-:R-:W-:Y:S05]  /*5510*/  CALL.REL.NOINC `($__internal_8_$__cuda_sm20_div_u64) ;  /* 0x00007d2000007944 */ /* 0x010fea0003c00000 */
[----:B------:R-:W-:Y:S05]  /*5520*/  BRA `(.L_x_585) ;  /* 0x0000013000007947 */ /* 0x000fea0003800000 */
.L_x_584:
[----:B------:R-:W0:Y:S01]  /*5530*/  I2F.U32.RP R6, R8 ;  /* 0x0000000800067306 */ /* 0x000e220000209000 */
[----:B------:R-:W-:Y:S01]  /*5540*/  IMAD.MOV R5, RZ, RZ, -R8 ;  /* 0x000000ffff057224 */ /* 0x000fe200078e0a08 */
[----:B------:R-:W-:-:S06]  /*5550*/  ISETP.NE.U32.AND P1, PT, R8, RZ, PT ;  /* 0x000000ff0800720c */ /* 0x000fcc0003f25070 */
        /* <DEDUP_REMOVED lines=8> */
[----:B------:R-:W-:-:S05]  /*55e0*/  IMAD R5, R8, R5, R19 ;  /* 0x0000000508057224 */ /* 0x000fca00078e0213 */
[----:B------:R-:W-:-:S12]  /*55f0*/  ISETP.GE.U32.AND P3, PT, R5, R8, PT ;  /* 0x000000080500720c */ /* 0x000fd80003f66070 */
[----:B------:R-:W-:Y:S01]  /*5600*/  @P3 IMAD.IADD R5, R5, 0x1, -R8 ;  /* 0x0000000105053824 */ /* 0x000fe200078e0a08 */
[----:B------:R-:W-:-:S04]  /*5610*/  @P3 IADD3 R6, R6, 0x1, RZ ;  /* 0x0000000106063810 */ /* 0x000fc80007ffe0ff */
[----:B------:R-:W-:-:S12]  /*5620*/  ISETP.GE.U32.AND P2, PT, R5, R8, PT ;  /* 0x000000080500720c */ /* 0x000fd80003f46070 */
[----:B------:R-:W-:-:S04]  /*5630*/  @P2 IADD3 R6, R6, 0x1, RZ ;  /* 0x0000000106062810 */ /* 0x000fc80007ffe0ff */
[----:B------:R-:W-:-:S04]  /*5640*/  @!P1 LOP3.LUT R6, RZ, R8, RZ, 0x33, !PT ;  /* 0x00000008ff069212 */ /* 0x000fc800078e33ff */
[----:B------:R-:W-:Y:S02]  /*5650*/  MOV R5, R6 ;  /* 0x0000000600057202 */ /* 0x000fe40000000f00 */
.L_x_585:
[----:B------:R-:W-:Y:S02]  /*5660*/  IADD3 R10, R10, -0x1, RZ ;  /* 0xffffffff0a0a7810 */ /* 0x000fe40007ffe0ff */
[----:B------:R-:W-:-:S04]  /*5670*/  MOV R11, R5 ;  /* 0x00000005000b7202 */ /* 0x000fc80000000f00 */
.L_x_582:
[----:B------:R-:W-:Y:S01]  /*5680*/  IADD3 R147, R143, 0x8, RZ ;  /* 0x000000088f937810 */ /* 0x000fe20007ffe0ff */
[----:B------:R-:W-:Y:S01]  /*5690*/  IMAD.MOV.U32 R14, RZ, RZ, c[0x0][0x308] ;  /* 0x0000c200ff0e7624 */ /* 0x000fe200078e00ff */
[----:B------:R-:W-:Y:S01]  /*56a0*/  MOV R13, c[0x0][0x30c] ;  /* 0x0000c300000d7a02 */ /* 0x000fe20000000f00 */
[----:B------:R-:W-:Y:S01]  /*56b0*/  IMAD.MOV.U32 R16, RZ, RZ, c[0x0][0x310] ;  /* 0x0000c400ff107624 */ /* 0x000fe200078e00ff */
[----:B------:R-:W-:Y:S01]  /*56c0*/  MOV R15, c[0x0][0x314] ;  /* 0x0000c500000f7a02 */ /* 0x000fe20000000f00 */
[----:B------:R-:W-:Y:S01]  /*56d0*/  IMAD.MOV.U32 R145, RZ, RZ, RZ ;  /* 0x000000ffff917224 */ /* 0x000fe200078e00ff */
        /* <DEDUP_REMOVED lines=49> */
[----:B------:R-:W-:Y:S01]  /*59f0*/  PRMT R5, R8, 0x9910, RZ ;  /* 0x0000991008057816 */ /* 0x000fe200000000ff */
[----:B------:R-:W-:-:S03]  /*5a00*/  IMAD.MOV.U32 R12, RZ, RZ, 0x10 ;  /* 0x00000010ff0c7424 */ /* 0x000fc600078e00ff */
[----:B------:R-:W-:-:S12]  /*5a10*/  ISETP.GE.AND P1, PT, R5, RZ, PT ;  /* 0x000000ff0500720c */ /* 0x000fd80003f26270 */
        /* <DEDUP_REMOVED lines=46> */
.L_x_587:
[----:B------:R-:W-:Y:S01]  /*5d00*/  IADD3 R5, R8, -0x1, RZ ;  /* 0xffffffff08057810 */ /* 0x000fe20007ffe0ff */
[----:B------:R-:W-:-:S03]  /*5d10*/  IMAD.MOV.U32 R18, RZ, RZ, 0x1 ;  /* 0x00000001ff127424 */ /* 0x000fc600078e00ff */
[----:B------:R-:W-:Y:S02]  /*5d20*/  LOP3.LUT P1, RZ, R5, R8, RZ, 0xc0, !PT ;  /* 0x0000000805ff7212 */ /* 0x000fe4000782c0ff */
[----:B------:R-:W-:-:S10]  /*5d30*/  IADD3 R5, -R12, 0x1f, RZ ;  /* 0x0000001f0c057810 */ /* 0x000fd40007ffe1ff */
        /* <DEDUP_REMOVED lines=12> */
.L_x_588:
        /* <DEDUP_REMOVED lines=19> */
.L_x_589:
[----:B------:R-:W-:Y:S02]  /*5f30*/  IADD3 R6, R8, -0x1, RZ ;  /* 0xffffffff08067810 */ /* 0x000fe40007ffe0ff */
[----:B------:R-:W-:Y:S02]  /*5f40*/  IADD3 R145, -R12, 0x1f, RZ ;  /* 0x0000001f0c917810 */ /* 0x000fe40007ffe1ff */
[----:B------:R-:W-:-:S12]  /*5f50*/  LOP3.LUT P1, RZ, R6, R8, RZ, 0xc0, !PT ;  /* 0x0000000806ff7212 */ /* 0x000fd8000782c0ff */
[----:B------:R-:W-:Y:S01]  /*5f60*/  @P1 IADD3 R145, -R12, 0x20, RZ ;  /* 0x000000200c911810 */ /* 0x000fe20007ffe1ff */
[----:B------:R-:W-:-:S03]  /*5f70*/  IMAD.MOV.U32 R12, RZ, RZ, R5 ;  /* 0x000000ffff0c7224 */ /* 0x000fc600078e0005 */
[----:B------:R-:W-:Y:S02]  /*5f80*/  IADD3 R145, R145, -0x1, RZ ;  /* 0xffffffff91917810 */ /* 0x000fe40007ffe0ff */
.L_x_586:
[----:B------:R-:W-:Y:S01]  /*5f90*/  SHF.R.S32.HI R7, RZ, 0x1f, R152 ;  /* 0x0000001fff077819 */ /* 0x000fe20000011498 */
[----:B------:R-:W-:-:S03]  /*5fa0*/  IMAD.MOV.U32 R5, RZ, RZ, 0x1 ;  /* 0x00000001ff057424 */ /* 0x000fc600078e00ff */
[----:B------:R-:W-:Y:S02]  /*5fb0*/  LEA.HI R7, R7, R152, RZ, 0x5 ;  /* 0x0000009807077211 */ /* 0x000fe400078f28ff */
[----:B------:R-:W-:Y:S02]  /*5fc0*/  ISETP.LT.AND P3, PT, R5, c[0x0][0x1f8], PT ;  /* 0x00007e0005007a0c */ /* 0x000fe40003f61270 */
[----:B------:R-:W-:Y:S02]  /*5fd0*/  LOP3.LUT R154, R7, 0xffffffe0, RZ, 0xc0, !PT ;  /* 0xffffffe0079a7812 */ /* 0x000fe400078ec0ff */
[----:B------:R-:W-:-:S03]  /*5fe0*/  SHF.R.S32.HI R7, RZ, 0x5, R7 ;  /* 0x00000005ff077819 */ /* 0x000fc60000011407 */
[----:B------:R-:W-:Y:S01]  /*5ff0*/  IMAD.IADD R154, R152, 0x1, -R154 ;  /* 0x00000001989a7824 */ /* 0x000fe200078e0a9a */
[----:B------:R-:W-:-:S04]  /*6000*/  SHF.R.S32.HI R6, RZ, 0x1f, R7 ;  /* 0x0000001fff067819 */ /* 0x000fc80000011407 */
[--C-:B------:R-:W-:Y:S01]  /*6010*/  SHF.R.S32.HI R155, RZ, 0x1f, R154.reuse ;  /* 0x0000001fff9b7819 */ /* 0x100fe2000001149a */
[C---:B------:R-:W-:Y:S02]  /*6020*/  IMAD R17, R6.reuse, c[0x0][0x320], RZ ;  /* 0x0000c80006117a24 */ /* 0x040fe400078e02ff */
[----:B------:R-:W-:Y:S02]  /*6030*/  IMAD R6, R6, c[0x0][0x308], RZ ;  /* 0x0000c20006067a24 */ /* 0x000fe400078e02ff */
[----:B------:R-:W-:-:S04]  /*6040*/  IMAD.WIDE.U32 R18, R7, c[0x0][0x320], R154 ;  /* 0x0000c80007127a25 */ /* 0x000fc800078e009a */
[C---:B------:R-:W-:Y:S01]  /*6050*/  IMAD R17, R7.reuse, c[0x0][0x324], R17 ;  /* 0x0000c90007117a24 */ /* 0x040fe200078e0211 */
[----:B------:R-:W-:Y:S01]  /*6060*/  IADD3 R18, P1, R18, c[0x0][0x330], RZ ;  /* 0x0000cc0012127a10 */ /* 0x000fe20007f3e0ff */
[----:B------:R-:W-:-:S03]  /*6070*/  IMAD.WIDE.U32 R154, R7, c[0x0][0x308], R154 ;  /* 0x0000c200079a7a25 */ /* 0x000fc600078e009a */
[----:B------:R-:W-:Y:S01]  /*6080*/  IADD3.X R17, R19, c[0x0][0x334], R17, P1, !PT ;  /* 0x0000cd0013117a10 */ /* 0x000fe20000ffe411 */
[----:B------:R-:W-:Y:S01]  /*6090*/  IMAD R6, R7, c[0x0][0x30c], R6 ;  /* 0x0000c30007067a24 */ /* 0x000fe200078e0206 */
[----:B------:R-:W-:Y:S02]  /*60a0*/  ISETP.EQ.AND P1, PT, R5, c[0x0][0x380], PT ;  /* 0x0000e00005007a0c */ /* 0x000fe40003f22270 */
[----:B------:R-:W-:-:S04]  /*60b0*/  IADD3 R142, P2, R154, c[0x0][0x318], RZ ;  /* 0x0000c6009a8e7a10 */ /* 0x000fc80007f5e0ff */
[----:B------:R-:W-:-:S06]  /*60c0*/  IADD3.X R19, R155, c[0x0][0x31c], R6, P2, !PT ;  /* 0x0000c7009b137a10 */ /* 0x000fcc00017fe406 */
[----:B------:R-:W-:Y:S05]  /*60d0*/  @P3 BRA P1, `(.L_x_590) ;  /* 0x000001a000003947 */ /* 0x000fea0000800000 */
[----:B------:R-:W-:-:S04]  /*60e0*/  MOV R4, c[0x0][0x380] ;  /* 0x0000e00000047a02 */ /* 0x000fc80000000f00 */
[----:B------:R-:W-:-:S12]  /*60f0*/  ISETP.NE.AND P1, PT, R4, 0x2, PT ;  /* 0x000000020400780c */ /* 0x000fd80003f25270 */
[----:B------:R-:W-:Y:S05]  /*6100*/  @P1 BRA `(.L_x_591) ;  /* 0x0000048000001947 */ /* 0x000fea0003800000 */
[----:B------:R-:W-:Y:S01]  /*6110*/  MOV R4, c[0x0][0x1b8] ;  /* 0x00006e0000047a02 */ /* 0x000fe20000000f00 */
[----:B------:R-:W-:Y:S01]  /*6120*/  IMAD.WIDE R6, R146, c[0x0][0x1a8], RZ ;  /* 0x00006a0092067a25 */ /* 0x000fe200078e02ff */
[----:B------:R-:W-:Y:S02]  /*6130*/  MOV R154, R18 ;  /* 0x00000012009a7202 */ /* 0x000fe40000000f00 */
[----:B------:R-:W-:Y:S01]  /*6140*/  SHF.R.S32.HI R4, RZ, 0x1f, R4 ;  /* 0x0000001fff047819 */ /* 0x000fe20000011404 */
[----:B------:R-:W-:Y:S01]  /*6150*/  IMAD R5, R7, c[0x0][0x1b8], RZ ;  /* 0x00006e0007057a24 */ /* 0x000fe200078e02ff */
[----:B------:R-:W-:-:S03]  /*6160*/  MOV R155, R17 ;  /* 0x00000011009b7202 */ /* 0x000fc60000000f00 */
[C---:B------:R-:W-:Y:S01]  /*6170*/  IMAD R5, R6.reuse, R4, R5 ;  /* 0x0000000406057224 */ /* 0x040fe200078e0205 */
[----:B------:R-:W-:Y:S01]  /*6180*/  MOV R4, c[0x0][0x1bc] ;  /* 0x00006f0000047a02 */ /* 0x000fe20000000f00 */
[----:B------:R-:W-:-:S03]  /*6190*/  IMAD.WIDE.U32 R6, R6, c[0x0][0x1b8], RZ ;  /* 0x00006e0006067a25 */ /* 0x000fc600078e00ff */
[----:B------:R-:W-:Y:S02]  /*61a0*/  SHF.R.S32.HI R4, RZ, 0x1f, R4 ;  /* 0x0000001fff047819 */ /* 0x000fe40000011404 */
[----:B------:R-:W-:-:S05]  /*61b0*/  IADD3 R5, R7, R5, RZ ;  /* 0x0000000507057210 */ /* 0x000fca0007ffe0ff */
[----:B------:R-:W-:-:S04]  /*61c0*/  IMAD R5, R5, c[0x0][0x1bc], RZ ;  /* 0x00006f0005057a24 */ /* 0x000fc800078e02ff */
[----:B------:R-:W-:Y:S01]  /*61d0*/  IMAD R5, R4, R6, R5 ;  /* 0x0000000604057224 */ /* 0x000fe200078e0205 */
[----:B------:R-:W-:Y:S01]  /*61e0*/  MOV R4, c[0x0][0x1c0] ;  /* 0x0000700000047a02 */ /* 0x000fe20000000f00 */
[----:B------:R-:W-:-:S03]  /*61f0*/  IMAD.WIDE.U32 R6, R6, c[0x0][0x1bc], RZ ;  /* 0x00006f0006067a25 */ /* 0x000fc600078e00ff */
[----:B------:R-:W-:Y:S02]  /*6200*/  SHF.R.S32.HI R4, RZ, 0x1f, R4 ;  /* 0x0000001fff047819 */ /* 0x000fe40000011404 */
[----:B------:R-:W-:Y:S01]  /*6210*/  IADD3 R5, R7, R5, RZ ;  /* 0x0000000507057210 */ /* 0x000fe20007ffe0ff */
[----:B------:R-:W-:-:S04]  /*6220*/  IMAD.WIDE.U32 R154, R6, c[0x0][0x1c0], R154 ;  /* 0x00007000069a7a25 */ /* 0x000fc800078e009a */
[----:B------:R-:W-:Y:S01]  /*6230*/  IMAD R5, R5, c[0x0][0x1c0], RZ ;  /* 0x0000700005057a24 */ /* 0x000fe200078e02ff */
[----:B------:R-:W-:-:S03]  /*6240*/  MOV R18, R154 ;  /* 0x0000009a00127202 */ /* 0x000fc60000000f00 */
[----:B------:R-:W-:-:S05]  /*6250*/  IMAD R4, R4, R6, R5 ;  /* 0x0000000604047224 */ /* 0x000fca00078e0205 */
[----:B------:R-:W-:Y:S01]  /*6260*/  IADD3 R17, R155, R4, RZ ;  /* 0x000000049b117210 */ /* 0x000fe20007ffe0ff */
[----:B------:R-:W-:Y:S05]  /*6270*/  BRA `(.L_x_591) ;  /* 0x0000031000007947 */ /* 0x000fea0003800000 */
.L_x_590:
[----:B------:R-:W-:Y:S01]  /*6280*/  ISETP.NE.AND P1, PT, R4, R146, PT ;  /* 0x000000920400720c */ /* 0x000fe20003f25270 */
[----:B------:R-:W-:Y:S02]  /*6290*/  IMAD.MOV.U32 R16, RZ, RZ, c[0x0][0x310] ;  /* 0x0000c400ff107624 */ /* 0x000fe400078e00ff */
[----:B------:R-:W-:Y:S02]  /*62a0*/  IMAD.MOV.U32 R15, RZ, RZ, c[0x0][0x314] ;  /* 0x0000c500ff0f7624 */ /* 0x000fe400078e00ff */
[----:B------:R-:W-:Y:S02]  /*62b0*/  IMAD.MOV.U32 R14, RZ, RZ, c[0x0][0x308] ;  /* 0x0000c200ff0e7624 */ /* 0x000fe400078e00ff */
[----:B------:R-:W-:-:S05]  /*62c0*/  IMAD.MOV.U32 R13, RZ, RZ, c[0x0][0x30c] ;  /* 0x0000c300ff0d7624 */ /* 0x000fca00078e00ff */
[----:B------:R-:W-:Y:S01]  /*62d0*/  BAR.RED.AND.DEFER_BLOCKING 0x0, P1 ;  /* 0x0000000000007b1d */ /* 0x000fe20000814400 */
[----:B------:R-:W-:-:S04]  /*62e0*/  ISETP.NE.AND P1, PT, R146, RZ, PT ;  /* 0x000000ff9200720c */ /* 0x000fc80003f25270 */
[----:B------:R-:W-:Y:S02]  /*62f0*/  SEL R145, R145, R10, !P1 ;  /* 0x0000000a91917207 */ /* 0x000fe40004800000 */
[----:B------:R-:W-:Y:S02]  /*6300*/  SEL R12, R12, R11, !P1 ;  /* 0x0000000b0c0c7207 */ /* 0x000fe40004800000 */
[----:B------:R-:W-:Y:S02]  /*6310*/  SEL R142, R142, R18, !P1 ;  /* 0x000000128e8e7207 */ /* 0x000fe40004800000 */
[----:B------:R-:W-:Y:S02]  /*6320*/  SEL R19, R19, R17, !P1 ;  /* 0x0000001113137207 */ /* 0x000fe40004800000 */
[----:B------:R-:W-:Y:S02]  /*6330*/  SEL R16, R16, c[0x0][0x328], !P1 ;  /* 0x0000ca0010107a07 */ /* 0x000fe40004800000 */
[----:B------:R-:W-:-:S02]  /*6340*/  SEL R15, R15, c[0x0][0x32c], !P1 ;  /* 0x0000cb000f0f7a07 */ /* 0x000fc40004800000 */
[----:B------:R-:W-:Y:S02]  /*6350*/  SEL R14, R14, c[0x0][0x320], !P1 ;  /* 0x0000c8000e0e7a07 */ /* 0x000fe40004800000 */
[----:B------:R-:W-:Y:S01]  /*6360*/  SEL R13, R13, c[0x0][0x324], !P1 ;  /* 0x0000c9000d0d7a07 */ /* 0x000fe20004800000 */
[----:B------:R-:W0:Y:S02]  /*6370*/  B2R.RESULT RZ, P2 ;  /* 0x0000000000ff731c */ /* 0x000e240000044000 */
[----:B0-----:R-:W-:Y:S05]  /*6380*/  @!P2 BRA `(.L_x_592) ;  /* 0x000001b00000a947 */ /* 0x001fea0003800000 */
[----:B------:R-:W0:Y:S02]  /*6390*/  S2R R5, SR_TID.X ;  /* 0x0000000000057919 */ /* 0x000e240000002100 */
[----:B0-----:R-:W-:-:S12]  /*63a0*/  ISETP.GT.AND P2, PT, R5, RZ, PT ;  /* 0x000000ff0500720c */ /* 0x001fd80003f44270 */
.L_x_594:
[----:B------:R-:W-:Y:S05]  /*63b0*/  @P2 BRA `(.L_x_593) ;  /* 0x000000d000002947 */ /* 0x000fea0003800000 */
[----:B------:R-:W0:Y:S01]  /*63c0*/  S2UR UR6, SR_CTAID.X ;  /* 0x00000000000679c3 */ /* 0x000e220000002500 */
[----:B------:R-:W-:Y:S02]  /*63d0*/  UMOV UR5, 0xffffffff ;  /* 0xffffffff00057882 */ /* 0x000fe40000000000 */
[----:B------:R-:W-:-:S02]  /*63e0*/  ULDC UR4, c[0x0][0x214] ;  /* 0x0000850000047ab9 */ /* 0x000fc40000000800 */
[----:B------:R-:W-:-:S03]  /*63f0*/  USHF.L.U32 UR4, UR5, UR4, URZ ;  /* 0x0000000405047299 */ /* 0x000fc6000800063f */
[----:B------:R-:W-:Y:S02]  /*6400*/  ULDC UR5, c[0x0][0x1f0] ;  /* 0x00007c0000057ab9 */ /* 0x000fe40000000800 */
[----:B0-----:R-:W-:-:S03]  /*6410*/  ULOP3.LUT UR6, UR6, UR4, URZ, 0x30, !UPT ;  /* 0x0000000406067292 */ /* 0x001fc6000f8e303f */
[----:B------:R-:W-:Y:S02]  /*6420*/  UMOV UR4, 0x4 ;  /* 0x0000000400047882 */ /* 0x000fe40000000000 */
[----:B------:R-:W-:-:S04]  /*6430*/  UIADD3 UR6, UR15, UR6, URZ ;  /* 0x000000060f067290 */ /* 0x000fc8000fffe03f */
[----:B------:R-:W-:-:S03]  /*6440*/  UIMAD UR5, UR6, UR5, UR16 ;  /* 0x00000005060572a4 */ /* 0x000fc6000f8e0210 */
[----:B------:R-:W-:Y:S02]  /*6450*/  ULDC.64 UR6, c[0x0][0x378] ;  /* 0x0000de0000067ab9 */ /* 0x000fe40000000a00 */
[----:B------:R-:W-:-:S09]  /*6460*/  UIMAD.WIDE UR4, UR5, UR4, UR6 ;  /* 0x00000004050472a5 */ /* 0x000fd2000f8e0206 */
[----:B------:R-:W2:Y:S02]  /*6470*/  LDG.E.STRONG.GPU R4, [UR4] ;  /* 0x00000004ff047981 */ /* 0x000ea4000c1f4900 */
[----:B--2---:R-:W-:-:S05]  /*6480*/  CCTL.IVALL ;  /* 0x00000000ff00798f */ /* 0x004fca0002000000 */
.L_x_593:
[----:B------:R-:W-:Y:S01]  /*6490*/  ISETP.NE.AND P1, PT, R4, R146, PT ;  /* 0x000000920400720c */ /* 0x000fe20003f25270 */
[----:B------:R-:W-:Y:S11]  /*64a0*/  WARPSYNC 0xffffffff ;  /* 0xffffffff00007948 */ /* 0x000ff60003800000 */
[----:B------:R-:W-:Y:S05]  /*64b0*/  BAR.RED.AND.DEFER_BLOCKING 0x0, P1 ;  /* 0x0000000000007b1d */ /* 0x000fea0000814400 */
[----:B------:R-:W0:Y:S02]  /*64c0*/  B2R.RESULT RZ, P1 ;  /* 0x0000000000ff731c */ /* 0x000e240000024000 */
[----:B0-----:R-:W-:Y:S05]  /*64d0*/  @!P1 BRA `(.L_x_592) ;  /* 0x0000006000009947 */ /* 0x001fea0003800000 */
.L_x_595:
[----:B------:R-:W-:Y:S01]  /*64e0*/  VOTE.ANY R5, PT, PT ;  /* 0x0000000000057806 */ /* 0x000fe200038e0100 */
[----:B------:R-:W-:Y:S01]  /*64f0*/  YIELD ;  /* 0x0000000000007946 */ /* 0x000fe20003800000 */
[----:B------:R-:W-:-:S02]  /*6500*/  VOTEU.ANY UR4, UPT, PT ;  /* 0x0000000000047886 */ /* 0x000fc400038e0100 */
[----:B------:R-:W-:-:S12]  /*6510*/  LOP3.LUT P1, RZ, R5, UR4, RZ, 0xc, !PT ;  /* 0x0000000405ff7c12 */ /* 0x000fd8000f820cff */
[----:B----4-:R-:W-:Y:S05]  /*6520*/  @!P1 BRA.U `(.L_x_594) ;  /* 0xfffffe8100009947 */ /* 0x010fea000383ffff */
[----:B------:R-:W-:Y:S05]  /*6530*/  BRA `(.L_x_595) ;  /* 0xffffffa000007947 */ /* 0x000fea000383ffff */
.L_x_592:
[----:B------:R-:W-:Y:S04]  /*6540*/  WARPSYNC 0xffffffff ;  /* 0xffffffff00007948 */ /* 0x000fe80003800000 */
[----:B------:R-:W-:Y:S05]  /*6550*/  BAR.SYNC.DEFER_BLOCKING 0x0 ;  /* 0x0000000000007b1d */ /* 0x000fea0000010000 */
[----:B------:R-:W-:Y:S05]  /*6560*/  MEMBAR.SC.GPU ;  /* 0x0000000000007992 */ /* 0x000fea0000002000 */
[----:B------:R-:W-:-:S00]  /*6570*/  ERRBAR ;  /* 0x00000000000079ab */ /* 0x000fc00000000000 */
[----:B------:R-:W-:-:S05]  /*6580*/  CCTL.IVALL ;  /* 0x00000000ff00798f */ /* 0x000fca0002000000 */
.L_x_591:
[----:B------:R-:W-:Y:S01]  /*6590*/  @P0 IMAD.HI.U32 R5, R143, R12, RZ ;  /* 0x0000000c8f050227 */ /* 0x000fe200078e00ff */
[----:B------:R-:W-:-:S03]  /*65a0*/  ISETP.GE.AND P5, PT, R152, c[0x0][0x1c0], PT ;  /* 0x0000700098007a0c */ /* 0x000fc60003fa6270 */
[----:B------:R-:W-:Y:S02]  /*65b0*/  IMAD.MOV.U32 R4, RZ, RZ, R143 ;  /* 0x000000ffff047224 */ /* 0x000fe400078e008f */
[----:B------:R-:W-:-:S03]  /*65c0*/  IMAD R144, R8, c[0x0][0x1a8], RZ ;  /* 0x00006a0008907a24 */ /* 0x000fc600078e02ff */
[----:B------:R-:W-:Y:S02]  /*65d0*/  @P0 SHF.R.U32.HI R4, RZ, R145, R5 ;  /* 0x00000091ff040219 */ /* 0x000fe40000011605 */
[----:B------:R-:W-:-:S03]  /*65e0*/  ISETP.LT.AND P2, PT, R143, R144, !P5 ;  /* 0x000000908f00720c */ /* 0x000fc60006f41270 */
[----:B------:R-:W-:-:S04]  /*65f0*/  IMAD.MOV R5, RZ, RZ, -R4 ;  /* 0x000000ffff057224 */ /* 0x000fc800078e0a04 */
[----:B------:R-:W-:-:S04]  /*6600*/  IMAD R5, R8, R5, R143 ;  /* 0x0000000508057224 */ /* 0x000fc800078e028f */
[----:B------:R-:W-:Y:S01]  /*6610*/  IMAD.SHL.U32 R6, R5, 0x20, RZ ;  /* 0x0000002005067824 */ /* 0x000fe200078e00ff */
[----:B------:R-:W-:-:S04]  /*6620*/  SHF.R.S32.HI R5, RZ, 0x1f, R4 ;  /* 0x0000001fff057819 */ /* 0x000fc80000011404 */
[----:B------:R-:W-:-:S05]  /*6630*/  SHF.R.S32.HI R7, RZ, 0x1f, R6 ;  /* 0x0000001fff077819 */ /* 0x000fca0000011406 */
[----:B------:R-:W-:-:S04]  /*6640*/  IMAD.WIDE.U32 R6, R4, R16, R6 ;  /* 0x0000001004067225 */ /* 0x000fc800078e0006 */
[----:B------:R-:W-:Y:S01]  /*6650*/  IMAD R4, R15, R4, RZ ;  /* 0x000000040f047224 */ /* 0x000fe200078e02ff */
[----:B------:R-:W-:-:S03]  /*6660*/  IADD3 R6, P1, R142, R6, RZ ;  /* 0x000000068e067210 */ /* 0x000fc60007f3e0ff */
[----:B------:R-:W-:-:S05]  /*6670*/  IMAD R4, R5, R16, R4 ;  /* 0x0000001005047224 */ /* 0x000fca00078e0204 */
[----:B------:R-:W-:Y:S02]  /*6680*/  IADD3.X R7, R19, R7, R4, P1, !PT ;  /* 0x0000000713077210 */ /* 0x000fe40000ffe404 */
[----:B------:R-:W-:-:S08]  /*6690*/  CS2R R4, SRZ ;  /* 0x0000000000047805 */ /* 0x000fd0000001ff00 */
[----:B------:R0:W2:Y:S01]  /*66a0*/  @P2 LDG.E.LTC128B.64.SYS R4, [R6] ;  /* 0x0000000006042381 */ /* 0x0000a200001eeb20 */
[----:B------:R-:W1:Y:S08]  /*66b0*/  I2F R136, R136 ;  /* 0x0000008800887306 */ /* 0x000e700000201400 */
[----:B0-----:R0:W-:Y:S08]  /*66c0*/  I2F R7, R138 ;  /* 0x0000008a00077306 */ /* 0x0011f00000201400 */
[----:B------:R-:W3:Y:S08]  /*66d0*/  I2F R137, R137 ;  /* 0x0000008900897306 */ /* 0x000ef00000201400 */
[----:B------:R-:W0:Y:S08]  /*66e0*/  I2F R139, R139 ;  /* 0x0000008b008b7306 */ /* 0x000e300000201400 */
[----:B------:R-:W-:Y:S08]  /*66f0*/  I2F R132, R132 ;  /* 0x0000008400847306 */ /* 0x000ff00000201400 */
[----:B------:R-:W-:Y:S08]  /*6700*/  I2F R133, R133 ;  /* 0x0000008500857306 */ /* 0x000ff00000201400 */
[----:B------:R-:W-:Y:S08]  /*6710*/  I2F R134, R134 ;  /* 0x0000008600867306 */ /* 0x000ff00000201400 */
[----:B------:R-:W-:Y:S01]  /*6720*/  I2F R135, R135 ;  /* 0x0000008700877306 */ /* 0x000fe20000201400 */
[----:B--2---:R-:W-:-:S02]  /*6730*/  PRMT R153, R4, 0xaaa2, R4 ;  /* 0x0000aaa204997816 */ /* 0x004fc40000000004 */
[----:B------:R-:W-:Y:S02]  /*6740*/  PRMT R6, R4, 0xbbb3, R4 ;  /* 0x0000bbb304067816 */ /* 0x000fe40000000004 */
[----:B------:R-:W-:Y:S02]  /*6750*/  IADD3 R153, R153, 0x4b400000, RZ ;  /* 0x4b40000099997810 */ /* 0x000fe40007ffe0ff */
[----:B------:R-:W-:-:S03]  /*6760*/  IADD3 R6, R6, 0x4b400000, RZ ;  /* 0x4b40000006067810 */ /* 0x000fc60007ffe0ff */
[----:B0-----:R-:W-:Y:S02]  /*6770*/  FADD R138, R153, -12582912 ;  /* 0xcb400000998a7421 */ /* 0x001fe40000000000 */
[----:B------:R-:W-:Y:S02]  /*6780*/  FADD R6, R6, -12582912 ;  /* 0xcb40000006067421 */ /* 0x000fe40000000000 */
[-C--:B-1--4-:R-:W-:Y:S01]  /*6790*/  FFMA R138, R136, R0.reuse, R138 ;  /* 0x00000000888a7223 */ /* 0x092fe2000000008a */
[C---:B------:R-:W-:Y:S01]  /*67a0*/  PRMT R136, R4.reuse, 0x8880, R4 ;  /* 0x0000888004887816 */ /* 0x040fe20000000004 */
[----:B---3--:R-:W-:Y:S01]  /*67b0*/  FFMA R6, R137, R0, R6 ;  /* 0x0000000089067223 */ /* 0x008fe20000000006 */
[----:B------:R-:W-:Y:S02]  /*67c0*/  PRMT R137, R4, 0x9991, R4 ;  /* 0x0000999104897816 */ /* 0x000fe40000000004 */
[----:B------:R-:W-:Y:S02]  /*67d0*/  FSETP.GT.AND P4, PT, R138, R9, PT ;  /* 0x000000098a00720b */ /* 0x000fe40003f84000 */
[----:B------:R-:W-:-:S02]  /*67e0*/  IADD3 R136, R136, 0x4b400000, RZ ;  /* 0x4b40000088887810 */ /* 0x000fc40007ffe0ff */
[----:B------:R-:W-:Y:S02]  /*67f0*/  FSETP.GT.AND P1, PT, R6, R9, PT ;  /* 0x000000090600720b */ /* 0x000fe40003f24000 */
[----:B------:R-:W-:Y:S01]  /*6800*/  IADD3 R137, R137, 0x4b400000, RZ ;  /* 0x4b40000089897810 */ /* 0x000fe20007ffe0ff */
[----:B------:R-:W-:-:S04]  /*6810*/  FADD R136, R136, -12582912 ;  /* 0xcb40000088887421 */ /* 0x000fc80000000000 */
[-C--:B------:R-:W-:Y:S01]  /*6820*/  FFMA R136, R7, R0.reuse, R136 ;  /* 0x0000000007887223 */ /* 0x080fe20000000088 */
[----:B------:R-:W-:Y:S01]  /*6830*/  @!P4 FSETP.GTU.AND P3, PT, |R138|, +INF , PT ;  /* 0x7f8000008a00c80b */ /* 0x000fe20003f6c200 */
[----:B------:R-:W-:Y:S02]  /*6840*/  FADD R137, R137, -12582912 ;  /* 0xcb40000089897421 */ /* 0x000fe40000000000 */
[----:B------:R-:W-:Y:S01]  /*6850*/  IMAD.MOV.U32 R7, RZ, RZ, R143 ;  /* 0x000000ffff077224 */ /* 0x000fe200078e008f */
[----:B------:R-:W-:Y:S01]  /*6860*/  FSETP.GT.AND P6, PT, R136, R9, PT ;  /* 0x000000098800720b */ /* 0x000fe20003fc4000 */
[----:B------:R-:W-:Y:S01]  /*6870*/  FFMA R137, R139, R0, R137 ;  /* 0x000000008b897223 */ /* 0x000fe20000000089 */
[----:B------:R-:W-:Y:S01]  /*6880*/  @!P4 FSEL R138, R9, R138, !P3 ;  /* 0x0000008a098ac208 */ /* 0x000fe20005800000 */
[----:B------:R-:W-:-:S03]  /*6890*/  @P0 IMAD.HI.U32 R139, R143, R11, RZ ;  /* 0x0000000b8f8b0227 */ /* 0x000fc600078e00ff */
[----:B------:R-:W-:Y:S02]  /*68a0*/  FSETP.GT.AND P4, PT, R137, R9, PT ;  /* 0x000000098900720b */ /* 0x000fe40003f84000 */
[----:B------:R-:W-:Y:S01]  /*68b0*/  @!P1 FSETP.GTU.AND P3, PT, |R6|, +INF , PT ;  /* 0x7f8000000600980b */ /* 0x000fe20003f6c200 */
[----:B------:R-:W-:Y:S01]  /*68c0*/  F2I.NTZ R138, R138 ;  /* 0x0000008a008a7305 */ /* 0x000fe20000203100 */
[----:B------:R-:W-:Y:S02]  /*68d0*/  @P0 SHF.R.U32.HI R7, RZ, R10, R139 ;  /* 0x0000000aff070219 */ /* 0x000fe4000001168b */
[----:B------:R-:W-:Y:S02]  /*68e0*/  @!P1 FSEL R6, R9, R6, !P3 ;  /* 0x0000000609069208 */ /* 0x000fe40005800000 */
[----:B------:R-:W-:-:S04]  /*68f0*/  @!P6 FSETP.GTU.AND P1, PT, |R136|, +INF , PT ;  /* 0x7f8000008800e80b */ /* 0x000fc80003f2c200 */
[----:B------:R0:W1:Y:S01]  /*6900*/  F2I.NTZ R139, R6 ;  /* 0x00000006008b7305 */ /* 0x0000620000203100 */
[----:B------:R-:W-:Y:S01]  /*6910*/  @!P6 FSEL R136, R9, R136, !P1 ;  /* 0x000000880988e208 */ /* 0x000fe20004800000 */
[----:B0-----:R-:W-:-:S06]  /*6920*/  IMAD.MOV R6, RZ, RZ, -R7 ;  /* 0x000000ffff067224 */ /* 0x001fcc00078e0a07 */
[----:B------:R-:W-:Y:S01]  /*6930*/  @!P4 FSETP.GTU.AND P1, PT, |R137|, +INF , PT ;  /* 0x7f8000008900c80b */ /* 0x000fe20003f2c200 */
[----:B------:R-:W-:Y:S01]  /*6940*/  F2I.NTZ R136, R136 ;  /* 0x0000008800887305 */ /* 0x000fe20000203100 */
[----:B------:R-:W-:Y:S02]  /*6950*/  IMAD R6, R8, R6, R143 ;  /* 0x0000000608067224 */ /* 0x000fe400078e028f */
[----:B------:R-:W-:Y:S02]  /*6960*/  @!P4 FSEL R137, R9, R137, !P1 ;  /* 0x000000890989c208 */ /* 0x000fe40004800000 */
[----:B------:R-:W-:Y:S01]  /*6970*/  IMAD.SHL.U32 R154, R6, 0x20, RZ ;  /* 0x00000020069a7824 */ /* 0x000fe200078e00ff */
[----:B------:R-:W-:-:S03]  /*6980*/  SHF.R.S32.HI R6, RZ, 0x1f, R7 ;  /* 0x0000001fff067819 */ /* 0x000fc60000011407 */
[----:B------:R-:W0:Y:S01]  /*6990*/  F2I.NTZ R137, R137 ;  /* 0x0000008900897305 */ /* 0x000e220000203100 */
[----:B-1----:R-:W-:Y:S02]  /*69a0*/  I2IP.S8.S32.SAT R138, R139, R138, RZ ;  /* 0x0000008a8b8a7239 */ /* 0x002fe400000010ff */
[----:B------:R-:W-:Y:S01]  /*69b0*/  SHF.R.S32.HI R155, RZ, 0x1f, R154 ;  /* 0x0000001fff9b7819 */ /* 0x000fe2000001149a */
[----:B------:R-:W-:-:S04]  /*69c0*/  IMAD R6, R6, c[0x0][0x328], RZ ;  /* 0x0000ca0006067a24 */ /* 0x000fc800078e02ff */
[----:B------:R-:W-:-:S04]  /*69d0*/  IMAD.WIDE.U32 R154, R7, c[0x0][0x328], R154 ;  /* 0x0000ca00079a7a25 */ /* 0x000fc800078e009a */
[----:B------:R-:W-:Y:S01]  /*69e0*/  IMAD R6, R7, c[0x0][0x32c], R6 ;  /* 0x0000cb0007067a24 */ /* 0x000fe200078e0206 */
[----:B------:R-:W-:Y:S02]  /*69f0*/  IADD3 R154, P1, R18, R154, RZ ;  /* 0x0000009a129a7210 */ /* 0x000fe40007f3e0ff */
[--C-:B------:R-:W-:Y:S02]  /*6a00*/  PRMT R7, R5, 0xbbb3, R5.reuse ;  /* 0x0000bbb305077816 */ /* 0x100fe40000000005 */
[----:B------:R-:W-:Y:S02]  /*6a10*/  IADD3.X R155, R17, R155, R6, P1, !PT ;  /* 0x0000009b119b7210 */ /* 0x000fe40000ffe406 */
[----:B0-----:R-:W-:Y:S02]  /*6a20*/  I2IP.S8.S32.SAT R6, R137, R136, R138 ;  /* 0x0000008889067239 */ /* 0x001fe4000000108a */
[----:B------:R-:W-:Y:S02]  /*6a30*/  PRMT R136, R5, 0xaaa2, R5 ;  /* 0x0000aaa205887816 */ /* 0x000fe40000000005 */
[----:B------:R-:W-:-:S02]  /*6a40*/  IADD3 R7, R7, 0x4b400000, RZ ;  /* 0x4b40000007077810 */ /* 0x000fc40007ffe0ff */
[----:B------:R-:W-:-:S03]  /*6a50*/  IADD3 R136, R136, 0x4b400000, RZ ;  /* 0x4b40000088887810 */ /* 0x000fc60007ffe0ff */
[----:B------:R-:W-:Y:S02]  /*6a60*/  FADD R7, R7, -12582912 ;  /* 0xcb40000007077421 */ /* 0x000fe40000000000 */
[----:B------:R-:W-:Y:S02]  /*6a70*/  FADD R136, R136, -12582912 ;  /* 0xcb40000088887421 */ /* 0x000fe40000000000 */
[-C--:B------:R-:W-:Y:S01]  /*6a80*/  FFMA R7, R133, R0.reuse, R7 ;  /* 0x0000000085077223 */ /* 0x080fe20000000007 */
[C-C-:B------:R-:W-:Y:S01]  /*6a90*/  PRMT R133, R5.reuse, 0x8880, R5.reuse ;  /* 0x0000888005857816 */ /* 0x140fe20000000005 */
[----:B------:R-:W-:Y:S01]  /*6aa0*/  FFMA R132, R132, R0, R136 ;  /* 0x0000000084847223 */ /* 0x000fe20000000088 */
[----:B------:R-:W-:Y:S02]  /*6ab0*/  PRMT R136, R5, 0x9991, R5 ;  /* 0x0000999105887816 */ /* 0x000fe40000000005 */
[----:B------:R-:W-:Y:S02]  /*6ac0*/  IADD3 R133, R133, 0x4b400000, RZ ;  /* 0x4b40000085857810 */ /* 0x000fe40007ffe0ff */
[----:B------:R-:W-:-:S02]  /*6ad0*/  FSETP.GT.AND P4, PT, R132, R9, PT ;  /* 0x000000098400720b */ /* 0x000fc40003f84000 */
[----:B------:R-:W-:Y:S01]  /*6ae0*/  FSETP.GT.AND P1, PT, R7, R9, PT ;  /* 0x000000090700720b */ /* 0x000fe20003f24000 */
[----:B------:R-:W-:Y:S01]  /*6af0*/  FADD R133, R133, -12582912 ;  /* 0xcb40000085857421 */ /* 0x000fe20000000000 */
[----:B------:R-:W-:-:S03]  /*6b00*/  IADD3 R136, R136, 0x4b400000, RZ ;  /* 0x4b40000088887810 */ /* 0x000fc60007ffe0ff */
[----:B------:R-:W-:Y:S02]  /*6b10*/  FFMA R133, R134, R0, R133 ;  /* 0x0000000086857223 */ /* 0x000fe40000000085 */
[----:B------:R-:W-:-:S03]  /*6b20*/  FADD R136, R136, -12582912 ;  /* 0xcb40000088887421 */ /* 0x000fc60000000000 */
[----:B------:R-:W-:Y:S01]  /*6b30*/  @!P4 FSETP.GTU.AND P3, PT, |R132|, +INF , PT ;  /* 0x7f8000008400c80b */ /* 0x000fe20003f6c200 */
[----:B------:R-:W-:Y:S01]  /*6b40*/  FFMA R134, R135, R0, R136 ;  /* 0x0000000087867223 */ /* 0x000fe20000000088 */
[-C--:B------:R-:W-:Y:S02]  /*6b50*/  FSETP.GT.AND P6, PT, R133, R9.reuse, PT ;  /* 0x000000098500720b */ /* 0x080fe40003fc4000 */
[----:B------:R-:W-:Y:S02]  /*6b60*/  @!P4 FSEL R132, R9, R132, !P3 ;  /* 0x000000840984c208 */ /* 0x000fe40005800000 */
[----:B------:R-:W-:-:S04]  /*6b70*/  FSETP.GT.AND P4, PT, R134, R9, PT ;  /* 0x000000098600720b */ /* 0x000fc80003f84000 */
[----:B------:R0:W-:Y:S02]  /*6b80*/  F2I.NTZ R135, R132 ;  /* 0x0000008400877305 */ /* 0x0001e40000203100 */
[----:B------:R-:W-:-:S04]  /*6b90*/  @!P1 FSETP.GTU.AND P3, PT, |R7|, +INF , PT ;  /* 0x7f8000000700980b */ /* 0x000fc80003f6c200 */
[----:B------:R-:W-:Y:S02]  /*6ba0*/  @!P1 FSEL R7, R9, R7, !P3 ;  /* 0x0000000709079208 */ /* 0x000fe40005800000 */
[----:B------:R-:W-:Y:S01]  /*6bb0*/  @!P6 FSETP.GTU.AND P1, PT, |R133|, +INF , PT ;  /* 0x7f8000008500e80b */ /* 0x000fe20003f2c200 */
[----:B0-----:R-:W-:-:S03]  /*6bc0*/  IMAD.MOV.U32 R132, RZ, RZ, R147 ;  /* 0x000000ffff847224 */ /* 0x001fc600078e0093 */
[----:B------:R0:W1:Y:S01]  /*6bd0*/  F2I.NTZ R136, R7 ;  /* 0x0000000700887305 */ /* 0x0000620000203100 */
[----:B------:R-:W-:Y:S02]  /*6be0*/  @!P6 FSEL R133, R9, R133, !P1 ;  /* 0x000000850985e208 */ /* 0x000fe40004800000 */
[C---:B------:R-:W-:Y:S01]  /*6bf0*/  ISETP.GE.AND P6, PT, R147.reuse, R144, PT ;  /* 0x000000909300720c */ /* 0x040fe20003fc6270 */
[----:B0-----:R-:W-:-:S04]  /*6c00*/  @P0 IMAD.HI.U32 R7, R147, R12, RZ ;  /* 0x0000000c93070227 */ /* 0x001fc800078e00ff */
[----:B------:R-:W-:Y:S01]  /*6c10*/  @!P4 FSETP.GTU.AND P1, PT, |R134|, +INF , PT ;  /* 0x7f8000008600c80b */ /* 0x000fe20003f2c200 */
[----:B------:R-:W-:Y:S03]  /*6c20*/  F2I.NTZ R133, R133 ;  /* 0x0000008500857305 */ /* 0x000fe60000203100 */
[----:B------:R-:W-:Y:S02]  /*6c30*/  @!P4 FSEL R134, R9, R134, !P1 ;  /* 0x000000860986c208 */ /* 0x000fe40004800000 */
[----:B------:R-:W-:Y:S02]  /*6c40*/  @P0 SHF.R.U32.HI R132, RZ, R145, R7 ;  /* 0x00000091ff840219 */ /* 0x000fe40000011607 */
[----:B-1----:R-:W-:Y:S02]  /*6c50*/  I2IP.S8.S32.SAT R135, R136, R135, RZ ;  /* 0x0000008788877239 */ /* 0x002fe400000010ff */
[----:B------:R-:W0:Y:S01]  /*6c60*/  F2I.NTZ R134, R134 ;  /* 0x0000008600867305 */ /* 0x000e220000203100 */
[----:B------:R-:W-:Y:S01]  /*6c70*/  IMAD.MOV R7, RZ, RZ, -R132 ;  /* 0x000000ffff077224 */ /* 0x000fe200078e0a84 */
[----:B------:R-:W-:-:S03]  /*6c80*/  ISETP.LT.AND P1, PT, R152, c[0x0][0x1c0], !P6 ;  /* 0x0000700098007a0c */ /* 0x000fc60007721270 */
[----:B------:R-:W-:-:S04]  /*6c90*/  IMAD R7, R8, R7, R147 ;  /* 0x0000000708077224 */ /* 0x000fc800078e0293 */
[----:B------:R-:W-:-:S05]  /*6ca0*/  IMAD.SHL.U32 R136, R7, 0x20, RZ ;  /* 0x0000002007887824 */ /* 0x000fca00078e00ff */
[----:B------:R-:W-:Y:S02]  /*6cb0*/  SHF.R.S32.HI R137, RZ, 0x1f, R136 ;  /* 0x0000001fff897819 */ /* 0x000fe40000011488 */
[----:B0-----:R-:W-:Y:S02]  /*6cc0*/  I2IP.S8.S32.SAT R7, R134, R133, R135 ;  /* 0x0000008586077239 */ /* 0x001fe40000001087 */
[----:B------:R-:W-:Y:S01]  /*6cd0*/  SHF.R.S32.HI R133, RZ, 0x1f, R132 ;  /* 0x0000001fff857819 */ /* 0x000fe20000011484 */
[----:B------:R-:W-:-:S04]  /*6ce0*/  IMAD.WIDE.U32 R136, R132, R16, R136 ;  /* 0x0000001084887225 */ /* 0x000fc800078e0088 */
[----:B------:R-:W-:Y:S01]  /*6cf0*/  IMAD R132, R15, R132, RZ ;  /* 0x000000840f847224 */ /* 0x000fe200078e02ff */
[----:B------:R-:W-:Y:S01]  /*6d00*/  IADD3 R134, P3, R142, R136, RZ ;  /* 0x000000888e867210 */ /* 0x000fe20007f7e0ff */
[----:B------:R0:W-:Y:S02]  /*6d10*/  @P2 STG.E.64.SYS [R154], R6 ;  /* 0x000000069a002386 */ /* 0x0001e4000010eb00 */
[----:B------:R-:W-:-:S05]  /*6d20*/  IMAD R132, R133, R16, R132 ;  /* 0x0000001085847224 */ /* 0x000fca00078e0284 */
[----:B------:R-:W-:-:S08]  /*6d30*/  IADD3.X R135, R19, R137, R132, P3, !PT ;  /* 0x0000008913877210 */ /* 0x000fd00001ffe484 */
[----:B------:R-:W2:Y:S01]  /*6d40*/  @P1 LDG.E.LTC128B.64.SYS R4, [R134] ;  /* 0x0000000086041381 */ /* 0x000ea200001eeb20 */
[----:B------:R-:W1:Y:S08]  /*6d50*/  I2F R94, R94 ;  /* 0x0000005e005e7306 */ /* 0x000e700000201400 */
[----:B------:R-:W3:Y:S08]  /*6d60*/  I2F R95, R95 ;  /* 0x0000005f005f7306 */ /* 0x000ef00000201400 */
[----:B------:R-:W0:Y:S08]  /*6d70*/  I2F R116, R116 ;  /* 0x0000007400747306 */ /* 0x000e300000201400 */
[----:B------:R-:W0:Y:S08]  /*6d80*/  I2F R117, R117 ;  /* 0x0000007500757306 */ /* 0x000e300000201400 */
[----:B------:R-:W0:Y:S08]  /*6d90*/  I2F R70, R70 ;  /* 0x0000004600467306 */ /* 0x000e300000201400 */
[----:B------:R-:W0:Y:S08]  /*6da0*/  I2F R71, R71 ;  /* 0x0000004700477306 */ /* 0x000e300000201400 */
[----:B------:R-:W0:Y:S08]  /*6db0*/  I2F R92, R92 ;  /* 0x0000005c005c7306 */ /* 0x000e300000201400 */
[----:B------:R-:W0:Y:S01]  /*6dc0*/  I2F R93, R93 ;  /* 0x0000005d005d7306 */ /* 0x000e220000201400 */
[----:B--2---:R-:W-:-:S02]  /*6dd0*/  PRMT R134, R4, 0xaaa2, R4 ;  /* 0x0000aaa204867816 */ /* 0x004fc40000000004 */
[--C-:B------:R-:W-:Y:S02]  /*6de0*/  PRMT R135, R4, 0xbbb3, R4.reuse ;  /* 0x0000bbb304877816 */ /* 0x100fe40000000004 */
[----:B------:R-:W-:Y:S02]  /*6df0*/  IADD3 R134, R134, 0x4b400000, RZ ;  /* 0x4b40000086867810 */ /* 0x000fe40007ffe0ff */
[----:B------:R-:W-:Y:S02]  /*6e00*/  IADD3 R135, R135, 0x4b400000, RZ ;  /* 0x4b40000087877810 */ /* 0x000fe40007ffe0ff */
[--C-:B0-----:R-:W-:Y:S01]  /*6e10*/  PRMT R6, R4, 0x8880, R4.reuse ;  /* 0x0000888004067816 */ /* 0x101fe20000000004 */
[----:B------:R-:W-:Y:S01]  /*6e20*/  FADD R134, R134, -12582912 ;  /* 0xcb40000086867421 */ /* 0x000fe20000000000 */
[----:B------:R-:W-:Y:S01]  /*6e30*/  PRMT R7, R4, 0x9991, R4 ;  /* 0x0000999104077816 */ /* 0x000fe20000000004 */
[----:B------:R-:W-:Y:S01]  /*6e40*/  FADD R135, R135, -12582912 ;  /* 0xcb40000087877421 */ /* 0x000fe20000000000 */
[----:B------:R-:W-:Y:S01]  /*6e50*/  IADD3 R6, R6, 0x4b400000, RZ ;  /* 0x4b40000006067810 */ /* 0x000fe20007ffe0ff */
[-C--:B-1----:R-:W-:Y:S01]  /*6e60*/  FFMA R134, R94, R0.reuse, R134 ;  /* 0x000000005e867223 */ /* 0x082fe20000000086 */
[----:B------:R-:W-:Y:S01]  /*6e70*/  IADD3 R7, R7, 0x4b400000, RZ ;  /* 0x4b40000007077810 */ /* 0x000fe20007ffe0ff */
[-C--:B---3--:R-:W-:Y:S01]  /*6e80*/  FFMA R135, R95, R0.reuse, R135 ;  /* 0x000000005f877223 */ /* 0x088fe20000000087 */
[----:B------:R-:W-:Y:S01]  /*6e90*/  PRMT R95, R5, 0xaaa2, R5 ;  /* 0x0000aaa2055f7816 */ /* 0x000fe20000000005 */
[----:B------:R-:W-:Y:S01]  /*6ea0*/  FADD R6, R6, -12582912 ;  /* 0xcb40000006067421 */ /* 0x000fe20000000000 */
[-C--:B------:R-:W-:Y:S01]  /*6eb0*/  FSETP.GT.AND P4, PT, R134, R9.reuse, PT ;  /* 0x000000098600720b */ /* 0x080fe20003f84000 */
[----:B------:R-:W-:Y:S01]  /*6ec0*/  FADD R133, R7, -12582912 ;  /* 0xcb40000007857421 */ /* 0x000fe20000000000 */
[----:B------:R-:W-:Y:S01]  /*6ed0*/  FSETP.GT.AND P2, PT, R135, R9, PT ;  /* 0x000000098700720b */ /* 0x000fe20003f44000 */
[-C--:B------:R-:W-:Y:S01]  /*6ee0*/  FFMA R132, R116, R0.reuse, R6 ;  /* 0x0000000074847223 */ /* 0x080fe20000000006 */
[----:B------:R-:W-:Y:S01]  /*6ef0*/  IADD3 R95, R95, 0x4b400000, RZ ;  /* 0x4b4000005f5f7810 */ /* 0x000fe20007ffe0ff */
[----:B------:R-:W-:Y:S01]  /*6f00*/  FFMA R133, R117, R0, R133 ;  /* 0x0000000075857223 */ /* 0x000fe20000000085 */
[----:B------:R-:W-:-:S02]  /*6f10*/  PRMT R6, R5, 0xbbb3, R5 ;  /* 0x0000bbb305067816 */ /* 0x000fc40000000005 */
[----:B------:R-:W-:Y:S01]  /*6f20*/  PRMT R7, R5, 0x8880, R5 ;  /* 0x0000888005077816 */ /* 0x000fe20000000005 */
[----:B------:R-:W-:Y:S01]  /*6f30*/  FADD R95, R95, -12582912 ;  /* 0xcb4000005f5f7421 */ /* 0x000fe20000000000 */
[----:B------:R-:W-:Y:S02]  /*6f40*/  IADD3 R6, R6, 0x4b400000, RZ ;  /* 0x4b40000006067810 */ /* 0x000fe40007ffe0ff */
[----:B------:R-:W-:Y:S01]  /*6f50*/  @!P4 FSETP.GTU.AND P3, PT, |R134|, +INF , PT ;  /* 0x7f8000008600c80b */ /* 0x000fe20003f6c200 */
[----:B------:R-:W-:Y:S01]  /*6f60*/  FFMA R95, R70, R0, R95 ;  /* 0x00000000465f7223 */ /* 0x000fe2000000005f */
[----:B------:R-:W-:Y:S01]  /*6f70*/  IADD3 R7, R7, 0x4b400000, RZ ;  /* 0x4b40000007077810 */ /* 0x000fe20007ffe0ff */
[----:B------:R-:W-:Y:S01]  /*6f80*/  FADD R6, R6, -12582912 ;  /* 0xcb40000006067421 */ /* 0x000fe20000000000 */
[----:B------:R-:W-:Y:S02]  /*6f90*/  @!P4 FSEL R134, R9, R134, !P3 ;  /* 0x000000860986c208 */ /* 0x000fe40005800000 */
[----:B------:R-:W-:Y:S01]  /*6fa0*/  FSETP.GT.AND P4, PT, R132, R9, PT ;  /* 0x000000098400720b */ /* 0x000fe20003f84000 */
[-C--:B------:R-:W-:Y:S01]  /*6fb0*/  FFMA R117, R71, R0.reuse, R6 ;  /* 0x0000000047757223 */ /* 0x080fe20000000006 */
[----:B------:R-:W-:Y:S01]  /*6fc0*/  PRMT R116, R5, 0x9991, R5 ;  /* 0x0000999105747816 */ /* 0x000fe20000000005 */
[----:B------:R-:W-:Y:S01]  /*6fd0*/  FADD R7, R7, -12582912 ;  /* 0xcb40000007077421 */ /* 0x000fe20000000000 */
[----:B------:R-:W-:Y:S01]  /*6fe0*/  IADD3 R70, R143, 0x10, RZ ;  /* 0x000000108f467810 */ /* 0x000fe20007ffe0ff */
[----:B------:R-:W-:Y:S01]  /*6ff0*/  IMAD.MOV.U32 R71, RZ, RZ, R147 ;  /* 0x000000ffff477224 */ /* 0x000fe200078e0093 */
[----:B------:R-:W-:Y:S01]  /*7000*/  @!P2 FSETP.GTU.AND P3, PT, |R135|, +INF , PT ;  /* 0x7f8000008700a80b */ /* 0x000fe20003f6c200 */
[----:B------:R-:W-:Y:S01]  /*7010*/  FFMA R7, R92, R0, R7 ;  /* 0x000000005c077223 */ /* 0x000fe20000000007 */
[----:B------:R-:W-:Y:S01]  /*7020*/  IADD3 R116, R116, 0x4b400000, RZ ;  /* 0x4b40000074747810 */ /* 0x000fe20007ffe0ff */
[----:B------:R-:W-:Y:S01]  /*7030*/  @P0 IMAD.HI.U32 R6, R147, R11, RZ ;  /* 0x0000000b93060227 */ /* 0x000fe200078e00ff */
[----:B------:R-:W-:Y:S01]  /*7040*/  @!P2 FSEL R135, R9, R135, !P3 ;  /* 0x000000870987a208 */ /* 0x000fe20005800000 */
[----:B------:R-:W-:Y:S01]  /*7050*/  F2I.NTZ R134, R134 ;  /* 0x0000008600867305 */ /* 0x000fe20000203100 */
[----:B------:R-:W-:Y:S01]  /*7060*/  FSETP.GT.AND P2, PT, R133, R9, PT ;  /* 0x000000098500720b */ /* 0x000fe20003f44000 */
[----:B------:R-:W-:Y:S01]  /*7070*/  FADD R116, R116, -12582912 ;  /* 0xcb40000074747421 */ /* 0x000fe20000000000 */
[----:B------:R-:W-:Y:S01]  /*7080*/  @P0 SHF.R.U32.HI R71, RZ, R10, R6 ;  /* 0x0000000aff470219 */ /* 0x000fe20000011606 */
[----:B------:R-:W-:-:S03]  /*7090*/  @P0 IMAD.HI.U32 R6, R70, R12, RZ ;  /* 0x0000000c46060227 */ /* 0x000fc600078e00ff */
[----:B------:R-:W-:Y:S01]  /*70a0*/  @!P4 FSETP.GTU.AND P3, PT, |R132|, +INF , PT ;  /* 0x7f8000008400c80b */ /* 0x000fe20003f6c200 */
[----:B------:R-:W-:Y:S01]  /*70b0*/  FFMA R116, R93, R0, R116 ;  /* 0x000000005d747223 */ /* 0x000fe20000000074 */
[----:B------:R-:W0:Y:S01]  /*70c0*/  F2I.NTZ R135, R135 ;  /* 0x0000008700877305 */ /* 0x000e220000203100 */
[----:B------:R-:W-:Y:S01]  /*70d0*/  IMAD.MOV.U32 R92, RZ, RZ, R70 ;  /* 0x000000ffff5c7224 */ /* 0x000fe200078e0046 */
[----:B------:R-:W-:Y:S01]  /*70e0*/  @!P4 FSEL R132, R9, R132, !P3 ;  /* 0x000000840984c208 */ /* 0x000fe20005800000 */
[----:B------:R-:W-:Y:S01]  /*70f0*/  IMAD.MOV R136, RZ, RZ, -R71 ;  /* 0x000000ffff887224 */ /* 0x000fe200078e0a47 */
[----:B------:R-:W-:Y:S02]  /*7100*/  FSETP.GT.AND P4, PT, R95, R9, PT ;  /* 0x000000095f00720b */ /* 0x000fe40003f84000 */
[----:B------:R-:W-:Y:S01]  /*7110*/  @P0 SHF.R.U32.HI R92, RZ, R145, R6 ;  /* 0x00000091ff5c0219 */ /* 0x000fe20000011606 */
[----:B------:R-:W-:Y:S01]  /*7120*/  IMAD R136, R8, R136, R147 ;  /* 0x0000008808887224 */ /* 0x000fe200078e0293 */
[----:B------:R-:W-:Y:S01]  /*7130*/  SHF.R.S32.HI R6, RZ, 0x1f, R71 ;  /* 0x0000001fff067819 */ /* 0x000fe20000011447 */
[----:B------:R-:W-:Y:S01]  /*7140*/  F2I.NTZ R132, R132 ;  /* 0x0000008400847305 */ /* 0x000fe20000203100 */
[----:B------:R-:W-:Y:S01]  /*7150*/  @!P2 FSETP.GTU.AND P3, PT, |R133|, +INF , PT ;  /* 0x7f8000008500a80b */ /* 0x000fe20003f6c200 */
[--C-:B------:R-:W-:Y:S01]  /*7160*/  IMAD.MOV R138, RZ, RZ, -R92.reuse ;  /* 0x000000ffff8a7224 */ /* 0x100fe200078e0a5c */
[----:B------:R-:W-:Y:S01]  /*7170*/  SHF.R.S32.HI R93, RZ, 0x1f, R92 ;  /* 0x0000001fff5d7819 */ /* 0x000fe2000001145c */
[----:B------:R-:W-:Y:S01]  /*7180*/  IMAD.SHL.U32 R136, R136, 0x20, RZ ;  /* 0x0000002088887824 */ /* 0x000fe200078e00ff */
[----:B------:R-:W-:Y:S01]  /*7190*/  @!P2 FSEL R133, R9, R133, !P3 ;  /* 0x000000850985a208 */ /* 0x000fe20005800000 */
[----:B------:R-:W-:Y:S01]  /*71a0*/  IMAD R138, R8, R138, R70 ;  /* 0x0000008a088a7224 */ /* 0x000fe200078e0246 */
[----:B------:R-:W-:Y:S01]  /*71b0*/  FSETP.GT.AND P2, PT, R117, R9, PT ;  /* 0x000000097500720b */ /* 0x000fe20003f44000 */
[----:B------:R-:W-:Y:S01]  /*71c0*/  IMAD R6, R6, c[0x0][0x328], RZ ;  /* 0x0000ca0006067a24 */ /* 0x000fe200078e02ff */
[----:B------:R-:W-:Y:S01]  /*71d0*/  SHF.R.S32.HI R137, RZ, 0x1f, R136 ;  /* 0x0000001fff897819 */ /* 0x000fe20000011488 */
[----:B------:R-:W-:Y:S01]  /*71e0*/  IMAD.SHL.U32 R138, R138, 0x20, RZ ;  /* 0x000000208a8a7824 */ /* 0x000fe200078e00ff */
[----:B------:R-:W-:Y:S01]  /*71f0*/  F2I.NTZ R133, R133 ;  /* 0x0000008500857305 */ /* 0x000fe20000203100 */
[----:B------:R-:W-:Y:S01]  /*7200*/  IMAD R6, R71, c[0x0][0x32c], R6 ;  /* 0x0000cb0047067a24 */ /* 0x000fe200078e0206 */
[----:B------:R-:W-:Y:S01]  /*7210*/  @!P4 FSETP.GTU.AND P3, PT, |R95|, +INF , PT ;  /* 0x7f8000005f00c80b */ /* 0x000fe20003f6c200 */
[----:B------:R-:W-:Y:S01]  /*7220*/  IMAD.WIDE.U32 R136, R71, c[0x0][0x328], R136 ;  /* 0x0000ca0047887a25 */ /* 0x000fe200078e0088 */
[----:B------:R-:W-:-:S02]  /*7230*/  SHF.R.S32.HI R139, RZ, 0x1f, R138 ;  /* 0x0000001fff8b7819 */ /* 0x000fc4000001148a */
[----:B------:R-:W-:Y:S01]  /*7240*/  @!P4 FSEL R95, R9, R95, !P3 ;  /* 0x0000005f095fc208 */ /* 0x000fe20005800000 */
[----:B------:R-:W-:Y:S01]  /*7250*/  IMAD R71, R15, R92, RZ ;  /* 0x0000005c0f477224 */ /* 0x000fe200078e02ff */
[----:B------:R-:W-:Y:S02]  /*7260*/  FSETP.GT.AND P4, PT, R7, R9, PT ;  /* 0x000000090700720b */ /* 0x000fe40003f84000 */
[----:B0-----:R-:W-:Y:S01]  /*7270*/  I2IP.S8.S32.SAT R134, R135, R134, RZ ;  /* 0x0000008687867239 */ /* 0x001fe200000010ff */
[-C--:B------:R-:W-:Y:S01]  /*7280*/  IMAD R71, R93, R16.reuse, R71 ;  /* 0x000000105d477224 */ /* 0x080fe200078e0247 */
[----:B------:R-:W-:Y:S01]  /*7290*/  F2I.NTZ R95, R95 ;  /* 0x0000005f005f7305 */ /* 0x000fe20000203100 */
[----:B------:R-:W-:Y:S01]  /*72a0*/  IMAD.WIDE.U32 R92, R92, R16, R138 ;  /* 0x000000105c5c7225 */ /* 0x000fe200078e008a */
[----:B------:R-:W-:-:S04]  /*72b0*/  @!P2 FSETP.GTU.AND P3, PT, |R117|, +INF , PT ;  /* 0x7f8000007500a80b */ /* 0x000fc80003f6c200 */
[----:B------:R-:W-:Y:S02]  /*72c0*/  @!P2 FSEL R117, R9, R117, !P3 ;  /* 0x000000750975a208 */ /* 0x000fe40005800000 */
[----:B------:R-:W-:-:S04]  /*72d0*/  FSETP.GT.AND P2, PT, R116, R9, PT ;  /* 0x000000097400720b */ /* 0x000fc80003f44000 */
[----:B------:R-:W0:Y:S02]  /*72e0*/  F2I.NTZ R117, R117 ;  /* 0x0000007500757305 */ /* 0x000e240000203100 */
[----:B------:R-:W-:-:S04]  /*72f0*/  @!P4 FSETP.GTU.AND P3, PT, |R7|, +INF , PT ;  /* 0x7f8000000700c80b */ /* 0x000fc80003f6c200 */
[----:B------:R-:W-:Y:S02]  /*7300*/  @!P4 FSEL R7, R9, R7, !P3 ;  /* 0x000000070907c208 */ /* 0x000fe40005800000 */
[----:B------:R-:W-:-:S04]  /*7310*/  ISETP.LT.AND P4, PT, R70, R144, !P5 ;  /* 0x000000904600720c */ /* 0x000fc80006f81270 */
[----:B------:R-:W-:Y:S02]  /*7320*/  F2I.NTZ R7, R7 ;  /* 0x0000000700077305 */ /* 0x000fe40000203100 */
[----:B------:R-:W-:Y:S02]  /*7330*/  @!P2 FSETP.GTU.AND P3, PT, |R116|, +INF , PT ;  /* 0x7f8000007400a80b */ /* 0x000fe40003f6c200 */
[----:B0-----:R-:W-:Y:S02]  /*7340*/  I2IP.S8.S32.SAT R117, R117, R95, RZ ;  /* 0x0000005f75757239 */ /* 0x001fe400000010ff */
[----:B------:R-:W-:Y:S02]  /*7350*/  @!P2 FSEL R116, R9, R116, !P3 ;  /* 0x000000740974a208 */ /* 0x000fe40005800000 */
[----:B------:R-:W-:-:S04]  /*7360*/  IADD3 R94, P2, R18, R136, RZ ;  /* 0x00000088125e7210 */ /* 0x000fc80007f5e0ff */
[----:B------:R-:W0:Y:S01]  /*7370*/  F2I.NTZ R116, R116 ;  /* 0x0000007400747305 */ /* 0x000e220000203100 */
[----:B------:R-:W-:Y:S02]  /*7380*/  IADD3.X R95, R17, R137, R6, P2, !PT ;  /* 0x00000089115f7210 */ /* 0x000fe400017fe406 */
[----:B------:R-:W-:Y:S02]  /*7390*/  IADD3 R92, P2, R142, R92, RZ ;  /* 0x0000005c8e5c7210 */ /* 0x000fe40007f5e0ff */
[----:B------:R-:W-:Y:S02]  /*73a0*/  I2IP.S8.S32.SAT R6, R133, R132, R134 ;  /* 0x0000008485067239 */ /* 0x000fe40000001086 */
[----:B------:R-:W-:Y:S02]  /*73b0*/  IADD3.X R93, R19, R93, R71, P2, !PT ;  /* 0x0000005d135d7210 */ /* 0x000fe400017fe447 */
[----:B0-----:R-:W-:-:S08]  /*73c0*/  I2IP.S8.S32.SAT R7, R116, R7, R117 ;  /* 0x0000000774077239 */ /* 0x001fd00000001075 */
[----:B------:R0:W-:Y:S04]  /*73d0*/  @P1 STG.E.64.SYS [R94], R6 ;  /* 0x000000065e001386 */ /* 0x0001e8000010eb00 */
[----:B------:R-:W0:Y:S01]  /*73e0*/  @P4 LDG.E.LTC128B.64.SYS R4, [R92] ;  /* 0x000000005c044381 */ /* 0x000e2200001eeb20 */
[----:B------:R-:W1:Y:S08]  /*73f0*/  I2F R96, R96 ;  /* 0x0000006000607306 */ /* 0x000e700000201400 */
[----:B------:R-:W2:Y:S08]  /*7400*/  I2F R97, R97 ;  /* 0x0000006100617306 */ /* 0x000eb00000201400 */
[----:B------:R-:W3:Y:S08]  /*7410*/  I2F R114, R114 ;  /* 0x0000007200727306 */ /* 0x000ef00000201400 */
[----:B------:R-:W-:Y:S08]  /*7420*/  I2F R115, R115 ;  /* 0x0000007300737306 */ /* 0x000ff00000201400 */
[----:B------:R-:W0:Y:S08]  /*7430*/  I2F R72, R72 ;  /* 0x0000004800487306 */ /* 0x000e300000201400 */
[----:B------:R-:W0:Y:S08]  /*7440*/  I2F R73, R73 ;  /* 0x0000004900497306 */ /* 0x000e300000201400 */
[----:B------:R-:W0:Y:S08]  /*7450*/  I2F R90, R90 ;  /* 0x0000005a005a7306 */ /* 0x000e300000201400 */
[----:B------:R-:W0:Y:S02]  /*7460*/  I2F R91, R91 ;  /* 0x0000005b005b7306 */ /* 0x000e240000201400 */
[----:B0-----:R-:W-:-:S02]  /*7470*/  PRMT R7, R4, 0xaaa2, R4 ;  /* 0x0000aaa204077816 */ /* 0x001fc40000000004 */
[--C-:B------:R-:W-:Y:S02]  /*7480*/  PRMT R6, R4, 0xbbb3, R4.reuse ;  /* 0x0000bbb304067816 */ /* 0x100fe40000000004 */
[----:B------:R-:W-:Y:S02]  /*7490*/  IADD3 R7, R7, 0x4b400000, RZ ;  /* 0x4b40000007077810 */ /* 0x000fe40007ffe0ff */
[----:B------:R-:W-:Y:S02]  /*74a0*/  IADD3 R6, R6, 0x4b400000, RZ ;  /* 0x4b40000006067810 */ /* 0x000fe40007ffe0ff */
[----:B------:R-:W-:Y:S01]  /*74b0*/  PRMT R71, R4, 0x8880, R4 ;  /* 0x0000888004477816 */ /* 0x000fe20000000004 */
[----:B------:R-:W-:Y:S01]  /*74c0*/  FADD R7, R7, -12582912 ;  /* 0xcb40000007077421 */ /* 0x000fe20000000000 */
[----:B------:R-:W-:-:S03]  /*74d0*/  PRMT R92, R5, 0xaaa2, R5 ;  /* 0x0000aaa2055c7816 */ /* 0x000fc60000000005 */
[-C--:B-1----:R-:W-:Y:S01]  /*74e0*/  FFMA R96, R96, R0.reuse, R7 ;  /* 0x0000000060607223 */ /* 0x082fe20000000007 */
[----:B------:R-:W-:Y:S01]  /*74f0*/  IADD3 R92, R92, 0x4b400000, RZ ;  /* 0x4b4000005c5c7810 */ /* 0x000fe20007ffe0ff */
[----:B------:R-:W-:Y:S01]  /*7500*/  FADD R7, R6, -12582912 ;  /* 0xcb40000006077421 */ /* 0x000fe20000000000 */
[----:B------:R-:W-:Y:S02]  /*7510*/  IADD3 R6, R71, 0x4b400000, RZ ;  /* 0x4b40000047067810 */ /* 0x000fe40007ffe0ff */
[-C--:B------:R-:W-:Y:S01]  /*7520*/  FSETP.GT.AND P3, PT, R96, R9.reuse, PT ;  /* 0x000000096000720b */ /* 0x080fe20003f64000 */
[-C--:B--2---:R-:W-:Y:S01]  /*7530*/  FFMA R97, R97, R0.reuse, R7 ;  /* 0x0000000061617223 */ /* 0x084fe20000000007 */
[----:B------:R-:W-:Y:S01]  /*7540*/  PRMT R7, R4, 0x9991, R4 ;  /* 0x0000999104077816 */ /* 0x000fe20000000004 */
[----:B------:R-:W-:Y:S01]  /*7550*/  FADD R94, R6, -12582912 ;  /* 0xcb400000065e7421 */ /* 0x000fe20000000000 */
[--C-:B------:R-:W-:Y:S01]  /*7560*/  PRMT R71, R5, 0x9991, R5.reuse ;  /* 0x0000999105477816 */ /* 0x100fe20000000005 */
[----:B------:R-:W-:Y:S01]  /*7570*/  FADD R92, R92, -12582912 ;  /* 0xcb4000005c5c7421 */ /* 0x000fe20000000000 */
[----:B------:R-:W-:Y:S01]  /*7580*/  FSETP.GT.AND P1, PT, R97, R9, PT ;  /* 0x000000096100720b */ /* 0x000fe20003f24000 */
[-C--:B---3--:R-:W-:Y:S01]  /*7590*/  FFMA R94, R114, R0.reuse, R94 ;  /* 0x00000000725e7223 */ /* 0x088fe2000000005e */
[----:B------:R-:W-:Y:S01]  /*75a0*/  IADD3 R6, R7, 0x4b400000, RZ ;  /* 0x4b40000007067810 */ /* 0x000fe20007ffe0ff */
[----:B------:R-:W-:Y:S01]  /*75b0*/  FFMA R92, R72, R0, R92 ;  /* 0x00000000485c7223 */ /* 0x000fe2000000005c */
[----:B------:R-:W-:-:S02]  /*75c0*/  PRMT R7, R5, 0xbbb3, R5 ;  /* 0x0000bbb305077816 */ /* 0x000fc40000000005 */
[----:B------:R-:W-:Y:S01]  /*75d0*/  @!P3 FSETP.GTU.AND P2, PT, |R96|, +INF , PT ;  /* 0x7f8000006000b80b */ /* 0x000fe20003f4c200 */
[----:B------:R-:W-:Y:S01]  /*75e0*/  FADD R6, R6, -12582912 ;  /* 0xcb40000006067421 */ /* 0x000fe20000000000 */
[----:B------:R-:W-:Y:S02]  /*75f0*/  IADD3 R7, R7, 0x4b400000, RZ ;  /* 0x4b40000007077810 */ /* 0x000fe40007ffe0ff */
[----:B------:R-:W-:Y:S01]  /*7600*/  @!P3 FSEL R96, R9, R96, !P2 ;  /* 0x000000600960b208 */ /* 0x000fe20005000000 */
[-C--:B------:R-:W-:Y:S01]  /*7610*/  FFMA R95, R115, R0.reuse, R6 ;  /* 0x00000000735f7223 */ /* 0x080fe20000000006 */
[----:B------:R-:W-:Y:S01]  /*7620*/  FSETP.GT.AND P3, PT, R94, R9, PT ;  /* 0x000000095e00720b */ /* 0x000fe20003f64000 */
[----:B------:R-:W-:Y:S01]  /*7630*/  FADD R7, R7, -12582912 ;  /* 0xcb40000007077421 */ /* 0x000fe20000000000 */
[----:B------:R-:W-:Y:S02]  /*7640*/  PRMT R6, R5, 0x8880, R5 ;  /* 0x0000888005067816 */ /* 0x000fe40000000005 */
[----:B------:R-:W-:Y:S01]  /*7650*/  F2I.NTZ R96, R96 ;  /* 0x0000006000607305 */ /* 0x000fe20000203100 */
[----:B------:R-:W-:Y:S01]  /*7660*/  FFMA R93, R73, R0, R7 ;  /* 0x00000000495d7223 */ /* 0x000fe20000000007 */
[----:B------:R-:W-:Y:S01]  /*7670*/  @!P1 FSETP.GTU.AND P2, PT, |R97|, +INF , PT ;  /* 0x7f8000006100980b */ /* 0x000fe20003f4c200 */
[----:B------:R-:W-:Y:S01]  /*7680*/  @P0 IMAD.HI.U32 R73, R70, R11, RZ ;  /* 0x0000000b46490227 */ /* 0x000fe200078e00ff */
[----:B------:R-:W-:-:S02]  /*7690*/  IADD3 R6, R6, 0x4b400000, RZ ;  /* 0x4b40000006067810 */ /* 0x000fc40007ffe0ff */
[----:B------:R-:W-:Y:S02]  /*76a0*/  @!P1 FSEL R97, R9, R97, !P2 ;  /* 0x0000006109619208 */ /* 0x000fe40005000000 */
[----:B------:R-:W-:Y:S01]  /*76b0*/  FSETP.GT.AND P1, PT, R95, R9, PT ;  /* 0x000000095f00720b */ /* 0x000fe20003f24000 */
[----:B------:R-:W-:Y:S01]  /*76c0*/  FADD R7, R6, -12582912 ;  /* 0xcb40000006077421 */ /* 0x000fe20000000000 */
[----:B------:R-:W-:Y:S02]  /*76d0*/  IADD3 R6, R71, 0x4b400000, RZ ;  /* 0x4b40000047067810 */ /* 0x000fe40007ffe0ff */
[----:B------:R-:W-:Y:S01]  /*76e0*/  IADD3 R71, R143, 0x18, RZ ;  /* 0x000000188f477810 */ /* 0x000fe20007ffe0ff */
[----:B------:R-:W-:Y:S01]  /*76f0*/  FFMA R7, R90, R0, R7 ;  /* 0x000000005a077223 */ /* 0x000fe20000000007 */
[----:B------:R-:W-:Y:S01]  /*7700*/  @!P3 FSETP.GTU.AND P2, PT, |R94|, +INF , PT ;  /* 0x7f8000005e00b80b */ /* 0x000fe20003f4c200 */
[----:B------:R-:W-:Y:S01]  /*7710*/  FADD R6, R6, -12582912 ;  /* 0xcb40000006067421 */ /* 0x000fe20000000000 */
[----:B------:R-:W0:Y:S01]  /*7720*/  F2I.NTZ R97, R97 ;  /* 0x0000006100617305 */ /* 0x000e220000203100 */
[----:B------:R-:W-:Y:S01]  /*7730*/  @P0 IMAD.HI.U32 R72, R71, R12, RZ ;  /* 0x0000000c47480227 */ /* 0x000fe200078e00ff */
[----:B------:R-:W-:-:S02]  /*7740*/  @!P3 FSEL R94, R9, R94, !P2 ;  /* 0x0000005e095eb208 */ /* 0x000fc40005000000 */
[----:B------:R-:W-:Y:S01]  /*7750*/  FSETP.GT.AND P3, PT, R92, R9, PT ;  /* 0x000000095c00720b */ /* 0x000fe20003f64000 */
[----:B------:R-:W-:Y:S02]  /*7760*/  FFMA R90, R91, R0, R6 ;  /* 0x000000005b5a7223 */ /* 0x000fe40000000006 */
[----:B------:R-:W-:Y:S01]  /*7770*/  IMAD.MOV.U32 R91, RZ, RZ, R70 ;  /* 0x000000ffff5b7224 */ /* 0x000fe200078e0046 */
[----:B------:R-:W-:Y:S01]  /*7780*/  F2I.NTZ R94, R94 ;  /* 0x0000005e005e7305 */ /* 0x000fe20000203100 */
[----:B------:R-:W-:Y:S01]  /*7790*/  IMAD.MOV.U32 R6, RZ, RZ, R71 ;  /* 0x000000ffff067224 */ /* 0x000fe200078e0047 */
[----:B------:R-:W-:Y:S02]  /*77a0*/  @!P1 FSETP.GTU.AND P2, PT, |R95|, +INF , PT ;  /* 0x7f8000005f00980b */ /* 0x000fe40003f4c200 */
[----:B------:R-:W-:Y:S02]  /*77b0*/  @P0 SHF.R.U32.HI R91, RZ, R10, R73 ;  /* 0x0000000aff5b0219 */ /* 0x000fe40000011649 */
[----:B------:R-:W-:-:S02]  /*77c0*/  @!P1 FSEL R95, R9, R95, !P2 ;  /* 0x0000005f095f9208 */ /* 0x000fc40005000000 */
[----:B------:R-:W-:Y:S01]  /*77d0*/  FSETP.GT.AND P1, PT, R93, R9, PT ;  /* 0x000000095d00720b */ /* 0x000fe20003f24000 */
[--C-:B------:R-:W-:Y:S01]  /*77e0*/  IMAD.MOV R116, RZ, RZ, -R91.reuse ;  /* 0x000000ffff747224 */ /* 0x100fe200078e0a5b */
[----:B------:R-:W-:Y:S02]  /*77f0*/  @P0 SHF.R.U32.HI R6, RZ, R145, R72 ;  /* 0x00000091ff060219 */ /* 0x000fe40000011648 */
[----:B------:R-:W1:Y:S01]  /*7800*/  F2I.NTZ R95, R95 ;  /* 0x0000005f005f7305 */ /* 0x000e620000203100 */
[----:B------:R-:W-:Y:S01]  /*7810*/  IMAD R116, R8, R116, R70 ;  /* 0x0000007408747224 */ /* 0x000fe200078e0246 */
[----:B------:R-:W-:Y:S01]  /*7820*/  @!P3 FSETP.GTU.AND P2, PT, |R92|, +INF , PT ;  /* 0x7f8000005c00b80b */ /* 0x000fe20003f4c200 */
[----:B------:R-:W-:Y:S01]  /*7830*/  IMAD.MOV R114, RZ, RZ, -R6 ;  /* 0x000000ffff727224 */ /* 0x000fe200078e0a06 */
        /* <DEDUP_REMOVED lines=9> */
[----:B------:R-:W-:Y:S01]  /*78d0*/  SHF.R.S32.HI R132, RZ, 0x1f, R6 ;  /* 0x0000001fff847819 */ /* 0x000fe20000011406 */
[----:B------:R-:W-:Y:S01]  /*78e0*/  IMAD R72, R15, R6, RZ ;  /* 0x000000060f487224 */ /* 0x000fe200078e02ff */
[----:B------:R-:W-:Y:S01]  /*78f0*/  @!P1 FSETP.GTU.AND P2, PT, |R93|, +INF , PT ;  /* 0x7f8000005d00980b */ /* 0x000fe20003f4c200 */
[----:B------:R-:W-:Y:S01]  /*7900*/  IMAD.WIDE.U32 R116, R91, c[0x0][0x328], R116 ;  /* 0x0000ca005b747a25 */ /* 0x000fe200078e0074 */
[----:B------:R-:W-:-:S02]  /*7910*/  SHF.R.S32.HI R115, RZ, 0x1f, R114 ;  /* 0x0000001fff737819 */ /* 0x000fc40000011472 */
[----:B------:R-:W-:Y:S01]  /*7920*/  @!P1 FSEL R93, R9, R93, !P2 ;  /* 0x0000005d095d9208 */ /* 0x000fe20005000000 */
[----:B------:R-:W-:Y:S01]  /*7930*/  IMAD R73, R91, c[0x0][0x32c], R73 ;  /* 0x0000cb005b497a24 */ /* 0x000fe200078e0249 */
[----:B------:R-:W-:Y:S01]  /*7940*/  FSETP.GT.AND P1, PT, R90, R9, PT ;  /* 0x000000095a00720b */ /* 0x000fe20003f24000 */
[----:B------:R-:W-:Y:S01]  /*7950*/  IMAD.WIDE.U32 R114, R6, R16, R114 ;  /* 0x0000001006727225 */ /* 0x000fe200078e0072 */
[----:B0-----:R-:W-:Y:S02]  /*7960*/  I2IP.S8.S32.SAT R6, R97, R96, RZ ;  /* 0x0000006061067239 */ /* 0x001fe400000010ff */
[----:B------:R-:W0:Y:S01]  /*7970*/  F2I.NTZ R93, R93 ;  /* 0x0000005d005d7305 */ /* 0x000e220000203100 */
[----:B------:R-:W-:Y:S01]  /*7980*/  IMAD R72, R132, R16, R72 ;  /* 0x0000001084487224 */ /* 0x000fe200078e0248 */
[----:B------:R-:W-:Y:S02]  /*7990*/  @!P3 FSETP.GTU.AND P2, PT, |R7|, +INF , PT ;  /* 0x7f8000000700b80b */ /* 0x000fe40003f4c200 */
[----:B-1----:R-:W-:-:S02]  /*79a0*/  I2IP.S8.S32.SAT R6, R95, R94, R6 ;  /* 0x0000005e5f067239 */ /* 0x002fc40000001006 */
[----:B------:R-:W-:Y:S02]  /*79b0*/  @!P3 FSEL R7, R9, R7, !P2 ;  /* 0x000000070907b208 */ /* 0x000fe40005000000 */
[----:B------:R-:W-:-:S04]  /*79c0*/  IADD3 R96, P3, R18, R116, RZ ;  /* 0x0000007412607210 */ /* 0x000fc80007f7e0ff */
[----:B------:R-:W-:Y:S01]  /*79d0*/  F2I.NTZ R7, R7 ;  /* 0x0000000700077305 */ /* 0x000fe20000203100 */
[----:B------:R-:W-:Y:S02]  /*79e0*/  IADD3.X R97, R17, R117, R73, P3, !PT ;  /* 0x0000007511617210 */ /* 0x000fe40001ffe449 */
[----:B------:R-:W-:Y:S02]  /*79f0*/  @!P1 FSETP.GTU.AND P2, PT, |R90|, +INF , PT ;  /* 0x7f8000005a00980b */ /* 0x000fe40003f4c200 */
[----:B0-----:R-:W-:Y:S02]  /*7a00*/  I2IP.S8.S32.SAT R92, R93, R92, RZ ;  /* 0x0000005c5d5c7239 */ /* 0x001fe400000010ff */
[----:B------:R-:W-:Y:S02]  /*7a10*/  @!P1 FSEL R90, R9, R90, !P2 ;  /* 0x0000005a095a9208 */ /* 0x000fe40005000000 */
[----:B------:R-:W-:-:S04]  /*7a20*/  ISETP.LT.AND P1, PT, R71, R144, !P5 ;  /* 0x000000904700720c */ /* 0x000fc80006f21270 */
[----:B------:R-:W0:Y:S02]  /*7a30*/  F2I.NTZ R90, R90 ;  /* 0x0000005a005a7305 */ /* 0x000e240000203100 */
[----:B------:R-:W-:-:S04]  /*7a40*/  IADD3 R114, P2, R142, R114, RZ ;  /* 0x000000728e727210 */ /* 0x000fc80007f5e0ff */
[----:B------:R-:W-:Y:S02]  /*7a50*/  IADD3.X R115, R19, R115, R72, P2, !PT ;  /* 0x0000007313737210 */ /* 0x000fe400017fe448 */
[----:B0-----:R-:W-:-:S08]  /*7a60*/  I2IP.S8.S32.SAT R7, R90, R7, R92 ;  /* 0x000000075a077239 */ /* 0x001fd0000000105c */
[----:B------:R0:W-:Y:S04]  /*7a70*/  @P4 STG.E.64.SYS [R96], R6 ;  /* 0x0000000660004386 */ /* 0x0001e8000010eb00 */
[----:B------:R-:W2:Y:S01]  /*7a80*/  @P1 LDG.E.LTC128B.64.SYS R4, [R114] ;  /* 0x0000000072041381 */ /* 0x000ea200001eeb20 */
[----:B------:R-:W1:Y:S01]  /*7a90*/  I2F R98, R98 ;  /* 0x0000006200627306 */ /* 0x000e620000201400 */
[----:B------:R-:W-:-:S07]  /*7aa0*/  @P0 IMAD.HI.U32 R73, R71, R11, RZ ;  /* 0x0000000b47490227 */ /* 0x000fce00078e00ff */
[----:B------:R-:W3:Y:S08]  /*7ab0*/  I2F R99, R99 ;  /* 0x0000006300637306 */ /* 0x000ef00000201400 */
[----:B------:R-:W0:Y:S08]  /*7ac0*/  I2F R112, R112 ;  /* 0x0000007000707306 */ /* 0x000e300000201400 */
[----:B------:R-:W-:Y:S08]  /*7ad0*/  I2F R113, R113 ;  /* 0x0000007100717306 */ /* 0x000ff00000201400 */
[----:B------:R-:W0:Y:S08]  /*7ae0*/  I2F R74, R74 ;  /* 0x0000004a004a7306 */ /* 0x000e300000201400 */
[----:B------:R0:W-:Y:S08]  /*7af0*/  I2F R90, R89 ;  /* 0x00000059005a7306 */ /* 0x0001f00000201400 */
[----:B------:R-:W0:Y:S08]  /*7b00*/  I2F R75, R75 ;  /* 0x0000004b004b7306 */ /* 0x000e300000201400 */
[----:B------:R-:W0:Y:S01]  /*7b10*/  I2F R88, R88 ;  /* 0x0000005800587306 */ /* 0x000e220000201400 */
[----:B--2---:R-:W-:-:S02]  /*7b20*/  PRMT R94, R4, 0xaaa2, R4 ;  /* 0x0000aaa2045e7816 */ /* 0x004fc40000000004 */
[--C-:B0-----:R-:W-:Y:S02]  /*7b30*/  PRMT R6, R4, 0xbbb3, R4.reuse ;  /* 0x0000bbb304067816 */ /* 0x101fe40000000004 */
[----:B------:R-:W-:Y:S02]  /*7b40*/  IADD3 R94, R94, 0x4b400000, RZ ;  /* 0x4b4000005e5e7810 */ /* 0x000fe40007ffe0ff */
[----:B------:R-:W-:Y:S02]  /*7b50*/  IADD3 R6, R6, 0x4b400000, RZ ;  /* 0x4b40000006067810 */ /* 0x000fe40007ffe0ff */
[----:B------:R-:W-:Y:S01]  /*7b60*/  PRMT R7, R4, 0x8880, R4 ;  /* 0x0000888004077816 */ /* 0x000fe20000000004 */
[----:B------:R-:W-:Y:S01]  /*7b70*/  FADD R94, R94, -12582912 ;  /* 0xcb4000005e5e7421 */ /* 0x000fe20000000000 */
[----:B------:R-:W-:Y:S01]  /*7b80*/  PRMT R89, R5, 0xaaa2, R5 ;  /* 0x0000aaa205597816 */ /* 0x000fe20000000005 */
[----:B------:R-:W-:Y:S01]  /*7b90*/  FADD R95, R6, -12582912 ;  /* 0xcb400000065f7421 */ /* 0x000fe20000000000 */
[----:B------:R-:W-:Y:S01]  /*7ba0*/  IADD3 R6, R7, 0x4b400000, RZ ;  /* 0x4b40000007067810 */ /* 0x000fe20007ffe0ff */
[-C--:B-1----:R-:W-:Y:S01]  /*7bb0*/  FFMA R94, R98, R0.reuse, R94 ;  /* 0x00000000625e7223 */ /* 0x082fe2000000005e */
[----:B------:R-:W-:Y:S01]  /*7bc0*/  PRMT R7, R4, 0x9991, R4 ;  /* 0x0000999104077816 */ /* 0x000fe20000000004 */
[----:B---3--:R-:W-:Y:S01]  /*7bd0*/  FFMA R95, R99, R0, R95 ;  /* 0x00000000635f7223 */ /* 0x008fe2000000005f */
[----:B------:R-:W-:Y:S01]  /*7be0*/  IADD3 R89, R89, 0x4b400000, RZ ;  /* 0x4b40000059597810 */ /* 0x000fe20007ffe0ff */
[----:B------:R-:W-:Y:S01]  /*7bf0*/  FADD R92, R6, -12582912 ;  /* 0xcb400000065c7421 */ /* 0x000fe20000000000 */
[----:B------:R-:W-:-:S02]  /*7c00*/  FSETP.GT.AND P4, PT, R94, R9, PT ;  /* 0x000000095e00720b */ /* 0x000fc40003f84000 */
[----:B------:R-:W-:Y:S01]  /*7c10*/  FSETP.GT.AND P2, PT, R95, R9, PT ;  /* 0x000000095f00720b */ /* 0x000fe20003f44000 */
[-C--:B------:R-:W-:Y:S01]  /*7c20*/  FFMA R92, R112, R0.reuse, R92 ;  /* 0x00000000705c7223 */ /* 0x080fe2000000005c */
[----:B------:R-:W-:Y:S01]  /*7c30*/  IADD3 R6, R7, 0x4b400000, RZ ;  /* 0x4b40000007067810 */ /* 0x000fe20007ffe0ff */
[----:B------:R-:W-:Y:S01]  /*7c40*/  FADD R89, R89, -12582912 ;  /* 0xcb40000059597421 */ /* 0x000fe20000000000 */
[C-C-:B------:R-:W-:Y:S02]  /*7c50*/  PRMT R72, R5.reuse, 0xbbb3, R5.reuse ;  /* 0x0000bbb305487816 */ /* 0x140fe40000000005 */
[----:B------:R-:W-:Y:S01]  /*7c60*/  PRMT R7, R5, 0x9991, R5 ;  /* 0x0000999105077816 */ /* 0x000fe20000000005 */
[----:B------:R-:W-:Y:S01]  /*7c70*/  FADD R6, R6, -12582912 ;  /* 0xcb40000006067421 */ /* 0x000fe20000000000 */
[----:B------:R-:W-:Y:S01]  /*7c80*/  IADD3 R72, R72, 0x4b400000, RZ ;  /* 0x4b40000048487810 */ /* 0x000fe20007ffe0ff */
[-C--:B------:R-:W-:Y:S01]  /*7c90*/  FFMA R89, R74, R0.reuse, R89 ;  /* 0x000000004a597223 */ /* 0x080fe20000000059 */
[----:B------:R-:W-:Y:S01]  /*7ca0*/  @!P4 FSETP.GTU.AND P3, PT, |R94|, +INF , PT ;  /* 0x7f8000005e00c80b */ /* 0x000fe20003f6c200 */
[----:B------:R-:W-:Y:S01]  /*7cb0*/  FFMA R93, R113, R0, R6 ;  /* 0x00000000715d7223 */ /* 0x000fe20000000006 */
[----:B------:R-:W-:Y:S01]  /*7cc0*/  PRMT R6, R5, 0x8880, R5 ;  /* 0x0000888005067816 */ /* 0x000fe20000000005 */
[----:B------:R-:W-:Y:S01]  /*7cd0*/  FADD R72, R72, -12582912 ;  /* 0xcb40000048487421 */ /* 0x000fe20000000000 */
[----:B------:R-:W-:-:S02]  /*7ce0*/  @!P4 FSEL R94, R9, R94, !P3 ;  /* 0x0000005e095ec208 */ /* 0x000fc40005800000 */
[----:B------:R-:W-:Y:S01]  /*7cf0*/  FSETP.GT.AND P4, PT, R92, R9, PT ;  /* 0x000000095c00720b */ /* 0x000fe20003f84000 */
[----:B------:R-:W-:Y:S01]  /*7d00*/  FFMA R91, R75, R0, R72 ;  /* 0x000000004b5b7223 */ /* 0x000fe20000000048 */
[----:B------:R-:W-:Y:S01]  /*7d10*/  IADD3 R6, R6, 0x4b400000, RZ ;  /* 0x4b40000006067810 */ /* 0x000fe20007ffe0ff */
[----:B------:R-:W-:Y:S01]  /*7d20*/  IMAD.MOV.U32 R75, RZ, RZ, R71 ;  /* 0x000000ffff4b7224 */ /* 0x000fe200078e0047 */
[----:B------:R-:W-:Y:S01]  /*7d30*/  IADD3 R7, R7, 0x4b400000, RZ ;  /* 0x4b40000007077810 */ /* 0x000fe20007ffe0ff */
[----:B------:R-:W-:Y:S01]  /*7d40*/  F2I.NTZ R94, R94 ;  /* 0x0000005e005e7305 */ /* 0x000fe20000203100 */
[----:B------:R-:W-:Y:S01]  /*7d50*/  @!P2 FSETP.GTU.AND P3, PT, |R95|, +INF , PT ;  /* 0x7f8000005f00a80b */ /* 0x000fe20003f6c200 */
[----:B------:R-:W-:Y:S01]  /*7d60*/  FADD R6, R6, -12582912 ;  /* 0xcb40000006067421 */ /* 0x000fe20000000000 */
[----:B------:R-:W-:Y:S01]  /*7d70*/  @P0 SHF.R.U32.HI R75, RZ, R10, R73 ;  /* 0x0000000aff4b0219 */ /* 0x000fe20000011649 */
[----:B------:R-:W-:Y:S01]  /*7d80*/  FADD R72, R7, -12582912 ;  /* 0xcb40000007487421 */ /* 0x000fe20000000000 */
[----:B------:R-:W-:Y:S01]  /*7d90*/  @!P2 FSEL R95, R9, R95, !P3 ;  /* 0x0000005f095fa208 */ /* 0x000fe20005800000 */
[-C--:B------:R-:W-:Y:S01]  /*7da0*/  FFMA R7, R88, R0.reuse, R6 ;  /* 0x0000000058077223 */ /* 0x080fe20000000006 */
[----:B------:R-:W-:Y:S01]  /*7db0*/  FSETP.GT.AND P2, PT, R93, R9, PT ;  /* 0x000000095d00720b */ /* 0x000fe20003f44000 */
[----:B------:R-:W-:Y:S01]  /*7dc0*/  FFMA R90, R90, R0, R72 ;  /* 0x000000005a5a7223 */ /* 0x000fe20000000048 */
[----:B------:R-:W-:Y:S01]  /*7dd0*/  IADD3 R72, R143, 0x20, RZ ;  /* 0x000000208f487810 */ /* 0x000fe20007ffe0ff */
[----:B------:R-:W-:Y:S01]  /*7de0*/  IMAD.MOV R98, RZ, RZ, -R75 ;  /* 0x000000ffff627224 */ /* 0x000fe200078e0a4b */
[----:B------:R-:W0:Y:S02]  /*7df0*/  F2I.NTZ R95, R95 ;  /* 0x0000005f005f7305 */ /* 0x000e240000203100 */
[----:B------:R-:W-:Y:S01]  /*7e00*/  @!P4 FSETP.GTU.AND P3, PT, |R92|, +INF , PT ;  /* 0x7f8000005c00c80b */ /* 0x000fe20003f6c200 */
[----:B------:R-:W-:-:S02]  /*7e10*/  IMAD.MOV.U32 R74, RZ, RZ, R72 ;  /* 0x000000ffff4a7224 */ /* 0x000fc400078e0048 */
[----:B------:R-:W-:Y:S01]  /*7e20*/  @P0 IMAD.HI.U32 R6, R72, R12, RZ ;  /* 0x0000000c48060227 */ /* 0x000fe200078e00ff */
[----:B------:R-:W-:Y:S02]  /*7e30*/  @!P4 FSEL R92, R9, R92, !P3 ;  /* 0x0000005c095cc208 */ /* 0x000fe40005800000 */
[----:B------:R-:W-:Y:S01]  /*7e40*/  FSETP.GT.AND P4, PT, R89, R9, PT ;  /* 0x000000095900720b */ /* 0x000fe20003f84000 */
[----:B------:R-:W-:Y:S01]  /*7e50*/  IMAD R98, R8, R98, R71 ;  /* 0x0000006208627224 */ /* 0x000fe200078e0247 */
[----:B------:R-:W-:Y:S02]  /*7e60*/  @P0 SHF.R.U32.HI R74, RZ, R145, R6 ;  /* 0x00000091ff4a0219 */ /* 0x000fe40000011606 */
[----:B------:R-:W-:Y:S01]  /*7e70*/  SHF.R.S32.HI R6, RZ, 0x1f, R75 ;  /* 0x0000001fff067819 */ /* 0x000fe2000001144b */
[----:B------:R-:W-:Y:S01]  /*7e80*/  IMAD.SHL.U32 R98, R98, 0x20, RZ ;  /* 0x0000002062627824 */ /* 0x000fe200078e00ff */
[----:B------:R-:W-:Y:S01]  /*7e90*/  @!P2 FSETP.GTU.AND P3, PT, |R93|, +INF , PT ;  /* 0x7f8000005d00a80b */ /* 0x000fe20003f6c200 */
[--C-:B------:R-:W-:Y:S01]  /*7ea0*/  IMAD.MOV R96, RZ, RZ, -R74.reuse ;  /* 0x000000ffff607224 */ /* 0x100fe200078e0a4a */
[----:B------:R-:W-:Y:S01]  /*7eb0*/  F2I.NTZ R92, R92 ;  /* 0x0000005c005c7305 */ /* 0x000fe20000203100 */
[----:B------:R-:W-:Y:S01]  /*7ec0*/  SHF.R.S32.HI R88, RZ, 0x1f, R74 ;  /* 0x0000001fff587819 */ /* 0x000fe2000001144a */
[----:B------:R-:W-:Y:S01]  /*7ed0*/  IMAD R73, R15, R74, RZ ;  /* 0x0000004a0f497224 */ /* 0x000fe200078e02ff */
[----:B------:R-:W-:Y:S01]  /*7ee0*/  @!P2 FSEL R93, R9, R93, !P3 ;  /* 0x0000005d095da208 */ /* 0x000fe20005800000 */
[----:B------:R-:W-:Y:S01]  /*7ef0*/  IMAD R96, R8, R96, R72 ;  /* 0x0000006008607224 */ /* 0x000fe200078e0248 */
[----:B------:R-:W-:Y:S01]  /*7f00*/  FSETP.GT.AND P2, PT, R91, R9, PT ;  /* 0x000000095b00720b */ /* 0x000fe20003f44000 */
[----:B------:R-:W-:Y:S01]  /*7f10*/  IMAD R6, R6, c[0x0][0x328], RZ ;  /* 0x0000ca0006067a24 */ /* 0x000fe200078e02ff */
[--C-:B------:R-:W-:Y:S01]  /*7f20*/  SHF.R.S32.HI R99, RZ, 0x1f, R98.reuse ;  /* 0x0000001fff637819 */ /* 0x100fe20000011462 */
[----:B------:R-:W-:Y:S01]  /*7f30*/  IMAD.SHL.U32 R96, R96, 0x20, RZ ;  /* 0x0000002060607824 */ /* 0x000fe200078e00ff */
[----:B------:R-:W-:Y:S01]  /*7f40*/  F2I.NTZ R93, R93 ;  /* 0x0000005d005d7305 */ /* 0x000fe20000203100 */
[----:B------:R-:W-:Y:S01]  /*7f50*/  @!P4 FSETP.GTU.AND P3, PT, |R89|, +INF , PT ;  /* 0x7f8000005900c80b */ /* 0x000fe20003f6c200 */
[----:B------:R-:W-:Y:S01]  /*7f60*/  IMAD R73, R88, R16, R73 ;  /* 0x0000001058497224 */ /* 0x000fe200078e0249 */
[----:B0-----:R-:W-:Y:S01]  /*7f70*/  I2IP.S8.S32.SAT R94, R95, R94, RZ ;  /* 0x0000005e5f5e7239 */ /* 0x001fe200000010ff */
[----:B------:R-:W-:Y:S01]  /*7f80*/  IMAD.WIDE.U32 R98, R75, c[0x0][0x328], R98 ;  /* 0x0000ca004b627a25 */ /* 0x000fe200078e0062 */
[----:B------:R-:W-:-:S02]  /*7f90*/  @!P4 FSEL R89, R9, R89, !P3 ;  /* 0x000000590959c208 */ /* 0x000fc40005800000 */
[----:B------:R-:W-:Y:S01]  /*7fa0*/  FSETP.GT.AND P4, PT, R7, R9, PT ;  /* 0x000000090700720b */ /* 0x000fe20003f84000 */
[----:B------:R-:W-:Y:S01]  /*7fb0*/  IMAD R6, R75, c[0x0][0x32c], R6 ;  /* 0x0000cb004b067a24 */ /* 0x000fe200078e0206 */
[--C-:B------:R-:W-:Y:S02]  /*7fc0*/  SHF.R.S32.HI R97, RZ, 0x1f, R96.reuse ;  /* 0x0000001fff617819 */ /* 0x100fe40000011460 */
[----:B------:R-:W-:Y:S02]  /*7fd0*/  F2I.NTZ R89, R89 ;  /* 0x0000005900597305 */ /* 0x000fe40000203100 */
[----:B------:R-:W-:Y:S01]  /*7fe0*/  @!P2 FSETP.GTU.AND P3, PT, |R91|, +INF , PT ;  /* 0x7f8000005b00a80b */ /* 0x000fe20003f6c200 */
[----:B------:R-:W-:-:S03]  /*7ff0*/  IMAD.WIDE.U32 R74, R74, R16, R96 ;  /* 0x000000104a4a7225 */ /* 0x000fc600078e0060 */
        /* <DEDUP_REMOVED lines=18> */
[----:B------:R1:W2:Y:S01]  /*8120*/  @P4 LDG.E.LTC128B.64.SYS R4, [R74] ;  /* 0x000000004a044381 */ /* 0x0002a200001eeb20 */
[----:B------:R-:W3:Y:S08]  /*8130*/  I2F R100, R100 ;  /* 0x0000006400647306 */ /* 0x000ef00000201400 */
[----:B------:R-:W0:Y:S01]  /*8140*/  I2F R101, R101 ;  /* 0x0000006500657306 */ /* 0x000e220000201400 */
[----:B-1----:R-:W-:-:S07]  /*8150*/  @P0 IMAD.HI.U32 R75, R72, R11, RZ ;  /* 0x0000000b484b0227 */ /* 0x002fce00078e00ff */
[----:B------:R-:W1:Y:S08]  /*8160*/  I2F R110, R110 ;  /* 0x0000006e006e7306 */ /* 0x000e700000201400 */
[----:B------:R-:W-:Y:S08]  /*8170*/  I2F R111, R111 ;  /* 0x0000006f006f7306 */ /* 0x000ff00000201400 */
[----:B------:R-:W1:Y:S08]  /*8180*/  I2F R76, R76 ;  /* 0x0000004c004c7306 */ /* 0x000e700000201400 */
[----:B0-----:R0:W-:Y:S08]  /*8190*/  I2F R7, R86 ;  /* 0x0000005600077306 */ /* 0x0011f00000201400 */
[----:B------:R-:W0:Y:S08]  /*81a0*/  I2F R77, R77 ;  /* 0x0000004d004d7306 */ /* 0x000e300000201400 */
[----:B------:R0:W0:Y:S01]  /*81b0*/  I2F R6, R87 ;  /* 0x0000005700067306 */ /* 0x0000220000201400 */
[----:B--2---:R-:W-:-:S02]  /*81c0*/  PRMT R90, R4, 0xaaa2, R4 ;  /* 0x0000aaa2045a7816 */ /* 0x004fc40000000004 */
[--C-:B------:R-:W-:Y:S02]  /*81d0*/  PRMT R73, R4, 0xbbb3, R4.reuse ;  /* 0x0000bbb304497816 */ /* 0x100fe40000000004 */
[----:B------:R-:W-:Y:S02]  /*81e0*/  IADD3 R90, R90, 0x4b400000, RZ ;  /* 0x4b4000005a5a7810 */ /* 0x000fe40007ffe0ff */
[----:B------:R-:W-:Y:S02]  /*81f0*/  IADD3 R73, R73, 0x4b400000, RZ ;  /* 0x4b40000049497810 */ /* 0x000fe40007ffe0ff */
[----:B------:R-:W-:Y:S01]  /*8200*/  PRMT R74, R4, 0x8880, R4 ;  /* 0x00008880044a7816 */ /* 0x000fe20000000004 */
[----:B------:R-:W-:Y:S01]  /*8210*/  FADD R90, R90, -12582912 ;  /* 0xcb4000005a5a7421 */ /* 0x000fe20000000000 */
[----:B0-----:R-:W-:Y:S01]  /*8220*/  PRMT R86, R5, 0xaaa2, R5 ;  /* 0x0000aaa205567816 */ /* 0x001fe20000000005 */
[----:B------:R-:W-:Y:S01]  /*8230*/  FADD R91, R73, -12582912 ;  /* 0xcb400000495b7421 */ /* 0x000fe20000000000 */
[----:B------:R-:W-:Y:S01]  /*8240*/  IADD3 R73, R74, 0x4b400000, RZ ;  /* 0x4b4000004a497810 */ /* 0x000fe20007ffe0ff */
[-C--:B---3--:R-:W-:Y:S01]  /*8250*/  FFMA R90, R100, R0.reuse, R90 ;  /* 0x00000000645a7223 */ /* 0x088fe2000000005a */
[----:B------:R-:W-:Y:S01]  /*8260*/  PRMT R74, R4, 0x9991, R4 ;  /* 0x00009991044a7816 */ /* 0x000fe20000000004 */
[----:B------:R-:W-:Y:S01]  /*8270*/  FFMA R91, R101, R0, R91 ;  /* 0x00000000655b7223 */ /* 0x000fe2000000005b */
[----:B------:R-:W-:Y:S01]  /*8280*/  IADD3 R86, R86, 0x4b400000, RZ ;  /* 0x4b40000056567810 */ /* 0x000fe20007ffe0ff */
[----:B------:R-:W-:Y:S01]  /*8290*/  FADD R88, R73, -12582912 ;  /* 0xcb40000049587421 */ /* 0x000fe20000000000 */
[----:B------:R-:W-:-:S02]  /*82a0*/  FSETP.GT.AND P3, PT, R90, R9, PT ;  /* 0x000000095a00720b */ /* 0x000fc40003f64000 */
[----:B------:R-:W-:Y:S01]  /*82b0*/  FSETP.GT.AND P1, PT, R91, R9, PT ;  /* 0x000000095b00720b */ /* 0x000fe20003f24000 */
[----:B-1----:R-:W-:Y:S01]  /*82c0*/  FFMA R88, R110, R0, R88 ;  /* 0x000000006e587223 */ /* 0x002fe20000000058 */
[----:B------:R-:W-:Y:S01]  /*82d0*/  IADD3 R73, R74, 0x4b400000, RZ ;  /* 0x4b4000004a497810 */ /* 0x000fe20007ffe0ff */
[----:B------:R-:W-:Y:S01]  /*82e0*/  FADD R86, R86, -12582912 ;  /* 0xcb40000056567421 */ /* 0x000fe20000000000 */
[----:B------:R-:W-:-:S03]  /*82f0*/  PRMT R74, R5, 0xbbb3, R5 ;  /* 0x0000bbb3054a7816 */ /* 0x000fc60000000005 */
[----:B------:R-:W-:Y:S01]  /*8300*/  FADD R73, R73, -12582912 ;  /* 0xcb40000049497421 */ /* 0x000fe20000000000 */
[----:B------:R-:W-:Y:S01]  /*8310*/  IADD3 R74, R74, 0x4b400000, RZ ;  /* 0x4b4000004a4a7810 */ /* 0x000fe20007ffe0ff */
[-C--:B------:R-:W-:Y:S01]  /*8320*/  FFMA R86, R76, R0.reuse, R86 ;  /* 0x000000004c567223 */ /* 0x080fe20000000056 */
[----:B------:R-:W-:Y:S01]  /*8330*/  @!P3 FSETP.GTU.AND P2, PT, |R90|, +INF , PT ;  /* 0x7f8000005a00b80b */ /* 0x000fe20003f4c200 */
[----:B------:R-:W-:Y:S01]  /*8340*/  FFMA R89, R111, R0, R73 ;  /* 0x000000006f597223 */ /* 0x000fe20000000049 */
[--C-:B------:R-:W-:Y:S01]  /*8350*/  PRMT R73, R5, 0x8880, R5.reuse ;  /* 0x0000888005497816 */ /* 0x100fe20000000005 */
[----:B------:R-:W-:Y:S01]  /*8360*/  FADD R74, R74, -12582912 ;  /* 0xcb4000004a4a7421 */ /* 0x000fe20000000000 */
[----:B------:R-:W-:Y:S02]  /*8370*/  @!P3 FSEL R90, R9, R90, !P2 ;  /* 0x0000005a095ab208 */ /* 0x000fe40005000000 */
[----:B------:R-:W-:Y:S01]  /*8380*/  FSETP.GT.AND P3, PT, R88, R9, PT ;  /* 0x000000095800720b */ /* 0x000fe20003f64000 */
[----:B------:R-:W-:Y:S01]  /*8390*/  FFMA R87, R77, R0, R74 ;  /* 0x000000004d577223 */ /* 0x000fe2000000004a */
[----:B------:R-:W-:Y:S01]  /*83a0*/  IADD3 R73, R73, 0x4b400000, RZ ;  /* 0x4b40000049497810 */ /* 0x000fe20007ffe0ff */
[----:B------:R-:W-:Y:S01]  /*83b0*/  IMAD.MOV.U32 R77, RZ, RZ, R72 ;  /* 0x000000ffff4d7224 */ /* 0x000fe200078e0048 */
[----:B------:R-:W-:Y:S01]  /*83c0*/  PRMT R74, R5, 0x9991, R5 ;  /* 0x00009991054a7816 */ /* 0x000fe20000000005 */
[----:B------:R-:W-:Y:S01]  /*83d0*/  F2I.NTZ R90, R90 ;  /* 0x0000005a005a7305 */ /* 0x000fe20000203100 */
[----:B------:R-:W-:Y:S01]  /*83e0*/  @!P1 FSETP.GTU.AND P2, PT, |R91|, +INF , PT ;  /* 0x7f8000005b00980b */ /* 0x000fe20003f4c200 */
[----:B------:R-:W-:Y:S01]  /*83f0*/  FADD R73, R73, -12582912 ;  /* 0xcb40000049497421 */ /* 0x000fe20000000000 */
[----:B------:R-:W-:-:S02]  /*8400*/  IADD3 R74, R74, 0x4b400000, RZ ;  /* 0x4b4000004a4a7810 */ /* 0x000fc40007ffe0ff */
[----:B------:R-:W-:Y:S01]  /*8410*/  @!P1 FSEL R91, R9, R91, !P2 ;  /* 0x0000005b095b9208 */ /* 0x000fe20005000000 */
[----:B------:R-:W-:Y:S01]  /*8420*/  FFMA R7, R7, R0, R73 ;  /* 0x0000000007077223 */ /* 0x000fe20000000049 */
[----:B------:R-:W-:Y:S01]  /*8430*/  FSETP.GT.AND P1, PT, R89, R9, PT ;  /* 0x000000095900720b */ /* 0x000fe20003f24000 */
[----:B------:R-:W-:Y:S01]  /*8440*/  FADD R74, R74, -12582912 ;  /* 0xcb4000004a4a7421 */ /* 0x000fe20000000000 */
[----:B------:R-:W-:Y:S02]  /*8450*/  IADD3 R73, R143, 0x28, RZ ;  /* 0x000000288f497810 */ /* 0x000fe40007ffe0ff */
[----:B------:R-:W-:Y:S01]  /*8460*/  @P0 SHF.R.U32.HI R77, RZ, R10, R75 ;  /* 0x0000000aff4d0219 */ /* 0x000fe2000001164b */
[----:B------:R-:W-:Y:S01]  /*8470*/  FFMA R76, R6, R0, R74 ;  /* 0x00000000064c7223 */ /* 0x000fe2000000004a */
[----:B------:R-:W-:Y:S01]  /*8480*/  @!P3 FSETP.GTU.AND P2, PT, |R88|, +INF , PT ;  /* 0x7f8000005800b80b */ /* 0x000fe20003f4c200 */
[----:B------:R-:W-:Y:S01]  /*8490*/  @P0 IMAD.HI.U32 R74, R73, R12, RZ ;  /* 0x0000000c494a0227 */ /* 0x000fe200078e00ff */
[----:B------:R-:W0:Y:S01]  /*84a0*/  F2I.NTZ R91, R91 ;  /* 0x0000005b005b7305 */ /* 0x000e220000203100 */
[----:B------:R-:W-:-:S02]  /*84b0*/  SHF.R.S32.HI R75, RZ, 0x1f, R77 ;  /* 0x0000001fff4b7819 */ /* 0x000fc4000001144d */
[----:B------:R-:W-:Y:S01]  /*84c0*/  @!P3 FSEL R88, R9, R88, !P2 ;  /* 0x000000580958b208 */ /* 0x000fe20005000000 */
[----:B------:R-:W-:Y:S01]  /*84d0*/  IMAD.MOV.U32 R6, RZ, RZ, R73 ;  /* 0x000000ffff067224 */ /* 0x000fe200078e0049 */
[----:B------:R-:W-:Y:S01]  /*84e0*/  FSETP.GT.AND P3, PT, R86, R9, PT ;  /* 0x000000095600720b */ /* 0x000fe20003f64000 */
[----:B------:R-:W-:Y:S02]  /*84f0*/  IMAD.MOV R94, RZ, RZ, -R77 ;  /* 0x000000ffff5e7224 */ /* 0x000fe400078e0a4d */
[----:B------:R-:W-:Y:S01]  /*8500*/  IMAD R75, R75, c[0x0][0x328], RZ ;  /* 0x0000ca004b4b7a24 */ /* 0x000fe200078e02ff */
[----:B------:R-:W-:Y:S01]  /*8510*/  @P0 SHF.R.U32.HI R6, RZ, R145, R74 ;  /* 0x00000091ff060219 */ /* 0x000fe2000001164a */
[----:B------:R-:W-:Y:S01]  /*8520*/  IMAD R94, R8, R94, R72 ;  /* 0x0000005e085e7224 */ /* 0x000fe200078e0248 */
[----:B------:R-:W-:Y:S01]  /*8530*/  @!P1 FSETP.GTU.AND P2, PT, |R89|, +INF , PT ;  /* 0x7f8000005900980b */ /* 0x000fe20003f4c200 */
[----:B------:R-:W-:Y:S01]  /*8540*/  F2I.NTZ R88, R88 ;  /* 0x0000005800587305 */ /* 0x000fe20000203100 */
[--C-:B------:R-:W-:Y:S01]  /*8550*/  SHF.R.S32.HI R96, RZ, 0x1f, R6.reuse ;  /* 0x0000001fff607819 */ /* 0x100fe20000011406 */
[----:B------:R-:W-:Y:S01]  /*8560*/  IMAD.MOV R92, RZ, RZ, -R6 ;  /* 0x000000ffff5c7224 */ /* 0x000fe200078e0a06 */
[----:B------:R-:W-:Y:S01]  /*8570*/  @!P1 FSEL R89, R9, R89, !P2 ;  /* 0x0000005909599208 */ /* 0x000fe20005000000 */
[----:B------:R-:W-:Y:S01]  /*8580*/  IMAD.SHL.U32 R94, R94, 0x20, RZ ;  /* 0x000000205e5e7824 */ /* 0x000fe200078e00ff */
[----:B------:R-:W-:Y:S01]  /*8590*/  FSETP.GT.AND P1, PT, R87, R9, PT ;  /* 0x000000095700720b */ /* 0x000fe20003f24000 */
[----:B------:R-:W-:-:S02]  /*85a0*/  IMAD R92, R8, R92, R73 ;  /* 0x0000005c085c7224 */ /* 0x000fc400078e0249 */
[----:B------:R-:W-:Y:S01]  /*85b0*/  IMAD R74, R15, R6, RZ ;  /* 0x000000060f4a7224 */ /* 0x000fe200078e02ff */
[----:B------:R-:W1:Y:S01]  /*85c0*/  F2I.NTZ R89, R89 ;  /* 0x0000005900597305 */ /* 0x000e620000203100 */
[----:B------:R-:W-:Y:S01]  /*85d0*/  IMAD.SHL.U32 R92, R92, 0x20, RZ ;  /* 0x000000205c5c7824 */ /* 0x000fe200078e00ff */
[----:B------:R-:W-:Y:S01]  /*85e0*/  @!P3 FSETP.GTU.AND P2, PT, |R86|, +INF , PT ;  /* 0x7f8000005600b80b */ /* 0x000fe20003f4c200 */
[----:B------:R-:W-:Y:S01]  /*85f0*/  IMAD R75, R77, c[0x0][0x32c], R75 ;  /* 0x0000cb004d4b7a24 */ /* 0x000fe200078e024b */
[----:B------:R-:W-:Y:S01]  /*8600*/  SHF.R.S32.HI R95, RZ, 0x1f, R94 ;  /* 0x0000001fff5f7819 */ /* 0x000fe2000001145e */
[----:B------:R-:W-:Y:S01]  /*8610*/  IMAD R74, R96, R16, R74 ;  /* 0x00000010604a7224 */ /* 0x000fe200078e024a */
[----:B------:R-:W-:Y:S02]  /*8620*/  @!P3 FSEL R86, R9, R86, !P2 ;  /* 0x000000560956b208 */ /* 0x000fe40005000000 */
[----:B------:R-:W-:Y:S01]  /*8630*/  FSETP.GT.AND P3, PT, R7, R9, PT ;  /* 0x000000090700720b */ /* 0x000fe20003f64000 */
[----:B------:R-:W-:Y:S01]  /*8640*/  IMAD.WIDE.U32 R94, R77, c[0x0][0x328], R94 ;  /* 0x0000ca004d5e7a25 */ /* 0x000fe200078e005e */
[----:B------:R-:W-:-:S02]  /*8650*/  SHF.R.S32.HI R93, RZ, 0x1f, R92 ;  /* 0x0000001fff5d7819 */ /* 0x000fc4000001145c */
[----:B------:R-:W-:Y:S02]  /*8660*/  F2I.NTZ R86, R86 ;  /* 0x0000005600567305 */ /* 0x000fe40000203100 */
[----:B------:R-:W-:Y:S01]  /*8670*/  @!P1 FSETP.GTU.AND P2, PT, |R87|, +INF , PT ;  /* 0x7f8000005700980b */ /* 0x000fe20003f4c200 */
[----:B------:R-:W-:Y:S01]  /*8680*/  IMAD.WIDE.U32 R92, R6, R16, R92 ;  /* 0x00000010065c7225 */ /* 0x000fe200078e005c */
[----:B0-----:R-:W-:Y:S02]  /*8690*/  I2IP.S8.S32.SAT R6, R91, R90, RZ ;  /* 0x0000005a5b067239 */ /* 0x001fe400000010ff */
[----:B------:R-:W-:Y:S02]  /*86a0*/  @!P1 FSEL R87, R9, R87, !P2 ;  /* 0x0000005709579208 */ /* 0x000fe40005000000 */
[----:B------:R-:W-:Y:S02]  /*86b0*/  FSETP.GT.AND P1, PT, R76, R9, PT ;  /* 0x000000094c00720b */ /* 0x000fe40003f24000 */
[----:B-1----:R-:W-:-:S02]  /*86c0*/  I2IP.S8.S32.SAT R6, R89, R88, R6 ;  /* 0x0000005859067239 */ /* 0x002fc40000001006 */
[----:B------:R-:W0:Y:S02]  /*86d0*/  F2I.NTZ R87, R87 ;  /* 0x0000005700577305 */ /* 0x000e240000203100 */
[----:B------:R-:W-:-:S04]  /*86e0*/  @!P3 FSETP.GTU.AND P2, PT, |R7|, +INF , PT ;  /* 0x7f8000000700b80b */ /* 0x000fc80003f4c200 */
[----:B------:R-:W-:Y:S02]  /*86f0*/  @!P3 FSEL R7, R9, R7, !P2 ;  /* 0x000000070907b208 */ /* 0x000fe40005000000 */
[----:B------:R-:W-:-:S04]  /*8700*/  IADD3 R90, P3, R18, R94, RZ ;  /* 0x0000005e125a7210 */ /* 0x000fc80007f7e0ff */
[----:B------:R-:W-:Y:S01]  /*8710*/  F2I.NTZ R7, R7 ;  /* 0x0000000700077305 */ /* 0x000fe20000203100 */
[----:B------:R-:W-:Y:S02]  /*8720*/  IADD3.X R91, R17, R95, R75, P3, !PT ;  /* 0x0000005f115b7210 */ /* 0x000fe40001ffe44b */
[----:B------:R-:W-:Y:S02]  /*8730*/  @!P1 FSETP.GTU.AND P2, PT, |R76|, +INF , PT ;  /* 0x7f8000004c00980b */ /* 0x000fe40003f4c200 */
[----:B0-----:R-:W-:Y:S02]  /*8740*/  I2IP.S8.S32.SAT R86, R87, R86, RZ ;  /* 0x0000005657567239 */ /* 0x001fe400000010ff */
[----:B------:R-:W-:Y:S02]  /*8750*/  @!P1 FSEL R76, R9, R76, !P2 ;  /* 0x0000004c094c9208 */ /* 0x000fe40005000000 */
[----:B------:R-:W-:-:S04]  /*8760*/  IADD3 R92, P1, R142, R92, RZ ;  /* 0x0000005c8e5c7210 */ /* 0x000fc80007f3e0ff */
[----:B------:R-:W0:Y:S01]  /*8770*/  F2I.NTZ R76, R76 ;  /* 0x0000004c004c7305 */ /* 0x000e220000203100 */
[----:B------:R-:W-:Y:S02]  /*8780*/  IADD3.X R93, R19, R93, R74, P1, !PT ;  /* 0x0000005d135d7210 */ /* 0x000fe40000ffe44a */
[----:B------:R-:W-:Y:S02]  /*8790*/  ISETP.LT.AND P2, PT, R73, R144, !P5 ;  /* 0x000000904900720c */ /* 0x000fe40006f41270 */
[----:B0-----:R-:W-:-:S08]  /*87a0*/  I2IP.S8.S32.SAT R7, R76, R7, R86 ;  /* 0x000000074c077239 */ /* 0x001fd00000001056 */
[----:B------:R0:W-:Y:S04]  /*87b0*/  @P4 STG.E.64.SYS [R90], R6 ;  /* 0x000000065a004386 */ /* 0x0001e8000010eb00 */
[----:B------:R-:W2:Y:S01]  /*87c0*/  @P2 LDG.E.LTC128B.64.SYS R4, [R92] ;  /* 0x000000005c042381 */ /* 0x000ea200001eeb20 */
[----:B------:R-:W1:Y:S01]  /*87d0*/  I2F R102, R102 ;  /* 0x0000006600667306 */ /* 0x000e620000201400 */
[----:B------:R-:W-:-:S07]  /*87e0*/  IMAD.MOV.U32 R77, RZ, RZ, R73 ;  /* 0x000000ffff4d7224 */ /* 0x000fce00078e0049 */
[----:B------:R-:W3:Y:S08]  /*87f0*/  I2F R103, R103 ;  /* 0x0000006700677306 */ /* 0x000ef00000201400 */
[----:B------:R-:W0:Y:S08]  /*8800*/  I2F R108, R108 ;  /* 0x0000006c006c7306 */ /* 0x000e300000201400 */
[----:B------:R-:W-:Y:S08]  /*8810*/  I2F R109, R109 ;  /* 0x0000006d006d7306 */ /* 0x000ff00000201400 */
[----:B0-----:R-:W-:Y:S08]  /*8820*/  I2F R7, R84 ;  /* 0x0000005400077306 */ /* 0x001ff00000201400 */
[----:B------:R-:W0:Y:S08]  /*8830*/  I2F R78, R78 ;  /* 0x0000004e004e7306 */ /* 0x000e300000201400 */
[----:B------:R-:W-:Y:S08]  /*8840*/  I2F R84, R85 ;  /* 0x0000005500547306 */ /* 0x000ff00000201400 */
        /* <DEDUP_REMOVED lines=33> */
[----:B------:R-:W-:Y:S01]  /*8a60*/  @P0 IMAD.HI.U32 R75, R73, R11, RZ ;  /* 0x0000000b494b0227 */ /* 0x000fe200078e00ff */
        /* <DEDUP_REMOVED lines=49> */
[----:B------:R-:W-:-:S06]  /*8d80*/  @!P4 FSEL R7, R9, R7, !P3 ;  /* 0x000000070907c208 */ /* 0x000fcc0005800000 */
[----:B------:R-:W-:Y:S02]  /*8d90*/  F2I.NTZ R7, R7 ;  /* 0x0000000700077305 */ /* 0x000fe40000203100 */
[----:B------:R-:W-:Y:S02]  /*8da0*/  @!P1 FSETP.GTU.AND P3, PT, |R84|, +INF , PT ;  /* 0x7f8000005400980b */ /* 0x000fe40003f6c200 */
[----:B0-----:R-:W-:Y:S02]  /*8db0*/  I2IP.S8.S32.SAT R85, R85, R79, RZ ;  /* 0x0000004f55557239 */ /* 0x001fe400000010ff */
[----:B------:R-:W-:Y:S02]  /*8dc0*/  @!P1 FSEL R84, R9, R84, !P3 ;  /* 0x0000005409549208 */ /* 0x000fe40005800000 */
[----:B------:R-:W-:-:S04]  /*8dd0*/  IADD3 R78, P1, R18, R92, RZ ;  /* 0x0000005c124e7210 */ /* 0x000fc80007f3e0ff */
[----:B------:R-:W0:Y:S01]  /*8de0*/  F2I.NTZ R84, R84 ;  /* 0x0000005400547305 */ /* 0x000e220000203100 */
[----:B------:R-:W-:Y:S02]  /*8df0*/  IADD3.X R79, R17, R93, R6, P1, !PT ;  /* 0x0000005d114f7210 */ /* 0x000fe40000ffe406 */
[----:B------:R-:W-:Y:S02]  /*8e00*/  ISETP.LT.AND P1, PT, R74, R144, !P5 ;  /* 0x000000904a00720c */ /* 0x000fe40006f21270 */
[----:B------:R-:W-:Y:S02]  /*8e10*/  IADD3 R76, P3, R142, R76, RZ ;  /* 0x0000004c8e4c7210 */ /* 0x000fe40007f7e0ff */
[----:B------:R-:W-:Y:S02]  /*8e20*/  I2IP.S8.S32.SAT R6, R87, R86, R88 ;  /* 0x0000005657067239 */ /* 0x000fe40000001058 */
[----:B------:R-:W-:Y:S02]  /*8e30*/  IADD3.X R77, R19, R77, R75, P3, !PT ;  /* 0x0000004d134d7210 */ /* 0x000fe40001ffe44b */
[----:B0-----:R-:W-:-:S08]  /*8e40*/  I2IP.S8.S32.SAT R7, R84, R7, R85 ;  /* 0x0000000754077239 */ /* 0x001fd00000001055 */
[----:B------:R0:W-:Y:S04]  /*8e50*/  @P2 STG.E.64.SYS [R78], R6 ;  /* 0x000000064e002386 */ /* 0x0001e8000010eb00 */
[----:B------:R1:W2:Y:S01]  /*8e60*/  @P1 LDG.E.LTC128B.64.SYS R4, [R76] ;  /* 0x000000004c041381 */ /* 0x0002a200001eeb20 */
[----:B------:R-:W3:Y:S08]  /*8e70*/  I2F R104, R104 ;  /* 0x0000006800687306 */ /* 0x000ef00000201400 */
[----:B------:R-:W2:Y:S01]  /*8e80*/  I2F R105, R105 ;  /* 0x0000006900697306 */ /* 0x000ea20000201400 */
[----:B0-----:R-:W-:-:S02]  /*8e90*/  IMAD.MOV.U32 R79, RZ, RZ, R74 ;  /* 0x000000ffff4f7224 */ /* 0x001fc400078e004a */
[----:B-1----:R-:W-:-:S05]  /*8ea0*/  @P0 IMAD.HI.U32 R77, R74, R11, RZ ;  /* 0x0000000b4a4d0227 */ /* 0x002fca00078e00ff */
[----:B------:R-:W0:Y:S01]  /*8eb0*/  I2F R106, R106 ;  /* 0x0000006a006a7306 */ /* 0x000e220000201400 */
[----:B------:R-:W-:-:S04]  /*8ec0*/  @P0 SHF.R.U32.HI R79, RZ, R10, R77 ;  /* 0x0000000aff4f0219 */ /* 0x000fc8000001164d */
[--C-:B------:R-:W-:Y:S01]  /*8ed0*/  SHF.R.S32.HI R77, RZ, 0x1f, R79.reuse ;  /* 0x0000001fff4d7819 */ /* 0x100fe2000001144f */
[----:B------:R-:W-:Y:S02]  /*8ee0*/  IMAD.MOV R88, RZ, RZ, -R79 ;  /* 0x000000ffff587224 */ /* 0x000fe400078e0a4f */
[----:B------:R1:W-:Y:S02]  /*8ef0*/  I2F R7, R82 ;  /* 0x0000005200077306 */ /* 0x0003e40000201400 */
[----:B------:R-:W-:Y:S02]  /*8f00*/  IMAD R88, R8, R88, R74 ;  /* 0x0000005808587224 */ /* 0x000fe400078e024a */
[----:B------:R-:W-:Y:S02]  /*8f10*/  IMAD R77, R77, c[0x0][0x328], RZ ;  /* 0x0000ca004d4d7a24 */ /* 0x000fe400078e02ff */
[----:B------:R-:W-:Y:S02]  /*8f20*/  IMAD.SHL.U32 R88, R88, 0x20, RZ ;  /* 0x0000002058587824 */ /* 0x000fe400078e00ff */
[----:B------:R-:W-:Y:S01]  /*8f30*/  I2F R107, R107 ;  /* 0x0000006b006b7306 */ /* 0x000fe20000201400 */
[----:B------:R-:W-:-:S02]  /*8f40*/  IMAD R77, R79, c[0x0][0x32c], R77 ;  /* 0x0000cb004f4d7a24 */ /* 0x000fc400078e024d */
[----:B------:R-:W-:-:S05]  /*8f50*/  SHF.R.S32.HI R89, RZ, 0x1f, R88 ;  /* 0x0000001fff597819 */ /* 0x000fca0000011458 */
[----:B------:R-:W0:Y:S01]  /*8f60*/  I2F R80, R80 ;  /* 0x0000005000507306 */ /* 0x000e220000201400 */
[----:B------:R-:W-:-:S07]  /*8f70*/  IMAD.WIDE.U32 R88, R79, c[0x0][0x328], R88 ;  /* 0x0000ca004f587a25 */ /* 0x000fce00078e0058 */
[----:B------:R0:W-:Y:S08]  /*8f80*/  I2F R78, R83 ;  /* 0x00000053004e7306 */ /* 0x0001f00000201400 */
[----:B------:R-:W0:Y:S01]  /*8f90*/  I2F R81, R81 ;  /* 0x0000005100517306 */ /* 0x000e220000201400 */
[C-C-:B--2---:R-:W-:Y:S02]  /*8fa0*/  PRMT R84, R4.reuse, 0xaaa2, R4.reuse ;  /* 0x0000aaa204547816 */ /* 0x144fe40000000004 */
[----:B------:R-:W-:-:S02]  /*8fb0*/  PRMT R6, R4, 0xbbb3, R4 ;  /* 0x0000bbb304067816 */ /* 0x000fc40000000004 */
[----:B------:R-:W-:Y:S02]  /*8fc0*/  IADD3 R84, R84, 0x4b400000, RZ ;  /* 0x4b40000054547810 */ /* 0x000fe40007ffe0ff */
[----:B------:R-:W-:Y:S02]  /*8fd0*/  IADD3 R6, R6, 0x4b400000, RZ ;  /* 0x4b40000006067810 */ /* 0x000fe40007ffe0ff */
[----:B------:R-:W-:Y:S01]  /*8fe0*/  PRMT R75, R4, 0x8880, R4 ;  /* 0x00008880044b7816 */ /* 0x000fe20000000004 */
[----:B------:R-:W-:Y:S01]  /*8ff0*/  FADD R84, R84, -12582912 ;  /* 0xcb40000054547421 */ /* 0x000fe20000000000 */
[----:B------:R-:W-:Y:S01]  /*9000*/  PRMT R76, R5, 0xaaa2, R5 ;  /* 0x0000aaa2054c7816 */ /* 0x000fe20000000005 */
[----:B------:R-:W-:Y:S01]  /*9010*/  FADD R85, R6, -12582912 ;  /* 0xcb40000006557421 */ /* 0x000fe20000000000 */
[----:B------:R-:W-:Y:S01]  /*9020*/  IADD3 R6, R75, 0x4b400000, RZ ;  /* 0x4b4000004b067810 */ /* 0x000fe20007ffe0ff */
[-C--:B---3--:R-:W-:Y:S01]  /*9030*/  FFMA R84, R104, R0.reuse, R84 ;  /* 0x0000000068547223 */ /* 0x088fe20000000054 */
[----:B------:R-:W-:Y:S01]  /*9040*/  PRMT R75, R4, 0x9991, R4 ;  /* 0x00009991044b7816 */ /* 0x000fe20000000004 */
[----:B------:R-:W-:Y:S01]  /*9050*/  FFMA R85, R105, R0, R85 ;  /* 0x0000000069557223 */ /* 0x000fe20000000055 */
[----:B------:R-:W-:Y:S01]  /*9060*/  IADD3 R76, R76, 0x4b400000, RZ ;  /* 0x4b4000004c4c7810 */ /* 0x000fe20007ffe0ff */
[----:B-1----:R-:W-:Y:S01]  /*9070*/  FADD R82, R6, -12582912 ;  /* 0xcb40000006527421 */ /* 0x002fe20000000000 */
[----:B------:R-:W-:-:S02]  /*9080*/  FSETP.GT.AND P4, PT, R84, R9, PT ;  /* 0x000000095400720b */ /* 0x000fc40003f84000 */
[----:B------:R-:W-:Y:S01]  /*9090*/  FSETP.GT.AND P2, PT, R85, R9, PT ;  /* 0x000000095500720b */ /* 0x000fe20003f44000 */
[----:B0-----:R-:W-:Y:S01]  /*90a0*/  FFMA R82, R106, R0, R82 ;  /* 0x000000006a527223 */ /* 0x001fe20000000052 */
        /* <DEDUP_REMOVED lines=8> */
[----:B------:R-:W-:Y:S01]  /*9130*/  PRMT R6, R5, 0x8880, R5 ;  /* 0x0000888005067816 */ /* 0x000fe20000000005 */
[----:B------:R-:W-:Y:S01]  /*9140*/  FADD R75, R75, -12582912 ;  /* 0xcb4000004b4b7421 */ /* 0x000fe20000000000 */
[----:B------:R-:W-:Y:S02]  /*9150*/  @!P4 FSEL R84, R9, R84, !P3 ;  /* 0x000000540954c208 */ /* 0x000fe40005800000 */
[----:B------:R-:W-:Y:S01]  /*9160*/  FSETP.GT.AND P4, PT, R82, R9, PT ;  /* 0x000000095200720b */ /* 0x000fe20003f84000 */
[----:B------:R-:W-:Y:S01]  /*9170*/  FFMA R81, R81, R0, R75 ;  /* 0x0000000051517223 */ /* 0x000fe2000000004b */
[----:B------:R-:W-:-:S02]  /*9180*/  IADD3 R6, R6, 0x4b400000, RZ ;  /* 0x4b40000006067810 */ /* 0x000fc40007ffe0ff */
[----:B------:R-:W-:Y:S01]  /*9190*/  PRMT R76, R5, 0x9991, R5 ;  /* 0x00009991054c7816 */ /* 0x000fe20000000005 */
[----:B------:R-:W-:Y:S01]  /*91a0*/  F2I.NTZ R84, R84 ;  /* 0x0000005400547305 */ /* 0x000fe20000203100 */
[----:B------:R-:W-:Y:S01]  /*91b0*/  @!P2 FSETP.GTU.AND P3, PT, |R85|, +INF , PT ;  /* 0x7f8000005500a80b */ /* 0x000fe20003f6c200 */
[----:B------:R-:W-:Y:S01]  /*91c0*/  FADD R75, R6, -12582912 ;  /* 0xcb400000064b7421 */ /* 0x000fe20000000000 */
[----:B------:R-:W-:Y:S02]  /*91d0*/  IADD3 R6, R76, 0x4b400000, RZ ;  /* 0x4b4000004c067810 */ /* 0x000fe40007ffe0ff */
[----:B------:R-:W-:Y:S01]  /*91e0*/  @!P2 FSEL R85, R9, R85, !P3 ;  /* 0x000000550955a208 */ /* 0x000fe20005800000 */
[----:B------:R-:W-:Y:S01]  /*91f0*/  FFMA R7, R7, R0, R75 ;  /* 0x0000000007077223 */ /* 0x000fe2000000004b */
[----:B------:R-:W-:Y:S01]  /*9200*/  FSETP.GT.AND P2, PT, R83, R9, PT ;  /* 0x000000095300720b */ /* 0x000fe20003f44000 */
[----:B------:R-:W-:Y:S01]  /*9210*/  FADD R6, R6, -12582912 ;  /* 0xcb40000006067421 */ /* 0x000fe20000000000 */
[----:B------:R-:W-:-:S02]  /*9220*/  IADD3 R75, R143, 0x38, RZ ;  /* 0x000000388f4b7810 */ /* 0x000fc40007ffe0ff */
[----:B------:R-:W0:Y:S01]  /*9230*/  F2I.NTZ R85, R85 ;  /* 0x0000005500557305 */ /* 0x000e220000203100 */
[----:B------:R-:W-:Y:S01]  /*9240*/  FFMA R78, R78, R0, R6 ;  /* 0x000000004e4e7223 */ /* 0x000fe20000000006 */
[----:B------:R-:W-:Y:S01]  /*9250*/  @!P4 FSETP.GTU.AND P3, PT, |R82|, +INF , PT ;  /* 0x7f8000005200c80b */ /* 0x000fe20003f6c200 */
[----:B------:R-:W-:-:S03]  /*9260*/  @P0 IMAD.HI.U32 R76, R75, R12, RZ ;  /* 0x0000000c4b4c0227 */ /* 0x000fc600078e00ff */
[----:B------:R-:W-:Y:S01]  /*9270*/  @!P4 FSEL R82, R9, R82, !P3 ;  /* 0x000000520952c208 */ /* 0x000fe20005800000 */
[----:B------:R-:W-:Y:S01]  /*9280*/  IMAD.MOV.U32 R6, RZ, RZ, R75 ;  /* 0x000000ffff067224 */ /* 0x000fe200078e004b */
[----:B------:R-:W-:-:S04]  /*9290*/  FSETP.GT.AND P4, PT, R80, R9, PT ;  /* 0x000000095000720b */ /* 0x000fc80003f84000 */
[----:B------:R-:W-:Y:S01]  /*92a0*/  @P0 SHF.R.U32.HI R6, RZ, R145, R76 ;  /* 0x00000091ff060219 */ /* 0x000fe2000001164c */
[----:B------:R-:W-:Y:S01]  /*92b0*/  F2I.NTZ R82, R82 ;  /* 0x0000005200527305 */ /* 0x000fe20000203100 */
[----:B------:R-:W-:Y:S02]  /*92c0*/  @!P2 FSETP.GTU.AND P3, PT, |R83|, +INF , PT ;  /* 0x7f8000005300a80b */ /* 0x000fe40003f6c200 */
[--C-:B------:R-:W-:Y:S01]  /*92d0*/  SHF.R.S32.HI R90, RZ, 0x1f, R6.reuse ;  /* 0x0000001fff5a7819 */ /* 0x100fe20000011406 */
[----:B------:R-:W-:Y:S01]  /*92e0*/  IMAD.MOV R86, RZ, RZ, -R6 ;  /* 0x000000ffff567224 */ /* 0x000fe200078e0a06 */
[----:B------:R-:W-:Y:S01]  /*92f0*/  @!P2 FSEL R83, R9, R83, !P3 ;  /* 0x000000530953a208 */ /* 0x000fe20005800000 */
[----:B------:R-:W-:Y:S01]  /*9300*/  IMAD R76, R15, R6, RZ ;  /* 0x000000060f4c7224 */ /* 0x000fe200078e02ff */
[----:B------:R-:W-:Y:S01]  /*9310*/  FSETP.GT.AND P2, PT, R81, R9, PT ;  /* 0x000000095100720b */ /* 0x000fe20003f44000 */
[----:B------:R-:W-:Y:S02]  /*9320*/  IMAD R86, R8, R86, R75 ;  /* 0x0000005608567224 */ /* 0x000fe400078e024b */
[----:B------:R-:W-:Y:S01]  /*9330*/  IMAD R76, R90, R16, R76 ;  /* 0x000000105a4c7224 */ /* 0x000fe200078e024c */
[----:B------:R-:W1:Y:S01]  /*9340*/  F2I.NTZ R83, R83 ;  /* 0x0000005300537305 */ /* 0x000e620000203100 */
[----:B------:R-:W-:Y:S01]  /*9350*/  IMAD.SHL.U32 R86, R86, 0x20, RZ ;  /* 0x0000002056567824 */ /* 0x000fe200078e00ff */
[----:B------:R-:W-:-:S04]  /*9360*/  @!P4 FSETP.GTU.AND P3, PT, |R80|, +INF , PT ;  /* 0x7f8000005000c80b */ /* 0x000fc80003f6c200 */
[----:B------:R-:W-:Y:S02]  /*9370*/  @!P4 FSEL R80, R9, R80, !P3 ;  /* 0x000000500950c208 */ /* 0x000fe40005800000 */
[----:B------:R-:W-:Y:S02]  /*9380*/  FSETP.GT.AND P4, PT, R7, R9, PT ;  /* 0x000000090700720b */ /* 0x000fe40003f84000 */
[--C-:B------:R-:W-:Y:S02]  /*9390*/  SHF.R.S32.HI R87, RZ, 0x1f, R86.reuse ;  /* 0x0000001fff577819 */ /* 0x100fe40000011456 */
[----:B------:R-:W-:Y:S02]  /*93a0*/  F2I.NTZ R80, R80 ;  /* 0x0000005000507305 */ /* 0x000fe40000203100 */
[----:B------:R-:W-:Y:S01]  /*93b0*/  @!P2 FSETP.GTU.AND P3, PT, |R81|, +INF , PT ;  /* 0x7f8000005100a80b */ /* 0x000fe20003f6c200 */
[----:B------:R-:W-:Y:S01]  /*93c0*/  IMAD.WIDE.U32 R86, R6, R16, R86 ;  /* 0x0000001006567225 */ /* 0x000fe200078e0056 */
[----:B0-----:R-:W-:-:S02]  /*93d0*/  I2IP.S8.S32.SAT R6, R85, R84, RZ ;  /* 0x0000005455067239 */ /* 0x001fc400000010ff */
[----:B------:R-:W-:Y:S02]  /*93e0*/  @!P2 FSEL R81, R9, R81, !P3 ;  /* 0x000000510951a208 */ /* 0x000fe40005800000 */
[----:B------:R-:W-:Y:S02]  /*93f0*/  FSETP.GT.AND P2, PT, R78, R9, PT ;  /* 0x000000094e00720b */ /* 0x000fe40003f44000 */
[----:B-1----:R-:W-:Y:S02]  /*9400*/  I2IP.S8.S32.SAT R6, R83, R82, R6 ;  /* 0x0000005253067239 */ /* 0x002fe40000001006 */
        /* <DEDUP_REMOVED lines=11> */
[----:B------:R-:W-:-:S04]  /*94c0*/  IADD3 R84, P3, R18, R88, RZ ;  /* 0x0000005812547210 */ /* 0x000fc80007f7e0ff */
[----:B------:R-:W-:Y:S02]  /*94d0*/  IADD3.X R85, R17, R89, R77, P3, !PT ;  /* 0x0000005911557210 */ /* 0x000fe40001ffe44d */
[----:B0-----:R-:W-:-:S08]  /*94e0*/  I2IP.S8.S32.SAT R7, R78, R7, R80 ;  /* 0x000000074e077239 */ /* 0x001fd00000001050 */
[----:B------:R0:W-:Y:S04]  /*94f0*/  @P1 STG.E.64.SYS [R84], R6 ;  /* 0x0000000654001386 */ /* 0x0001e8000010eb00 */
[----:B------:R-:W0:Y:S01]  /*9500*/  @P4 LDG.E.LTC128B.64.SYS R4, [R86] ;  /* 0x0000000056044381 */ /* 0x000e2200001eeb20 */
[----:B------:R-:W1:Y:S01]  /*9510*/  I2F R120, R120 ;  /* 0x0000007800787306 */ /* 0x000e620000201400 */
[----:B------:R-:W-:Y:S01]  /*9520*/  IMAD.MOV.U32 R76, RZ, RZ, R75 ;  /* 0x000000ffff4c7224 */ /* 0x000fe200078e004b */
[----:B------:R-:W-:Y:S01]  /*9530*/  IADD3 R152, R152, 0x20, RZ ;  /* 0x0000002098987810 */ /* 0x000fe20007ffe0ff */
[----:B------:R-:W-:-:S04]  /*9540*/  @P0 IMAD.HI.U32 R77, R75, R11, RZ ;  /* 0x0000000b4b4d0227 */ /* 0x000fc800078e00ff */
[----:B------:R-:W-:Y:S01]  /*9550*/  IMAD.MOV.U32 R79, RZ, RZ, R143 ;  /* 0x000000ffff4f7224 */ /* 0x000fe200078e008f */
[----:B------:R-:W2:Y:S01]  /*9560*/  I2F R121, R121 ;  /* 0x0000007900797306 */ /* 0x000ea20000201400 */
[----:B------:R-:W-:-:S04]  /*9570*/  @P0 SHF.R.U32.HI R76, RZ, R10, R77 ;  /* 0x0000000aff4c0219 */ /* 0x000fc8000001164d */
[--C-:B------:R-:W-:Y:S01]  /*9580*/  SHF.R.S32.HI R77, RZ, 0x1f, R76.reuse ;  /* 0x0000001fff4d7819 */ /* 0x100fe2000001144c */
[----:B------:R-:W-:Y:S02]  /*9590*/  IMAD.MOV R88, RZ, RZ, -R76 ;  /* 0x000000ffff587224 */ /* 0x000fe400078e0a4c */
[----:B------:R-:W3:Y:S02]  /*95a0*/  I2F R118, R118 ;  /* 0x0000007600767306 */ /* 0x000ee40000201400 */
[----:B------:R-:W-:Y:S02]  /*95b0*/  IMAD R88, R8, R88, R75 ;  /* 0x0000005808587224 */ /* 0x000fe400078e024b */
[----:B------:R-:W-:Y:S02]  /*95c0*/  IMAD R77, R77, c[0x0][0x328], RZ ;  /* 0x0000ca004d4d7a24 */ /* 0x000fe400078e02ff */
[----:B------:R-:W-:Y:S02]  /*95d0*/  IMAD.SHL.U32 R88, R88, 0x20, RZ ;  /* 0x0000002058587824 */ /* 0x000fe400078e00ff */
[----:B------:R-:W0:Y:S01]  /*95e0*/  I2F R119, R119 ;  /* 0x0000007700777306 */ /* 0x000e220000201400 */
[----:B------:R-:W-:-:S02]  /*95f0*/  IMAD R77, R76, c[0x0][0x32c], R77 ;  /* 0x0000cb004c4d7a24 */ /* 0x000fc400078e024d */
[----:B------:R-:W-:-:S05]  /*9600*/  SHF.R.S32.HI R89, RZ, 0x1f, R88 ;  /* 0x0000001fff597819 */ /* 0x000fca0000011458 */
[----:B------:R-:W0:Y:S01]  /*9610*/  I2F R140, R140 ;  /* 0x0000008c008c7306 */ /* 0x000e220000201400 */
[----:B------:R-:W-:-:S07]  /*9620*/  IMAD.WIDE.U32 R88, R76, c[0x0][0x328], R88 ;  /* 0x0000ca004c587a25 */ /* 0x000fce00078e0058 */
[----:B------:R-:W0:Y:S08]  /*9630*/  I2F R141, R141 ;  /* 0x0000008d008d7306 */ /* 0x000e300000201400 */
[----:B------:R-:W0:Y:S08]  /*9640*/  I2F R122, R122 ;  /* 0x0000007a007a7306 */ /* 0x000e300000201400 */
[----:B------:R-:W0:Y:S02]  /*9650*/  I2F R123, R123 ;  /* 0x0000007b007b7306 */ /* 0x000e240000201400 */
[----:B0-----:R-:W-:-:S02]  /*9660*/  PRMT R84, R4, 0xaaa2, R4 ;  /* 0x0000aaa204547816 */ /* 0x001fc40000000004 */
[--C-:B------:R-:W-:Y:S02]  /*9670*/  PRMT R6, R4, 0xbbb3, R4.reuse ;  /* 0x0000bbb304067816 */ /* 0x100fe40000000004 */
[----:B------:R-:W-:Y:S02]  /*9680*/  IADD3 R84, R84, 0x4b400000, RZ ;  /* 0x4b40000054547810 */ /* 0x000fe40007ffe0ff */
[----:B------:R-:W-:Y:S02]  /*9690*/  IADD3 R6, R6, 0x4b400000, RZ ;  /* 0x4b40000006067810 */ /* 0x000fe40007ffe0ff */
[--C-:B------:R-:W-:Y:S01]  /*96a0*/  PRMT R7, R4, 0x8880, R4.reuse ;  /* 0x0000888004077816 */ /* 0x100fe20000000004 */
[----:B------:R-:W-:Y:S01]  /*96b0*/  FADD R84, R84, -12582912 ;  /* 0xcb40000054547421 */ /* 0x000fe20000000000 */
[----:B------:R-:W-:Y:S01]  /*96c0*/  PRMT R83, R4, 0x9991, R4 ;  /* 0x0000999104537816 */ /* 0x000fe20000000004 */
[----:B------:R-:W-:Y:S01]  /*96d0*/  FADD R6, R6, -12582912 ;  /* 0xcb40000006067421 */ /* 0x000fe20000000000 */
[----:B------:R-:W-:Y:S01]  /*96e0*/  IADD3 R7, R7, 0x4b400000, RZ ;  /* 0x4b40000007077810 */ /* 0x000fe20007ffe0ff */
[-C--:B-1----:R-:W-:Y:S01]  /*96f0*/  FFMA R84, R120, R0.reuse, R84 ;  /* 0x0000000078547223 */ /* 0x082fe20000000054 */
[----:B------:R-:W-:Y:S01]  /*9700*/  IADD3 R83, R83, 0x4b400000, RZ ;  /* 0x4b40000053537810 */ /* 0x000fe20007ffe0ff */
[-C--:B--2---:R-:W-:Y:S01]  /*9710*/  FFMA R85, R121, R0.reuse, R6 ;  /* 0x0000000079557223 */ /* 0x084fe20000000006 */
[----:B------:R-:W-:Y:S01]  /*9720*/  PRMT R80, R5, 0xaaa2, R5 ;  /* 0x0000aaa205507816 */ /* 0x000fe20000000005 */
[----:B------:R-:W-:Y:S01]  /*9730*/  FADD R7, R7, -12582912 ;  /* 0xcb40000007077421 */ /* 0x000fe20000000000 */
[-C--:B------:R-:W-:Y:S01]  /*9740*/  FSETP.GT.AND P3, PT, R84, R9.reuse, PT ;  /* 0x000000095400720b */ /* 0x080fe20003f64000 */
[----:B------:R-:W-:Y:S01]  /*9750*/  FADD R83, R83, -12582912 ;  /* 0xcb40000053537421 */ /* 0x000fe20000000000 */
[----:B------:R-:W-:Y:S01]  /*9760*/  FSETP.GT.AND P5, PT, R85, R9, PT ;  /* 0x000000095500720b */ /* 0x000fe20003fa4000 */
[-C--:B---3--:R-:W-:Y:S01]  /*9770*/  FFMA R82, R118, R0.reuse, R7 ;  /* 0x0000000076527223 */ /* 0x088fe20000000007 */
[----:B------:R-:W-:Y:S01]  /*9780*/  IADD3 R80, R80, 0x4b400000, RZ ;  /* 0x4b40000050507810 */ /* 0x000fe20007ffe0ff */
[----:B------:R-:W-:Y:S01]  /*9790*/  FFMA R83, R119, R0, R83 ;  /* 0x0000000077537223 */ /* 0x000fe20000000053 */
[----:B------:R-:W-:-:S02]  /*97a0*/  PRMT R81, R5, 0xbbb3, R5 ;  /* 0x0000bbb305517816 */ /* 0x000fc40000000005 */
[----:B------:R-:W-:Y:S01]  /*97b0*/  FSETP.GT.AND P1, PT, R82, R9, PT ;  /* 0x000000095200720b */ /* 0x000fe20003f24000 */
[----:B------:R-:W-:Y:S01]  /*97c0*/  FADD R80, R80, -12582912 ;  /* 0xcb40000050507421 */ /* 0x000fe20000000000 */
[----:B------:R-:W-:Y:S02]  /*97d0*/  IADD3 R81, R81, 0x4b400000, RZ ;  /* 0x4b40000051517810 */ /* 0x000fe40007ffe0ff */
[----:B------:R-:W-:Y:S01]  /*97e0*/  @!P3 FSETP.GTU.AND P2, PT, |R84|, +INF , PT ;  /* 0x7f8000005400b80b */ /* 0x000fe20003f4c200 */
[----:B------:R-:W-:Y:S01]  /*97f0*/  FFMA R80, R140, R0, R80 ;  /* 0x000000008c507223 */ /* 0x000fe20000000050 */
[----:B------:R-:W-:Y:S01]  /*9800*/  PRMT R6, R5, 0x8880, R5 ;  /* 0x0000888005067816 */ /* 0x000fe20000000005 */
[----:B------:R-:W-:Y:S01]  /*9810*/  FADD R81, R81, -12582912 ;  /* 0xcb40000051517421 */ /* 0x000fe20000000000 */
[----:B------:R-:W-:Y:S02]  /*9820*/  @!P3 FSEL R84, R9, R84, !P2 ;  /* 0x000000540954b208 */ /* 0x000fe40005000000 */
[----:B------:R-:W-:Y:S01]  /*9830*/  @!P5 FSETP.GTU.AND P3, PT, |R85|, +INF , PT ;  /* 0x7f8000005500d80b */ /* 0x000fe20003f6c200 */
[----:B------:R-:W-:Y:S01]  /*9840*/  FFMA R81, R141, R0, R81 ;  /* 0x000000008d517223 */ /* 0x000fe20000000051 */
[----:B------:R-:W-:-:S02]  /*9850*/  IADD3 R6, R6, 0x4b400000, RZ ;  /* 0x4b40000006067810 */ /* 0x000fc40007ffe0ff */
[----:B------:R-:W-:Y:S01]  /*9860*/  @!P5 FSEL R85, R9, R85, !P3 ;  /* 0x000000550955d208 */ /* 0x000fe20005800000 */
[----:B------:R-:W-:Y:S01]  /*9870*/  F2I.NTZ R84, R84 ;  /* 0x0000005400547305 */ /* 0x000fe20000203100 */
[-C--:B------:R-:W-:Y:S01]  /*9880*/  FSETP.GT.AND P2, PT, R83, R9.reuse, PT ;  /* 0x000000095300720b */ /* 0x080fe20003f44000 */
[----:B------:R-:W-:Y:S01]  /*9890*/  FADD R6, R6, -12582912 ;  /* 0xcb40000006067421 */ /* 0x000fe20000000000 */
[----:B------:R-:W-:Y:S02]  /*98a0*/  @!P1 FSETP.GTU.AND P5, PT, |R82|, +INF , PT ;  /* 0x7f8000005200980b */ /* 0x000fe40003fac200 */
[----:B------:R-:W-:Y:S01]  /*98b0*/  PRMT R78, R5, 0x9991, R5 ;  /* 0x00009991054e7816 */ /* 0x000fe20000000005 */
[----:B------:R-:W-:Y:S01]  /*98c0*/  FFMA R7, R122, R0, R6 ;  /* 0x000000007a077223 */ /* 0x000fe20000000006 */
[-C--:B------:R-:W-:Y:S01]  /*98d0*/  FSETP.GT.AND P3, PT, R80, R9.reuse, PT ;  /* 0x000000095000720b */ /* 0x080fe20003f64000 */
[----:B------:R-:W-:Y:S01]  /*98e0*/  @P0 IMAD.HI.U32 R6, R143, R12, RZ ;  /* 0x0000000c8f060227 */ /* 0x000fe200078e00ff */
[----:B------:R-:W-:Y:S01]  /*98f0*/  @!P1 FSEL R82, R9, R82, !P5 ;  /* 0x0000005209529208 */ /* 0x000fe20006800000 */
[----:B------:R-:W0:Y:S01]  /*9900*/  F2I.NTZ R85, R85 ;  /* 0x0000005500557305 */ /* 0x000e220000203100 */
[----:B------:R-:W-:-:S02]  /*9910*/  FSETP.GT.AND P1, PT, R81, R9, PT ;  /* 0x000000095100720b */ /* 0x000fc40003f24000 */
[----:B------:R-:W-:Y:S02]  /*9920*/  IADD3 R78, R78, 0x4b400000, RZ ;  /* 0x4b4000004e4e7810 */ /* 0x000fe40007ffe0ff */
[----:B------:R-:W-:Y:S02]  /*9930*/  @!P2 FSETP.GTU.AND P5, PT, |R83|, +INF , PT ;  /* 0x7f8000005300a80b */ /* 0x000fe40003fac200 */
[----:B------:R-:W-:Y:S01]  /*9940*/  @P0 SHF.R.U32.HI R79, RZ, R145, R6 ;  /* 0x00000091ff4f0219 */ /* 0x000fe20000011606 */
[----:B------:R-:W-:Y:S01]  /*9950*/  FADD R78, R78, -12582912 ;  /* 0xcb4000004e4e7421 */ /* 0x000fe20000000000 */
[----:B------:R-:W-:Y:S01]  /*9960*/  @!P2 FSEL R83, R9, R83, !P5 ;  /* 0x000000530953a208 */ /* 0x000fe20006800000 */
[----:B------:R-:W-:Y:S01]  /*9970*/  F2I.NTZ R82, R82 ;  /* 0x0000005200527305 */ /* 0x000fe20000203100 */
[----:B------:R-:W-:Y:S01]  /*9980*/  @!P3 FSETP.GTU.AND P2, PT, |R80|, +INF , PT ;  /* 0x7f8000005000b80b */ /* 0x000fe20003f4c200 */
[----:B------:R-:W-:Y:S01]  /*9990*/  FFMA R78, R123, R0, R78 ;  /* 0x000000007b4e7223 */ /* 0x000fe2000000004e */
[--C-:B------:R-:W-:Y:S01]  /*99a0*/  SHF.R.S32.HI R90, RZ, 0x1f, R79.reuse ;  /* 0x0000001fff5a7819 */ /* 0x100fe2000001144f */
[----:B------:R-:W-:Y:S01]  /*99b0*/  IMAD.MOV R86, RZ, RZ, -R79 ;  /* 0x000000ffff567224 */ /* 0x000fe200078e0a4f */
[----:B------:R-:W-:Y:S01]  /*99c0*/  @!P3 FSEL R80, R9, R80, !P2 ;  /* 0x000000500950b208 */ /* 0x000fe20005000000 */
[----:B------:R-:W-:Y:S01]  /*99d0*/  IMAD R6, R15, R79, RZ ;  /* 0x0000004f0f067224 */ /* 0x000fe200078e02ff */
[-C--:B------:R-:W-:Y:S01]  /*99e0*/  FSETP.GT.AND P5, PT, R7, R9.reuse, PT ;  /* 0x000000090700720b */ /* 0x080fe20003fa4000 */
[----:B------:R-:W-:Y:S01]  /*99f0*/  IMAD R86, R8, R86, R143 ;  /* 0x0000005608567224 */ /* 0x000fe200078e028f */
[----:B------:R-:W-:Y:S01]  /*9a00*/  FSETP.GT.AND P3, PT, R78, R9, PT ;  /* 0x000000094e00720b */ /* 0x000fe20003f64000 */
[----:B------:R-:W1:Y:S01]  /*9a10*/  F2I.NTZ R83, R83 ;  /* 0x0000005300537305 */ /* 0x000e620000203100 */
[----:B------:R-:W-:Y:S01]  /*9a20*/  IMAD R6, R90, R16, R6 ;  /* 0x000000105a067224 */ /* 0x000fe200078e0206 */
[----:B0-----:R-:W-:Y:S01]  /*9a30*/  I2IP.S8.S32.SAT R84, R85, R84, RZ ;  /* 0x0000005455547239 */ /* 0x001fe200000010ff */
[----:B------:R-:W-:Y:S01]  /*9a40*/  IMAD.SHL.U32 R86, R86, 0x20, RZ ;  /* 0x0000002056567824 */ /* 0x000fe200078e00ff */
[----:B------:R-:W-:-:S04]  /*9a50*/  @!P1 FSETP.GTU.AND P2, PT, |R81|, +INF , PT ;  /* 0x7f8000005100980b */ /* 0x000fc80003f4c200 */
[----:B------:R-:W-:Y:S01]  /*9a60*/  @!P1 FSEL R81, R9, R81, !P2 ;  /* 0x0000005109519208 */ /* 0x000fe20005000000 */
[----:B------:R-:W-:Y:S01]  /*9a70*/  F2I.NTZ R80, R80 ;  /* 0x0000005000507305 */ /* 0x000fe20000203100 */
[----:B------:R-:W-:Y:S02]  /*9a80*/  @!P5 FSETP.GTU.AND P1, PT, |R7|, +INF , PT ;  /* 0x7f8000000700d80b */ /* 0x000fe40003f2c200 */
[--C-:B------:R-:W-:Y:S02]  /*9a90*/  SHF.R.S32.HI R87, RZ, 0x1f, R86.reuse ;  /* 0x0000001fff577819 */ /* 0x100fe40000011456 */
[----:B------:R-:W-:Y:S02]  /*9aa0*/  @!P5 FSEL R7, R9, R7, !P1 ;  /* 0x000000070907d208 */ /* 0x000fe40004800000 */
[----:B------:R-:W-:Y:S01]  /*9ab0*/  ISETP.GE.AND P5, PT, R152, c[0x0][0x1c0], PT ;  /* 0x0000700098007a0c */ /* 0x000fe20003fa6270 */
[----:B------:R-:W0:Y:S01]  /*9ac0*/  F2I.NTZ R81, R81 ;  /* 0x0000005100517305 */ /* 0x000e220000203100 */
[----:B------:R-:W-:-:S02]  /*9ad0*/  IMAD.WIDE.U32 R86, R79, R16, R86 ;  /* 0x000000104f567225 */ /* 0x000fc400078e0056 */
[----:B------:R-:W-:Y:S02]  /*9ae0*/  ISETP.LT.AND P2, PT, R143, R144, !P5 ;  /* 0x000000908f00720c */ /* 0x000fe40006f41270 */
[----:B------:R-:W-:Y:S01]  /*9af0*/  @!P3 FSETP.GTU.AND P1, PT, |R78|, +INF , PT ;  /* 0x7f8000004e00b80b */ /* 0x000fe20003f2c200 */
[----:B------:R-:W-:Y:S01]  /*9b00*/  IMAD.IADD R79, R87, 0x1, R6 ;  /* 0x00000001574f7824 */ /* 0x000fe200078e0206 */
[----:B-1----:R-:W-:Y:S01]  /*9b10*/  I2IP.S8.S32.SAT R6, R83, R82, R84 ;  /* 0x0000005253067239 */ /* 0x002fe20000001054 */
[----:B------:R-:W-:Y:S01]  /*9b20*/  F2I.NTZ R7, R7 ;  /* 0x0000000700077305 */ /* 0x000fe20000203100 */
[----:B------:R-:W-:-:S07]  /*9b30*/  @!P3 FSEL R78, R9, R78, !P1 ;  /* 0x0000004e094eb208 */ /* 0x000fce0004800000 */
[----:B------:R-:W1:Y:S01]  /*9b40*/  F2I.NTZ R78, R78 ;  /* 0x0000004e004e7305 */ /* 0x000e620000203100 */
[----:B------:R-:W-:Y:S02]  /*9b50*/  IADD3 R76, P1, R18, R88, RZ ;  /* 0x00000058124c7210 */ /* 0x000fe40007f3e0ff */
[----:B0-----:R-:W-:Y:S02]  /*9b60*/  I2IP.S8.S32.SAT R80, R81, R80, RZ ;  /* 0x0000005051507239 */ /* 0x001fe400000010ff */
[----:B------:R-:W-:Y:S02]  /*9b70*/  IADD3.X R77, R17, R89, R77, P1, !PT ;  /* 0x00000059114d7210 */ /* 0x000fe40000ffe44d */
[----:B------:R-:W-:-:S04]  /*9b80*/  IADD3 R86, P3, P1, R142, R14, R86 ;  /* 0x0000000e8e567210 */ /* 0x000fc8000797e056 */
[----:B------:R-:W-:Y:S02]  /*9b90*/  IADD3.X R87, R19, R13, R79, P3, P1 ;  /* 0x0000000d13577210 */ /* 0x000fe40001fe244f */
[----:B-1----:R-:W-:-:S08]  /*9ba0*/  I2IP.S8.S32.SAT R7, R78, R7, R80 ;  /* 0x000000074e077239 */ /* 0x002fd00000001050 */
        /* <DEDUP_REMOVED lines=8> */
[----:B------:R-:W0:Y:S08]  /*9c30*/  I2F R125, R125 ;  /* 0x0000007d007d7306 */ /* 0x000e300000201400 */
        /* <DEDUP_REMOVED lines=22> */
[--C-:B------:R-:W-:Y:S01]  /*9da0*/  PRMT R77, R5, 0x9991, R5.reuse ;  /* 0x00009991054d7816 */ /* 0x100fe20000000005 */
        /* <DEDUP_REMOVED lines=9> */
[-C--:B------:R-:W-:Y:S01]  /*9e40*/  FFMA R79, R125, R0.reuse, R7 ;  /* 0x000000007d4f7223 */ /* 0x080fe20000000007 */
[----:B------:R-:W-:Y:S01]  /*9e50*/  IADD3 R6, R6, 0x4b400000, RZ ;  /* 0x4b40000006067810 */ /* 0x000fe20007ffe0ff */
[----:B------:R-:W-:Y:S01]  /*9e60*/  IMAD.MOV.U32 R7, RZ, RZ, R143 ;  /* 0x000000ffff077224 */ /* 0x000fe200078e008f */
[----:B------:R-:W-:Y:S01]  /*9e70*/  IADD3 R77, R77, 0x4b400000, RZ ;  /* 0x4b4000004d4d7810 */ /* 0x000fe20007ffe0ff */
[----:B------:R-:W-:Y:S01]  /*9e80*/  F2I.NTZ R82, R82 ;  /* 0x0000005200527305 */ /* 0x000fe20000203100 */
[----:B------:R-:W-:Y:S01]  /*9e90*/  @!P1 FSETP.GTU.AND P3, PT, |R83|, +INF , PT ;  /* 0x7f8000005300980b */ /* 0x000fe20003f6c200 */
[----:B------:R-:W-:Y:S02]  /*9ea0*/  FADD R6, R6, -12582912 ;  /* 0xcb40000006067421 */ /* 0x000fe40000000000 */
[----:B------:R-:W-:Y:S01]  /*9eb0*/  FADD R77, R77, -12582912 ;  /* 0xcb4000004d4d7421 */ /* 0x000fe20000000000 */
[----:B------:R-:W-:Y:S01]  /*9ec0*/  @!P1 FSEL R83, R9, R83, !P3 ;  /* 0x0000005309539208 */ /* 0x000fe20005800000 */
[-C--:B------:R-:W-:Y:S01]  /*9ed0*/  FFMA R76, R126, R0.reuse, R6 ;  /* 0x000000007e4c7223 */ /* 0x080fe20000000006 */
[----:B------:R-:W-:Y:S01]  /*9ee0*/  FSETP.GT.AND P1, PT, R81, R9, PT ;  /* 0x000000095100720b */ /* 0x000fe20003f24000 */
[----:B------:R-:W-:-:S02]  /*9ef0*/  FFMA R77, R127, R0, R77 ;  /* 0x000000007f4d7223 */ /* 0x000fc4000000004d */
[----:B------:R-:W-:Y:S02]  /*9f00*/  @P0 IMAD.HI.U32 R6, R143, R11, RZ ;  /* 0x0000000b8f060227 */ /* 0x000fe400078e00ff */
[----:B------:R-:W0:Y:S02]  /*9f10*/  F2I.NTZ R83, R83 ;  /* 0x0000005300537305 */ /* 0x000e240000203100 */
[----:B------:R-:W-:Y:S02]  /*9f20*/  @!P4 FSETP.GTU.AND P3, PT, |R80|, +INF , PT ;  /* 0x7f8000005000c80b */ /* 0x000fe40003f6c200 */
[----:B------:R-:W-:Y:S01]  /*9f30*/  @P0 SHF.R.U32.HI R7, RZ, R10, R6 ;  /* 0x0000000aff070219 */ /* 0x000fe20000011606 */
[----:B------:R-:W-:Y:S01]  /*9f40*/  IMAD.MOV.U32 R6, RZ, RZ, R147 ;  /* 0x000000ffff067224 */ /* 0x000fe200078e0093 */
[----:B------:R-:W-:Y:S02]  /*9f50*/  @!P4 FSEL R80, R9, R80, !P3 ;  /* 0x000000500950c208 */ /* 0x000fe40005800000 */
[----:B------:R-:W-:Y:S01]  /*9f60*/  FSETP.GT.AND P4, PT, R78, R9, PT ;  /* 0x000000094e00720b */ /* 0x000fe20003f84000 */
[----:B------:R-:W-:Y:S01]  /*9f70*/  IMAD.MOV R90, RZ, RZ, -R7 ;  /* 0x000000ffff5a7224 */ /* 0x000fe200078e0a07 */
[----:B------:R-:W-:-:S02]  /*9f80*/  @P0 SHF.R.U32.HI R6, RZ, R145, R84 ;  /* 0x00000091ff060219 */ /* 0x000fc40000011654 */
[----:B------:R-:W-:Y:S01]  /*9f90*/  SHF.R.S32.HI R85, RZ, 0x1f, R7 ;  /* 0x0000001fff557819 */ /* 0x000fe20000011407 */
[----:B------:R-:W-:Y:S01]  /*9fa0*/  IMAD R90, R8, R90, R143 ;  /* 0x0000005a085a7224 */ /* 0x000fe200078e028f */
[----:B------:R-:W-:Y:S01]  /*9fb0*/  @!P1 FSETP.GTU.AND P3, PT, |R81|, +INF , PT ;  /* 0x7f8000005100980b */ /* 0x000fe20003f6c200 */
[----:B------:R-:W-:Y:S01]  /*9fc0*/  IMAD.MOV R88, RZ, RZ, -R6 ;  /* 0x000000ffff587224 */ /* 0x000fe200078e0a06 */
[----:B------:R-:W-:Y:S01]  /*9fd0*/  F2I.NTZ R80, R80 ;  /* 0x0000005000507305 */ /* 0x000fe20000203100 */
[----:B------:R-:W-:Y:S01]  /*9fe0*/  IMAD.SHL.U32 R90, R90, 0x20, RZ ;  /* 0x000000205a5a7824 */ /* 0x000fe200078e00ff */
[----:B------:R-:W-:Y:S01]  /*9ff0*/  @!P1 FSEL R81, R9, R81, !P3 ;  /* 0x0000005109519208 */ /* 0x000fe20005800000 */
[----:B------:R-:W-:Y:S01]  /*a000*/  IMAD R88, R8, R88, R147 ;  /* 0x0000005808587224 */ /* 0x000fe200078e0293 */
[----:B------:R-:W-:Y:S01]  /*a010*/  FSETP.GT.AND P1, PT, R79, R9, PT ;  /* 0x000000094f00720b */ /* 0x000fe20003f24000 */
[----:B------:R-:W-:Y:S01]  /*a020*/  IMAD R85, R85, c[0x0][0x328], RZ ;  /* 0x0000ca0055557a24 */ /* 0x000fe200078e02ff */
[----:B------:R-:W-:Y:S01]  /*a030*/  SHF.R.S32.HI R91, RZ, 0x1f, R90 ;  /* 0x0000001fff5b7819 */ /* 0x000fe2000001145a */
[----:B------:R-:W-:Y:S01]  /*a040*/  IMAD.SHL.U32 R88, R88, 0x20, RZ ;  /* 0x0000002058587824 */ /* 0x000fe200078e00ff */
[----:B------:R-:W1:Y:S01]  /*a050*/  F2I.NTZ R81, R81 ;  /* 0x0000005100517305 */ /* 0x000e620000203100 */
[----:B------:R-:W-:Y:S01]  /*a060*/  SHF.R.S32.HI R86, RZ, 0x1f, R6 ;  /* 0x0000001fff567819 */ /* 0x000fe20000011406 */
[C---:B------:R-:W-:Y:S01]  /*a070*/  IMAD R85, R7.reuse, c[0x0][0x32c], R85 ;  /* 0x0000cb0007557a24 */ /* 0x040fe200078e0255 */
[----:B------:R-:W-:Y:S01]  /*a080*/  @!P4 FSETP.GTU.AND P3, PT, |R78|, +INF , PT ;  /* 0x7f8000004e00c80b */ /* 0x000fe20003f6c200 */
[----:B------:R-:W-:Y:S01]  /*a090*/  IMAD.WIDE.U32 R90, R7, c[0x0][0x328], R90 ;  /* 0x0000ca00075a7a25 */ /* 0x000fe200078e005a */
[----:B------:R-:W-:-:S02]  /*a0a0*/  SHF.R.S32.HI R89, RZ, 0x1f, R88 ;  /* 0x0000001fff597819 */ /* 0x000fc40000011458 */
[----:B------:R-:W-:Y:S01]  /*a0b0*/  @!P4 FSEL R78, R9, R78, !P3 ;  /* 0x0000004e094ec208 */ /* 0x000fe20005800000 */
[----:B------:R-:W-:Y:S01]  /*a0c0*/  IMAD R84, R15, R6, RZ ;  /* 0x000000060f547224 */ /* 0x000fe200078e02ff */
[----:B------:R-:W-:Y:S01]  /*a0d0*/  FSETP.GT.AND P4, PT, R76, R9, PT ;  /* 0x000000094c00720b */ /* 0x000fe20003f84000 */
[----:B------:R-:W-:Y:S02]  /*a0e0*/  IMAD.IADD R85, R91, 0x1, R85 ;  /* 0x000000015b557824 */ /* 0x000fe400078e0255 */
[-C--:B------:R-:W-:Y:S01]  /*a0f0*/  IMAD R84, R86, R16.reuse, R84 ;  /* 0x0000001056547224 */ /* 0x080fe200078e0254 */
[----:B------:R-:W-:Y:S01]  /*a100*/  F2I.NTZ R78, R78 ;  /* 0x0000004e004e7305 */ /* 0x000fe20000203100 */
[----:B------:R-:W-:Y:S01]  /*a110*/  IMAD.WIDE.U32 R88, R6, R16, R88 ;  /* 0x0000001006587225 */ /* 0x000fe200078e0058 */
[----:B------:R-:W-:Y:S02]  /*a120*/  @!P1 FSETP.GTU.AND P3, PT, |R79|, +INF , PT ;  /* 0x7f8000004f00980b */ /* 0x000fe40003f6c200 */
[----:B0-----:R-:W-:Y:S01]  /*a130*/  I2IP.S8.S32.SAT R6, R83, R82, RZ ;  /* 0x0000005253067239 */ /* 0x001fe200000010ff */
[----:B------:R-:W-:Y:S01]  /*a140*/  IMAD.IADD R84, R89, 0x1, R84 ;  /* 0x0000000159547824 */ /* 0x000fe200078e0254 */
[----:B------:R-:W-:-:S02]  /*a150*/  @!P1 FSEL R79, R9, R79, !P3 ;  /* 0x0000004f094f9208 */ /* 0x000fc40005800000 */
[----:B------:R-:W-:Y:S02]  /*a160*/  FSETP.GT.AND P1, PT, R77, R9, PT ;  /* 0x000000094d00720b */ /* 0x000fe40003f24000 */
[----:B-1----:R-:W-:Y:S02]  /*a170*/  I2IP.S8.S32.SAT R6, R81, R80, R6 ;  /* 0x0000005051067239 */ /* 0x002fe40000001006 */
[----:B------:R-:W0:Y:S02]  /*a180*/  F2I.NTZ R79, R79 ;  /* 0x0000004f004f7305 */ /* 0x000e240000203100 */
[----:B------:R-:W-:-:S04]  /*a190*/  @!P4 FSETP.GTU.AND P3, PT, |R76|, +INF , PT ;  /* 0x7f8000004c00c80b */ /* 0x000fc80003f6c200 */
[----:B------:R-:W-:-:S06]  /*a1a0*/  @!P4 FSEL R76, R9, R76, !P3 ;  /* 0x0000004c094cc208 */ /* 0x000fcc0005800000 */
[----:B------:R-:W-:Y:S02]  /*a1b0*/  F2I.NTZ R76, R76 ;  /* 0x0000004c004c7305 */ /* 0x000fe40000203100 */
[----:B------:R-:W-:Y:S02]  /*a1c0*/  @!P1 FSETP.GTU.AND P3, PT, |R77|, +INF , PT ;  /* 0x7f8000004d00980b */ /* 0x000fe40003f6c200 */
[----:B0-----:R-:W-:Y:S02]  /*a1d0*/  I2IP.S8.S32.SAT R7, R79, R78, RZ ;  /* 0x0000004e4f077239 */ /* 0x001fe400000010ff */
[----:B------:R-:W-:Y:S02]  /*a1e0*/  @!P1 FSEL R77, R9, R77, !P3 ;  /* 0x0000004d094d9208 */ /* 0x000fe40005800000 */
[----:B------:R-:W-:-:S04]  /*a1f0*/  ISETP.LT.AND P1, PT, R152, c[0x0][0x1c0], !P6 ;  /* 0x0000700098007a0c */ /* 0x000fc80007721270 */
[----:B------:R-:W0:Y:S02]  /*a200*/  F2I.NTZ R77, R77 ;  /* 0x0000004d004d7305 */ /* 0x000e240000203100 */
[----:B------:R-:W-:-:S04]  /*a210*/  IADD3 R90, P4, P3, R18, c[0x0][0x320], R90 ;  /* 0x0000c800125a7a10 */ /* 0x000fc80007b9e05a */
[----:B------:R-:W-:Y:S02]  /*a220*/  IADD3.X R91, R17, c[0x0][0x324], R85, P4, P3 ;  /* 0x0000c900115b7a10 */ /* 0x000fe400027e6455 */
[----:B------:R-:W-:-:S04]  /*a230*/  IADD3 R88, P4, P3, R142, R14, R88 ;  /* 0x0000000e8e587210 */ /* 0x000fc80007b9e058 */
[----:B------:R-:W-:Y:S02]  /*a240*/  IADD3.X R89, R19, R13, R84, P4, P3 ;  /* 0x0000000d13597210 */ /* 0x000fe400027e6454 */
[----:B0-----:R-:W-:-:S08]  /*a250*/  I2IP.S8.S32.SAT R7, R77, R76, R7 ;  /* 0x0000004c4d077239 */ /* 0x001fd00000001007 */
[----:B------:R0:W-:Y:S04]  /*a260*/  @P2 STG.E.64.SYS [R90], R6 ;  /* 0x000000065a002386 */ /* 0x0001e8000010eb00 */
[----:B------:R-:W2:Y:S01]  /*a270*/  @P1 LDG.E.LTC128B.64.SYS R4, [R88] ;  /* 0x0000000058041381 */ /* 0x000ea200001eeb20 */
[----:B------:R-:W1:Y:S01]  /*a280*/  I2F R46, R46 ;  /* 0x0000002e002e7306 */ /* 0x000e620000201400 */
[----:B------:R-:W-:-:S07]  /*a290*/  IMAD.MOV.U32 R80, RZ, RZ, R147 ;  /* 0x000000ffff507224 */ /* 0x000fce00078e0093 */
[----:B0-----:R2:W0:Y:S08]  /*a2a0*/  I2F R7, R47 ;  /* 0x0000002f00077306 */ /* 0x0014300000201400 */
[----:B------:R-:W3:Y:S08]  /*a2b0*/  I2F R68, R68 ;  /* 0x0000004400447306 */ /* 0x000ef00000201400 */
[----:B------:R-:W-:Y:S08]  /*a2c0*/  I2F R6, R44 ;  /* 0x0000002c00067306 */ /* 0x000ff00000201400 */
[----:B------:R0:W-:Y:S08]  /*a2d0*/  I2F R44, R45 ;  /* 0x0000002d002c7306 */ /* 0x0001f00000201400 */
[----:B------:R-:W0:Y:S08]  /*a2e0*/  I2F R69, R69 ;  /* 0x0000004500457306 */ /* 0x000e300000201400 */
[----:B------:R-:W-:Y:S01]  /*a2f0*/  I2F R3, R3 ;  /* 0x0000000300037306 */ /* 0x000fe20000201400 */
[----:B--2---:R-:W-:-:S02]  /*a300*/  PRMT R47, R4, 0xaaa2, R4 ;  /* 0x0000aaa2042f7816 */ /* 0x004fc40000000004 */
[--C-:B------:R-:W-:Y:S02]  /*a310*/  PRMT R76, R4, 0xbbb3, R4.reuse ;  /* 0x0000bbb3044c7816 */ /* 0x100fe40000000004 */
[----:B------:R-:W-:Y:S02]  /*a320*/  IADD3 R47, R47, 0x4b400000, RZ ;  /* 0x4b4000002f2f7810 */ /* 0x000fe40007ffe0ff */
[----:B------:R-:W-:Y:S02]  /*a330*/  IADD3 R76, R76, 0x4b400000, RZ ;  /* 0x4b4000004c4c7810 */ /* 0x000fe40007ffe0ff */
[----:B0-----:R-:W-:Y:S01]  /*a340*/  PRMT R45, R4, 0x8880, R4 ;  /* 0x00008880042d7816 */ /* 0x001fe20000000004 */
[----:B------:R-:W-:Y:S01]  /*a350*/  FADD R47, R47, -12582912 ;  /* 0xcb4000002f2f7421 */ /* 0x000fe20000000000 */
[----:B------:R-:W-:Y:S01]  /*a360*/  PRMT R77, R5, 0xaaa2, R5 ;  /* 0x0000aaa2054d7816 */ /* 0x000fe20000000005 */
[----:B------:R-:W-:Y:S02]  /*a370*/  FADD R76, R76, -12582912 ;  /* 0xcb4000004c4c7421 */ /* 0x000fe40000000000 */
[-C--:B-1----:R-:W-:Y:S01]  /*a380*/  FFMA R47, R46, R0.reuse, R47 ;  /* 0x000000002e2f7223 */ /* 0x082fe2000000002f */
[----:B------:R-:W-:Y:S01]  /*a390*/  IADD3 R46, R45, 0x4b400000, RZ ;  /* 0x4b4000002d2e7810 */ /* 0x000fe20007ffe0ff */
[----:B------:R-:W-:Y:S01]  /*a3a0*/  FFMA R45, R7, R0, R76 ;  /* 0x00000000072d7223 */ /* 0x000fe2000000004c */
[----:B------:R-:W-:Y:S01]  /*a3b0*/  IADD3 R77, R77, 0x4b400000, RZ ;  /* 0x4b4000004d4d7810 */ /* 0x000fe20007ffe0ff */
[----:B------:R0:W1:Y:S01]  /*a3c0*/  I2F R7, R2 ;  /* 0x0000000200077306 */ /* 0x0000620000201400 */
[----:B------:R-:W-:-:S02]  /*a3d0*/  FSETP.GT.AND P4, PT, R47, R9, PT ;  /* 0x000000092f00720b */ /* 0x000fc40003f84000 */
[-C--:B------:R-:W-:Y:S02]  /*a3e0*/  FSETP.GT.AND P6, PT, R45, R9.reuse, PT ;  /* 0x000000092d00720b */ /* 0x080fe40003fc4000 */
[----:B------:R-:W-:Y:S01]  /*a3f0*/  PRMT R76, R5, 0x8880, R5 ;  /* 0x00008880054c7816 */ /* 0x000fe20000000005 */
[----:B0-----:R-:W-:Y:S01]  /*a400*/  FADD R2, R46, -12582912 ;  /* 0xcb4000002e027421 */ /* 0x001fe20000000000 */
[----:B------:R-:W-:Y:S02]  /*a410*/  PRMT R46, R4, 0x9991, R4 ;  /* 0x00009991042e7816 */ /* 0x000fe40000000004 */
[----:B------:R-:W-:Y:S01]  /*a420*/  IADD3 R76, R76, 0x4b400000, RZ ;  /* 0x4b4000004c4c7810 */ /* 0x000fe20007ffe0ff */
[----:B---3--:R-:W-:Y:S01]  /*a430*/  FFMA R2, R68, R0, R2 ;  /* 0x0000000044027223 */ /* 0x008fe20000000002 */
[----:B------:R-:W-:Y:S02]  /*a440*/  IADD3 R46, R46, 0x4b400000, RZ ;  /* 0x4b4000002e2e7810 */ /* 0x000fe40007ffe0ff */
[----:B------:R-:W-:Y:S01]  /*a450*/  @!P4 FSETP.GTU.AND P3, PT, |R47|, +INF , PT ;  /* 0x7f8000002f00c80b */ /* 0x000fe20003f6c200 */
[----:B------:R-:W-:Y:S01]  /*a460*/  FADD R76, R76, -12582912 ;  /* 0xcb4000004c4c7421 */ /* 0x000fe20000000000 */
[----:B------:R-:W-:Y:S01]  /*a470*/  FSETP.GT.AND P2, PT, R2, R9, PT ;  /* 0x000000090200720b */ /* 0x000fe20003f44000 */
[----:B------:R-:W-:Y:S01]  /*a480*/  FADD R46, R46, -12582912 ;  /* 0xcb4000002e2e7421 */ /* 0x000fe20000000000 */
[----:B------:R-:W-:-:S02]  /*a490*/  @!P4 FSEL R47, R9, R47, !P3 ;  /* 0x0000002f092fc208 */ /* 0x000fc40005800000 */
[----:B------:R-:W-:Y:S01]  /*a4a0*/  @!P6 FSETP.GTU.AND P4, PT, |R45|, +INF , PT ;  /* 0x7f8000002d00e80b */ /* 0x000fe20003f8c200 */
[-C--:B------:R-:W-:Y:S01]  /*a4b0*/  FFMA R46, R69, R0.reuse, R46 ;  /* 0x00000000452e7223 */ /* 0x080fe2000000002e */
[----:B------:R-:W-:Y:S01]  /*a4c0*/  PRMT R68, R5, 0xbbb3, R5 ;  /* 0x0000bbb305447816 */ /* 0x000fe20000000005 */
[----:B------:R-:W-:Y:S01]  /*a4d0*/  FADD R69, R77, -12582912 ;  /* 0xcb4000004d457421 */ /* 0x000fe20000000000 */
[----:B------:R-:W-:Y:S01]  /*a4e0*/  @!P6 FSEL R45, R9, R45, !P4 ;  /* 0x0000002d092de208 */ /* 0x000fe20006000000 */
[----:B------:R-:W-:Y:S01]  /*a4f0*/  F2I.NTZ R47, R47 ;  /* 0x0000002f002f7305 */ /* 0x000fe20000203100 */
[----:B------:R-:W-:Y:S01]  /*a500*/  FSETP.GT.AND P3, PT, R46, R9, PT ;  /* 0x000000092e00720b */ /* 0x000fe20003f64000 */
[----:B-1----:R-:W-:Y:S01]  /*a510*/  FFMA R7, R7, R0, R69 ;  /* 0x0000000007077223 */ /* 0x002fe20000000045 */
[----:B------:R-:W-:Y:S02]  /*a520*/  @!P2 FSETP.GTU.AND P6, PT, |R2|, +INF , PT ;  /* 0x7f8000000200a80b */ /* 0x000fe40003fcc200 */
[----:B------:R-:W-:-:S02]  /*a530*/  IADD3 R68, R68, 0x4b400000, RZ ;  /* 0x4b40000044447810 */ /* 0x000fc40007ffe0ff */
[-C--:B------:R-:W-:Y:S02]  /*a540*/  FSETP.GT.AND P4, PT, R7, R9.reuse, PT ;  /* 0x000000090700720b */ /* 0x080fe40003f84000 */
[----:B------:R-:W-:Y:S01]  /*a550*/  @!P2 FSEL R2, R9, R2, !P6 ;  /* 0x000000020902a208 */ /* 0x000fe20007000000 */
[----:B------:R-:W-:Y:S01]  /*a560*/  FADD R77, R68, -12582912 ;  /* 0xcb400000444d7421 */ /* 0x000fe20000000000 */
[----:B------:R-:W-:Y:S01]  /*a570*/  PRMT R69, R5, 0x9991, R5 ;  /* 0x0000999105457816 */ /* 0x000fe20000000005 */
[----:B------:R-:W-:Y:S02]  /*a580*/  F2I.NTZ R68, R45 ;  /* 0x0000002d00447305 */ /* 0x000fe40000203100 */
[-C--:B------:R-:W-:Y:S01]  /*a590*/  FFMA R77, R3, R0.reuse, R77 ;  /* 0x00000000034d7223 */ /* 0x080fe2000000004d */
[----:B------:R-:W-:Y:S01]  /*a5a0*/  @!P3 FSETP.GTU.AND P6, PT, |R46|, +INF , PT ;  /* 0x7f8000002e00b80b */ /* 0x000fe20003fcc200 */
[----:B------:R-:W-:Y:S01]  /*a5b0*/  FFMA R3, R6, R0, R76 ;  /* 0x0000000006037223 */ /* 0x000fe2000000004c */
[----:B------:R-:W-:Y:S01]  /*a5c0*/  IADD3 R69, R69, 0x4b400000, RZ ;  /* 0x4b40000045457810 */ /* 0x000fe20007ffe0ff */
[----:B------:R-:W-:Y:S01]  /*a5d0*/  @P0 IMAD.HI.U32 R6, R70, R12, RZ ;  /* 0x0000000c46060227 */ /* 0x000fe200078e00ff */
[----:B------:R-:W-:Y:S01]  /*a5e0*/  @!P3 FSEL R46, R9, R46, !P6 ;  /* 0x0000002e092eb208 */ /* 0x000fe20007000000 */
[----:B------:R0:W-:Y:S01]  /*a5f0*/  F2I.NTZ R45, R2 ;  /* 0x00000002002d7305 */ /* 0x0001e20000203100 */
[----:B------:R-:W-:Y:S01]  /*a600*/  FSETP.GT.AND P2, PT, R77, R9, PT ;  /* 0x000000094d00720b */ /* 0x000fe20003f44000 */
[----:B------:R-:W-:Y:S01]  /*a610*/  FADD R69, R69, -12582912 ;  /* 0xcb40000045457421 */ /* 0x000fe20000000000 */
[----:B------:R-:W-:-:S03]  /*a620*/  @!P4 FSETP.GTU.AND P3, PT, |R7|, +INF , PT ;  /* 0x7f8000000700c80b */ /* 0x000fc60003f6c200 */
[----:B------:R-:W-:Y:S01]  /*a630*/  FFMA R44, R44, R0, R69 ;  /* 0x000000002c2c7223 */ /* 0x000fe20000000045 */
[----:B------:R-:W-:Y:S01]  /*a640*/  FSETP.GT.AND P6, PT, R3, R9, PT ;  /* 0x000000090300720b */ /* 0x000fe20003fc4000 */
[----:B0-----:R-:W-:Y:S01]  /*a650*/  @P0 IMAD.HI.U32 R2, R147, R11, RZ ;  /* 0x0000000b93020227 */ /* 0x001fe200078e00ff */
[----:B------:R-:W-:Y:S01]  /*a660*/  @!P4 FSEL R7, R9, R7, !P3 ;  /* 0x000000070907c208 */ /* 0x000fe20005800000 */
[----:B------:R-:W-:Y:S01]  /*a670*/  F2I.NTZ R46, R46 ;  /* 0x0000002e002e7305 */ /* 0x000fe20000203100 */
[----:B------:R-:W-:Y:S02]  /*a680*/  FSETP.GT.AND P4, PT, R44, R9, PT ;  /* 0x000000092c00720b */ /* 0x000fe40003f84000 */
[----:B------:R-:W-:Y:S01]  /*a690*/  @P0 SHF.R.U32.HI R80, RZ, R10, R2 ;  /* 0x0000000aff500219 */ /* 0x000fe20000011602 */
[----:B------:R-:W-:Y:S01]  /*a6a0*/  IMAD.MOV.U32 R2, RZ, RZ, R70 ;  /* 0x000000ffff027224 */ /* 0x000fe200078e0046 */
[----:B------:R-:W-:Y:S02]  /*a6b0*/  @!P2 FSETP.GTU.AND P3, PT, |R77|, +INF , PT ;  /* 0x7f8000004d00a80b */ /* 0x000fe40003f6c200 */
[--C-:B------:R-:W-:Y:S01]  /*a6c0*/  SHF.R.S32.HI R76, RZ, 0x1f, R80.reuse ;  /* 0x0000001fff4c7819 */ /* 0x100fe20000011450 */
[----:B------:R-:W-:Y:S01]  /*a6d0*/  IMAD.MOV R82, RZ, RZ, -R80 ;  /* 0x000000ffff527224 */ /* 0x000fe200078e0a50 */
[----:B------:R-:W-:Y:S01]  /*a6e0*/  @!P2 FSEL R77, R9, R77, !P3 ;  /* 0x0000004d094da208 */ /* 0x000fe20005800000 */
[----:B------:R-:W-:Y:S01]  /*a6f0*/  F2I.NTZ R7, R7 ;  /* 0x0000000700077305 */ /* 0x000fe20000203100 */
[----:B------:R-:W-:Y:S01]  /*a700*/  @!P6 FSETP.GTU.AND P2, PT, |R3|, +INF , PT ;  /* 0x7f8000000300e80b */ /* 0x000fe20003f4c200 */
[----:B------:R-:W-:Y:S01]  /*a710*/  IMAD R82, R8, R82, R147 ;  /* 0x0000005208527224 */ /* 0x000fe200078e0293 */
[----:B------:R-:W-:Y:S01]  /*a720*/  @P0 SHF.R.U32.HI R2, RZ, R145, R6 ;  /* 0x00000091ff020219 */ /* 0x000fe20000011606 */
[----:B------:R-:W-:Y:S01]  /*a730*/  IMAD R76, R76, c[0x0][0x328], RZ ;  /* 0x0000ca004c4c7a24 */ /* 0x000fe200078e02ff */
[----:B------:R-:W-:Y:S01]  /*a740*/  @!P6 FSEL R3, R9, R3, !P2 ;  /* 0x000000030903e208 */ /* 0x000fe20005000000 */
[----:B------:R-:W-:Y:S01]  /*a750*/  IMAD.SHL.U32 R82, R82, 0x20, RZ ;  /* 0x0000002052527824 */ /* 0x000fe200078e00ff */
[--C-:B------:R-:W-:Y:S01]  /*a760*/  SHF.R.S32.HI R6, RZ, 0x1f, R2.reuse ;  /* 0x0000001fff067819 */ /* 0x100fe20000011402 */
[----:B------:R-:W-:Y:S01]  /*a770*/  IMAD.MOV R78, RZ, RZ, -R2 ;  /* 0x000000ffff4e7224 */ /* 0x000fe200078e0a02 */
[----:B------:R-:W0:Y:S01]  /*a780*/  F2I.NTZ R77, R77 ;  /* 0x0000004d004d7305 */ /* 0x000e220000203100 */
[----:B------:R-:W-:Y:S01]  /*a790*/  IMAD R76, R80, c[0x0][0x32c], R76 ;  /* 0x0000cb00504c7a24 */ /* 0x000fe200078e024c */
[----:B------:R-:W-:Y:S01]  /*a7a0*/  SHF.R.S32.HI R83, RZ, 0x1f, R82 ;  /* 0x0000001fff537819 */ /* 0x000fe20000011452 */
[----:B------:R-:W-:Y:S01]  /*a7b0*/  IMAD R78, R8, R78, R70 ;  /* 0x0000004e084e7224 */ /* 0x000fe200078e0246 */
[----:B------:R-:W-:Y:S01]  /*a7c0*/  @!P4 FSETP.GTU.AND P2, PT, |R44|, +INF , PT ;  /* 0x7f8000002c00c80b */ /* 0x000fe20003f4c200 */
[----:B------:R-:W-:-:S02]  /*a7d0*/  IMAD R69, R15, R2, RZ ;  /* 0x000000020f457224 */ /* 0x000fc400078e02ff */
[----:B------:R-:W-:Y:S01]  /*a7e0*/  IMAD.SHL.U32 R78, R78, 0x20, RZ ;  /* 0x000000204e4e7824 */ /* 0x000fe200078e00ff */
[----:B------:R-:W-:Y:S01]  /*a7f0*/  @!P4 FSEL R44, R9, R44, !P2 ;  /* 0x0000002c092cc208 */ /* 0x000fe20005000000 */
[----:B------:R-:W-:Y:S01]  /*a800*/  F2I.NTZ R3, R3 ;  /* 0x0000000300037305 */ /* 0x000fe20000203100 */
[----:B------:R-:W-:Y:S02]  /*a810*/  IMAD.WIDE.U32 R80, R80, c[0x0][0x328], R82 ;  /* 0x0000ca0050507a25 */ /* 0x000fe400078e0052 */
[----:B------:R-:W-:Y:S02]  /*a820*/  SHF.R.S32.HI R79, RZ, 0x1f, R78 ;  /* 0x0000001fff4f7819 */ /* 0x000fe4000001144e */
[-C--:B------:R-:W-:Y:S01]  /*a830*/  IMAD R69, R6, R16.reuse, R69 ;  /* 0x0000001006457224 */ /* 0x080fe200078e0245 */
[----:B------:R-:W-:Y:S01]  /*a840*/  IADD3 R6, P4, P3, R18, c[0x0][0x320], R80 ;  /* 0x0000c80012067a10 */ /* 0x000fe20007b9e050 */
[----:B------:R-:W-:Y:S01]  /*a850*/  IMAD.IADD R76, R81, 0x1, R76 ;  /* 0x00000001514c7824 */ /* 0x000fe200078e024c */
[----:B------:R-:W1:Y:S01]  /*a860*/  F2I.NTZ R44, R44 ;  /* 0x0000002c002c7305 */ /* 0x000e620000203100 */
[----:B------:R-:W-:Y:S01]  /*a870*/  IMAD.WIDE.U32 R78, R2, R16, R78 ;  /* 0x00000010024e7225 */ /* 0x000fe200078e004e */
[----:B0-----:R-:W-:-:S02]  /*a880*/  I2IP.S8.S32.SAT R77, R77, R7, RZ ;  /* 0x000000074d4d7239 */ /* 0x001fc400000010ff */
[----:B------:R-:W-:Y:S01]  /*a890*/  I2IP.S8.S32.SAT R2, R68, R47, RZ ;  /* 0x0000002f44027239 */ /* 0x000fe200000010ff */
[----:B------:R-:W-:Y:S01]  /*a8a0*/  IMAD.IADD R69, R79, 0x1, R69 ;  /* 0x000000014f457824 */ /* 0x000fe200078e0245 */
[----:B------:R-:W-:Y:S02]  /*a8b0*/  IADD3.X R7, R17, c[0x0][0x324], R76, P4, P3 ;  /* 0x0000c90011077a10 */ /* 0x000fe400027e644c */
[----:B------:R-:W-:Y:S02]  /*a8c0*/  ISETP.LT.AND P2, PT, R70, R144, !P5 ;  /* 0x000000904600720c */ /* 0x000fe40006f41270 */
[----:B------:R-:W-:Y:S02]  /*a8d0*/  IADD3 R78, P4, P3, R142, R14, R78 ;  /* 0x0000000e8e4e7210 */ /* 0x000fe40007b9e04e */
[----:B------:R-:W-:Y:S02]  /*a8e0*/  I2IP.S8.S32.SAT R2, R46, R45, R2 ;  /* 0x0000002d2e027239 */ /* 0x000fe40000001002 */
[----:B------:R-:W-:-:S02]  /*a8f0*/  IADD3.X R79, R19, R13, R69, P4, P3 ;  /* 0x0000000d134f7210 */ /* 0x000fc400027e6445 */
[----:B-1----:R-:W-:-:S08]  /*a900*/  I2IP.S8.S32.SAT R3, R44, R3, R77 ;  /* 0x000000032c037239 */ /* 0x002fd0000000104d */
[----:B------:R0:W-:Y:S04]  /*a910*/  @P1 STG.E.64.SYS [R6], R2 ;  /* 0x0000000206001386 */ /* 0x0001e8000010eb00 */
[----:B------:R-:W2:Y:S01]  /*a920*/  @P2 LDG.E.LTC128B.64.SYS R4, [R78] ;  /* 0x000000004e042381 */ /* 0x000ea200001eeb20 */
[----:B------:R-:W1:Y:S08]  /*a930*/  I2F R48, R48 ;  /* 0x0000003000307306 */ /* 0x000e700000201400 */
[----:B------:R-:W3:Y:S08]  /*a940*/  I2F R49, R49 ;  /* 0x0000003100317306 */ /* 0x000ef00000201400 */
[----:B------:R-:W0:Y:S08]  /*a950*/  I2F R66, R66 ;  /* 0x0000004200427306 */ /* 0x000e300000201400 */
[----:B------:R-:W1:Y:S08]  /*a960*/  I2F R67, R67 ;  /* 0x0000004300437306 */ /* 0x000e700000201400 */
[----:B0-----:R0:W-:Y:S08]  /*a970*/  I2F R7, R43 ;  /* 0x0000002b00077306 */ /* 0x0011f00000201400 */
[----:B------:R0:W-:Y:S08]  /*a980*/  I2F R6, R42 ;  /* 0x0000002a00067306 */ /* 0x0001f00000201400 */
[----:B------:R-:W0:Y:S08]  /*a990*/  I2F R20, R20 ;  /* 0x0000001400147306 */ /* 0x000e300000201400 */
[----:B------:R-:W0:Y:S01]  /*a9a0*/  I2F R21, R21 ;  /* 0x0000001500157306 */ /* 0x000e220000201400 */
[----:B--2---:R-:W-:-:S02]  /*a9b0*/  PRMT R44, R4, 0xaaa2, R4 ;  /* 0x0000aaa2042c7816 */ /* 0x004fc40000000004 */
[--C-:B------:R-:W-:Y:S02]  /*a9c0*/  PRMT R2, R4, 0xbbb3, R4.reuse ;  /* 0x0000bbb304027816 */ /* 0x100fe40000000004 */
[----:B------:R-:W-:Y:S02]  /*a9d0*/  IADD3 R44, R44, 0x4b400000, RZ ;  /* 0x4b4000002c2c7810 */ /* 0x000fe40007ffe0ff */
[----:B------:R-:W-:Y:S02]  /*a9e0*/  IADD3 R2, R2, 0x4b400000, RZ ;  /* 0x4b40000002027810 */ /* 0x000fe40007ffe0ff */
[--C-:B------:R-:W-:Y:S01]  /*a9f0*/  PRMT R3, R4, 0x8880, R4.reuse ;  /* 0x0000888004037816 */ /* 0x100fe20000000004 */
[----:B------:R-:W-:Y:S01]  /*aa00*/  FADD R44, R44, -12582912 ;  /* 0xcb4000002c2c7421 */ /* 0x000fe20000000000 */
[----:B0-----:R-:W-:Y:S01]  /*aa10*/  PRMT R43, R4, 0x9991, R4 ;  /* 0x00009991042b7816 */ /* 0x001fe20000000004 */
        /* <DEDUP_REMOVED lines=33> */
[----:B------:R-:W-:Y:S01]  /*ac30*/  IMAD.MOV.U32 R3, RZ, RZ, R70 ;  /* 0x000000ffff037224 */ /* 0x000fe200078e0046 */
[----:B------:R-:W-:Y:S01]  /*ac40*/  @!P1 FSEL R42, R9, R42, !P6 ;  /* 0x0000002a092a9208 */ /* 0x000fe20007000000 */
[----:B------:R-:W0:Y:S01]  /*ac50*/  F2I.NTZ R45, R45 ;  /* 0x0000002d002d7305 */ /* 0x000e220000203100 */
[----:B------:R-:W-:-:S02]  /*ac60*/  FSETP.GT.AND P1, PT, R21, R9, PT ;  /* 0x000000091500720b */ /* 0x000fc40003f24000 */
[----:B------:R-:W-:Y:S01]  /*ac70*/  IADD3 R2, R46, 0x4b400000, RZ ;  /* 0x4b4000002e027810 */ /* 0x000fe20007ffe0ff */
[----:B------:R-:W-:Y:S01]  /*ac80*/  @P0 IMAD.HI.U32 R46, R70, R11, RZ ;  /* 0x0000000b462e0227 */ /* 0x000fe200078e00ff */
[----:B------:R-:W-:-:S03]  /*ac90*/  @!P3 FSETP.GTU.AND P6, PT, |R43|, +INF , PT ;  /* 0x7f8000002b00b80b */ /* 0x000fc60003fcc200 */
[----:B------:R-:W-:Y:S01]  /*aca0*/  FADD R2, R2, -12582912 ;  /* 0xcb40000002027421 */ /* 0x000fe20000000000 */
[----:B------:R-:W-:Y:S01]  /*acb0*/  @!P3 FSEL R43, R9, R43, !P6 ;  /* 0x0000002b092bb208 */ /* 0x000fe20007000000 */
[----:B------:R-:W-:Y:S01]  /*acc0*/  F2I.NTZ R42, R42 ;  /* 0x0000002a002a7305 */ /* 0x000fe20000203100 */
[----:B------:R-:W-:Y:S01]  /*acd0*/  @!P4 FSETP.GTU.AND P3, PT, |R20|, +INF , PT ;  /* 0x7f8000001400c80b */ /* 0x000fe20003f6c200 */
[----:B------:R-:W-:Y:S01]  /*ace0*/  FFMA R7, R7, R0, R2 ;  /* 0x0000000007077223 */ /* 0x000fe20000000002 */
[----:B------:R-:W-:Y:S01]  /*acf0*/  @P0 SHF.R.U32.HI R3, RZ, R10, R46 ;  /* 0x0000000aff030219 */ /* 0x000fe2000001162e */
[----:B------:R-:W-:Y:S01]  /*ad00*/  @P0 IMAD.HI.U32 R46, R71, R12, RZ ;  /* 0x0000000c472e0227 */ /* 0x000fe200078e00ff */
[----:B------:R-:W-:Y:S02]  /*ad10*/  @!P4 FSEL R20, R9, R20, !P3 ;  /* 0x000000140914c208 */ /* 0x000fe40005800000 */
[-C--:B------:R-:W-:Y:S01]  /*ad20*/  FSETP.GT.AND P6, PT, R6, R9.reuse, PT ;  /* 0x000000090600720b */ /* 0x080fe20003fc4000 */
[----:B------:R-:W-:Y:S01]  /*ad30*/  IMAD.MOV.U32 R2, RZ, RZ, R71 ;  /* 0x000000ffff027224 */ /* 0x000fe200078e0047 */
[----:B------:R-:W-:Y:S01]  /*ad40*/  FSETP.GT.AND P4, PT, R7, R9, PT ;  /* 0x000000090700720b */ /* 0x000fe20003f84000 */
[--C-:B------:R-:W-:Y:S01]  /*ad50*/  IMAD.MOV R68, RZ, RZ, -R3.reuse ;  /* 0x000000ffff447224 */ /* 0x100fe200078e0a03 */
[----:B------:R-:W-:Y:S01]  /*ad60*/  SHF.R.S32.HI R47, RZ, 0x1f, R3 ;  /* 0x0000001fff2f7819 */ /* 0x000fe20000011403 */
[----:B------:R-:W-:Y:S01]  /*ad70*/  F2I.NTZ R20, R20 ;  /* 0x0000001400147305 */ /* 0x000fe20000203100 */
[----:B------:R-:W-:Y:S01]  /*ad80*/  @!P1 FSETP.GTU.AND P3, PT, |R21|, +INF , PT ;  /* 0x7f8000001500980b */ /* 0x000fe20003f6c200 */
[----:B------:R-:W-:Y:S01]  /*ad90*/  IMAD R68, R8, R68, R70 ;  /* 0x0000004408447224 */ /* 0x000fe200078e0246 */
[----:B------:R-:W-:Y:S01]  /*ada0*/  @P0 SHF.R.U32.HI R2, RZ, R145, R46 ;  /* 0x00000091ff020219 */ /* 0x000fe2000001162e */
[----:B------:R-:W-:Y:S01]  /*adb0*/  IMAD R47, R47, c[0x0][0x328], RZ ;  /* 0x0000ca002f2f7a24 */ /* 0x000fe200078e02ff */
[----:B------:R-:W-:Y:S01]  /*adc0*/  @!P1 FSEL R21, R9, R21, !P3 ;  /* 0x0000001509159208 */ /* 0x000fe20005800000 */
[----:B------:R-:W-:Y:S01]  /*add0*/  IMAD.SHL.U32 R68, R68, 0x20, RZ ;  /* 0x0000002044447824 */ /* 0x000fe200078e00ff */
[----:B------:R-:W-:Y:S01]  /*ade0*/  @!P6 FSETP.GTU.AND P1, PT, |R6|, +INF , PT ;  /* 0x7f8000000600e80b */ /* 0x000fe20003f2c200 */
[--C-:B------:R-:W-:Y:S01]  /*adf0*/  IMAD.MOV R66, RZ, RZ, -R2.reuse ;  /* 0x000000ffff427224 */ /* 0x100fe200078e0a02 */
[----:B------:R-:W-:Y:S01]  /*ae00*/  F2I.NTZ R43, R43 ;  /* 0x0000002b002b7305 */ /* 0x000fe20000203100 */
[----:B------:R-:W-:Y:S01]  /*ae10*/  SHF.R.S32.HI R48, RZ, 0x1f, R2 ;  /* 0x0000001fff307819 */ /* 0x000fe20000011402 */
[----:B------:R-:W-:Y:S01]  /*ae20*/  IMAD R47, R3, c[0x0][0x32c], R47 ;  /* 0x0000cb00032f7a24 */ /* 0x000fe200078e022f */
[----:B------:R-:W-:Y:S01]  /*ae30*/  @!P6 FSEL R6, R9, R6, !P1 ;  /* 0x000000060906e208 */ /* 0x000fe20004800000 */
[----:B------:R-:W-:Y:S01]  /*ae40*/  IMAD R66, R8, R66, R71 ;  /* 0x0000004208427224 */ /* 0x000fe200078e0247 */
[----:B------:R-:W-:Y:S01]  /*ae50*/  SHF.R.S32.HI R69, RZ, 0x1f, R68 ;  /* 0x0000001fff457819 */ /* 0x000fe20000011444 */
[----:B------:R-:W-:-:S02]  /*ae60*/  IMAD R46, R15, R2, RZ ;  /* 0x000000020f2e7224 */ /* 0x000fc400078e02ff */
[----:B------:R-:W1:Y:S01]  /*ae70*/  F2I.NTZ R21, R21 ;  /* 0x0000001500157305 */ /* 0x000e620000203100 */
[----:B------:R-:W-:Y:S01]  /*ae80*/  IMAD.SHL.U32 R66, R66, 0x20, RZ ;  /* 0x0000002042427824 */ /* 0x000fe200078e00ff */
[----:B------:R-:W-:Y:S01]  /*ae90*/  @!P4 FSETP.GTU.AND P1, PT, |R7|, +INF , PT ;  /* 0x7f8000000700c80b */ /* 0x000fe20003f2c200 */
[----:B------:R-:W-:-:S03]  /*aea0*/  IMAD.WIDE.U32 R68, R3, c[0x0][0x328], R68 ;  /* 0x0000ca0003447a25 */ /* 0x000fc600078e0044 */
[----:B------:R-:W-:Y:S01]  /*aeb0*/  @!P4 FSEL R7, R9, R7, !P1 ;  /* 0x000000070907c208 */ /* 0x000fe20004800000 */
[----:B------:R-:W-:Y:S01]  /*aec0*/  IMAD.IADD R47, R69, 0x1, R47 ;  /* 0x00000001452f7824 */ /* 0x000fe200078e022f */
[----:B------:R-:W-:Y:S01]  /*aed0*/  F2I.NTZ R6, R6 ;  /* 0x0000000600067305 */ /* 0x000fe20000203100 */
[----:B------:R-:W-:Y:S01]  /*aee0*/  SHF.R.S32.HI R67, RZ, 0x1f, R66 ;  /* 0x0000001fff437819 */ /* 0x000fe20000011442 */
[----:B------:R-:W-:Y:S01]  /*aef0*/  IMAD R46, R48, R16, R46 ;  /* 0x00000010302e7224 */ /* 0x000fe200078e022e */
[----:B------:R-:W-:-:S03]  /*af00*/  IADD3 R68, P4, P3, R18, c[0x0][0x320], R68 ;  /* 0x0000c80012447a10 */ /* 0x000fc60007b9e044 */
[----:B------:R-:W-:Y:S01]  /*af10*/  IMAD.WIDE.U32 R66, R2, R16, R66 ;  /* 0x0000001002427225 */ /* 0x000fe200078e0042 */
[----:B0-----:R-:W-:Y:S01]  /*af20*/  I2IP.S8.S32.SAT R2, R45, R44, RZ ;  /* 0x0000002c2d027239 */ /* 0x001fe200000010ff */
[----:B------:R-:W0:Y:S01]  /*af30*/  F2I.NTZ R7, R7 ;  /* 0x0000000700077305 */ /* 0x000e220000203100 */
[----:B-1----:R-:W-:Y:S01]  /*af40*/  I2IP.S8.S32.SAT R3, R21, R20, RZ ;  /* 0x0000001415037239 */ /* 0x002fe200000010ff */
[----:B------:R-:W-:Y:S01]  /*af50*/  IMAD.IADD R46, R67, 0x1, R46 ;  /* 0x00000001432e7824 */ /* 0x000fe200078e022e */
[----:B------:R-:W-:Y:S02]  /*af60*/  IADD3.X R69, R17, c[0x0][0x324], R47, P4, P3 ;  /* 0x0000c90011457a10 */ /* 0x000fe400027e642f */
[----:B------:R-:W-:Y:S02]  /*af70*/  ISETP.LT.AND P1, PT, R71, R144, !P5 ;  /* 0x000000904700720c */ /* 0x000fe40006f21270 */
[----:B------:R-:W-:Y:S02]  /*af80*/  IADD3 R66, P4, P3, R142, R14, R66 ;  /* 0x0000000e8e427210 */ /* 0x000fe40007b9e042 */
[----:B------:R-:W-:-:S02]  /*af90*/  I2IP.S8.S32.SAT R2, R43, R42, R2 ;  /* 0x0000002a2b027239 */ /* 0x000fc40000001002 */
[----:B------:R-:W-:Y:S02]  /*afa0*/  IADD3.X R67, R19, R13, R46, P4, P3 ;  /* 0x0000000d13437210 */ /* 0x000fe400027e642e */
[----:B0-----:R-:W-:-:S08]  /*afb0*/  I2IP.S8.S32.SAT R3, R7, R6, R3 ;  /* 0x0000000607037239 */ /* 0x001fd00000001003 */
[----:B------:R0:W-:Y:S04]  /*afc0*/  @P2 STG.E.64.SYS [R68], R2 ;  /* 0x0000000244002386 */ /* 0x0001e8000010eb00 */
[----:B------:R-:W0:Y:S01]  /*afd0*/  @P1 LDG.E.LTC128B.64.SYS R4, [R66] ;  /* 0x0000000042041381 */ /* 0x000e2200001eeb20 */
[----:B------:R-:W1:Y:S08]  /*afe0*/  I2F R50, R50 ;  /* 0x0000003200327306 */ /* 0x000e700000201400 */
[----:B------:R2:W-:Y:S08]  /*aff0*/  I2F R6, R40 ;  /* 0x0000002800067306 */ /* 0x0005f00000201400 */
[----:B------:R-:W3:Y:S08]  /*b000*/  I2F R51, R51 ;  /* 0x0000003300337306 */ /* 0x000ef00000201400 */
[----:B------:R-:W0:Y:S08]  /*b010*/  I2F R64, R64 ;  /* 0x0000004000407306 */ /* 0x000e300000201400 */
[----:B------:R3:W-:Y:S08]  /*b020*/  I2F R7, R41 ;  /* 0x0000002900077306 */ /* 0x0007f00000201400 */
[----:B------:R0:W0:Y:S08]  /*b030*/  I2F R20, R22 ;  /* 0x0000001600147306 */ /* 0x0000300000201400 */
[----:B------:R-:W0:Y:S08]  /*b040*/  I2F R65, R65 ;  /* 0x0000004100417306 */ /* 0x000e300000201400 */
[----:B------:R0:W0:Y:S02]  /*b050*/  I2F R21, R23 ;  /* 0x0000001700157306 */ /* 0x0000240000201400 */
[----:B0-----:R-:W-:-:S02]  /*b060*/  PRMT R3, R4, 0xaaa2, R4 ;  /* 0x0000aaa204037816 */ /* 0x001fc40000000004 */
[--C-:B------:R-:W-:Y:S02]  /*b070*/  PRMT R2, R4, 0xbbb3, R4.reuse ;  /* 0x0000bbb304027816 */ /* 0x100fe40000000004 */
[----:B--2---:R-:W-:Y:S02]  /*b080*/  IADD3 R40, R3, 0x4b400000, RZ ;  /* 0x4b40000003287810 */ /* 0x004fe40007ffe0ff */
[----:B------:R-:W-:Y:S02]  /*b090*/  IADD3 R2, R2, 0x4b400000, RZ ;  /* 0x4b40000002027810 */ /* 0x000fe40007ffe0ff */
[----:B------:R-:W-:Y:S01]  /*b0a0*/  PRMT R3, R4, 0x8880, R4 ;  /* 0x0000888004037816 */ /* 0x000fe20000000004 */
[----:B------:R-:W-:Y:S01]  /*b0b0*/  FADD R40, R40, -12582912 ;  /* 0xcb40000028287421 */ /* 0x000fe20000000000 */
[--C-:B------:R-:W-:Y:S01]  /*b0c0*/  PRMT R42, R5, 0xaaa2, R5.reuse ;  /* 0x0000aaa2052a7816 */ /* 0x100fe20000000005 */
        /* <DEDUP_REMOVED lines=9> */
[----:B------:R-:W-:Y:S01]  /*b160*/  PRMT R3, R4, 0x9991, R4 ;  /* 0x0000999104037816 */ /* 0x000fe20000000004 */
[-C--:B------:R-:W-:Y:S01]  /*b170*/  FFMA R22, R64, R0.reuse, R22 ;  /* 0x0000000040167223 */ /* 0x080fe20000000016 */
[----:B------:R-:W-:Y:S01]  /*b180*/  FSETP.GT.AND P6, PT, R41, R9, PT ;  /* 0x000000092900720b */ /* 0x000fe20003fc4000 */
[----:B------:R-:W-:Y:S01]  /*b190*/  FFMA R20, R20, R0, R42 ;  /* 0x0000000014147223 */ /* 0x000fe2000000002a */
[----:B------:R-:W-:-:S02]  /*b1a0*/  IADD3 R3, R3, 0x4b400000, RZ ;  /* 0x4b40000003037810 */ /* 0x000fc40007ffe0ff */
[----:B------:R-:W-:Y:S02]  /*b1b0*/  FSETP.GT.AND P2, PT, R22, R9, PT ;  /* 0x000000091600720b */ /* 0x000fe40003f44000 */
[----:B------:R-:W-:Y:S01]  /*b1c0*/  IADD3 R2, R2, 0x4b400000, RZ ;  /* 0x4b40000002027810 */ /* 0x000fe20007ffe0ff */
[----:B------:R-:W-:Y:S01]  /*b1d0*/  FADD R23, R3, -12582912 ;  /* 0xcb40000003177421 */ /* 0x000fe20000000000 */
[----:B------:R-:W-:Y:S02]  /*b1e0*/  @!P4 FSETP.GTU.AND P3, PT, |R40|, +INF , PT ;  /* 0x7f8000002800c80b */ /* 0x000fe40003f6c200 */
[----:B------:R-:W-:Y:S01]  /*b1f0*/  PRMT R3, R5, 0x8880, R5 ;  /* 0x0000888005037816 */ /* 0x000fe20000000005 */
[----:B------:R-:W-:Y:S01]  /*b200*/  FFMA R23, R65, R0, R23 ;  /* 0x0000000041177223 */ /* 0x000fe20000000017 */
[----:B------:R-:W-:Y:S01]  /*b210*/  @!P4 FSEL R40, R9, R40, !P3 ;  /* 0x000000280928c208 */ /* 0x000fe20005800000 */
[----:B------:R-:W-:Y:S01]  /*b220*/  FADD R2, R2, -12582912 ;  /* 0xcb40000002027421 */ /* 0x000fe20000000000 */
[----:B------:R-:W-:-:S02]  /*b230*/  @!P6 FSETP.GTU.AND P4, PT, |R41|, +INF , PT ;  /* 0x7f8000002900e80b */ /* 0x000fc40003f8c200 */
[----:B------:R-:W-:Y:S01]  /*b240*/  IADD3 R3, R3, 0x4b400000, RZ ;  /* 0x4b40000003037810 */ /* 0x000fe20007ffe0ff */
[-C--:B------:R-:W-:Y:S01]  /*b250*/  FFMA R21, R21, R0.reuse, R2 ;  /* 0x0000000015157223 */ /* 0x080fe20000000002 */
        /* <DEDUP_REMOVED lines=68> */
[----:B------:R-:W2:Y:S08]  /*b6a0*/  I2F R53, R53 ;  /* 0x0000003500357306 */ /* 0x000eb00000201400 */
[----:B------:R-:W3:Y:S08]  /*b6b0*/  I2F R62, R62 ;  /* 0x0000003e003e7306 */ /* 0x000ef00000201400 */
[----:B------:R-:W0:Y:S08]  /*b6c0*/  I2F R63, R63 ;  /* 0x0000003f003f7306 */ /* 0x000e300000201400 */
[----:B------:R-:W0:Y:S08]  /*b6d0*/  I2F R20, R24 ;  /* 0x0000001800147306 */ /* 0x000e300000201400 */
[----:B------:R0:W0:Y:S08]  /*b6e0*/  I2F R21, R25 ;  /* 0x0000001900157306 */ /* 0x0000300000201400 */
[----:B------:R-:W0:Y:S08]  /*b6f0*/  I2F R38, R38 ;  /* 0x0000002600267306 */ /* 0x000e300000201400 */
[----:B------:R-:W0:Y:S02]  /*b700*/  I2F R39, R39 ;  /* 0x0000002700277306 */ /* 0x000e240000201400 */
[----:B0-----:R-:W-:-:S02]  /*b710*/  PRMT R3, R4, 0xaaa2, R4 ;  /* 0x0000aaa204037816 */ /* 0x001fc40000000004 */
[--C-:B------:R-:W-:Y:S02]  /*b720*/  PRMT R2, R4, 0xbbb3, R4.reuse ;  /* 0x0000bbb304027816 */ /* 0x100fe40000000004 */
[----:B------:R-:W-:Y:S02]  /*b730*/  IADD3 R3, R3, 0x4b400000, RZ ;  /* 0x4b40000003037810 */ /* 0x000fe40007ffe0ff */
[----:B------:R-:W-:Y:S02]  /*b740*/  IADD3 R2, R2, 0x4b400000, RZ ;  /* 0x4b40000002027810 */ /* 0x000fe40007ffe0ff */
[C-C-:B------:R-:W-:Y:S01]  /*b750*/  PRMT R6, R4.reuse, 0x8880, R4.reuse ;  /* 0x0000888004067816 */ /* 0x140fe20000000004 */
        /* <DEDUP_REMOVED lines=20> */
[-C--:B------:R-:W-:Y:S01]  /*b8a0*/  FFMA R20, R20, R0.reuse, R7 ;  /* 0x0000000014147223 */ /* 0x080fe20000000007 */
[--C-:B------:R-:W-:Y:S01]  /*b8b0*/  PRMT R25, R5, 0x8880, R5.reuse ;  /* 0x0000888005197816 */ /* 0x100fe20000000005 */
[----:B------:R-:W-:Y:S01]  /*b8c0*/  FADD R6, R6, -12582912 ;  /* 0xcb40000006067421 */ /* 0x000fe20000000000 */
[----:B------:R-:W-:Y:S02]  /*b8d0*/  @!P4 FSEL R3, R9, R3, !P3 ;  /* 0x000000030903c208 */ /* 0x000fe40005800000 */
[----:B------:R-:W-:Y:S01]  /*b8e0*/  @!P6 FSETP.GTU.AND P4, PT, |R2|, +INF , PT ;  /* 0x7f8000000200e80b */ /* 0x000fe20003f8c200 */
[----:B------:R-:W-:Y:S01]  /*b8f0*/  FFMA R21, R21, R0, R6 ;  /* 0x0000000015157223 */ /* 0x000fe20000000006 */
[----:B------:R-:W-:-:S02]  /*b900*/  PRMT R7, R5, 0x9991, R5 ;  /* 0x0000999105077816 */ /* 0x000fc40000000005 */
[----:B------:R-:W-:Y:S01]  /*b910*/  @!P6 FSEL R2, R9, R2, !P4 ;  /* 0x000000020902e208 */ /* 0x000fe20006000000 */
[----:B------:R0:W-:Y:S01]  /*b920*/  F2I.NTZ R24, R3 ;  /* 0x0000000300187305 */ /* 0x0001e20000203100 */
[----:B------:R-:W-:Y:S02]  /*b930*/  FSETP.GT.AND P3, PT, R23, R9, PT ;  /* 0x000000091700720b */ /* 0x000fe40003f64000 */
[----:B------:R-:W-:-:S04]  /*b940*/  @!P1 FSETP.GTU.AND P6, PT, |R22|, +INF , PT ;  /* 0x7f8000001600980b */ /* 0x000fc80003fcc200 */
[-C--:B------:R-:W-:Y:S02]  /*b950*/  FSETP.GT.AND P4, PT, R20, R9.reuse, PT ;  /* 0x000000091400720b */ /* 0x080fe40003f84000 */
[----:B0-----:R-:W-:Y:S02]  /*b960*/  IADD3 R3, R25, 0x4b400000, RZ ;  /* 0x4b40000019037810 */ /* 0x001fe40007ffe0ff */
[----:B------:R-:W-:Y:S01]  /*b970*/  @!P1 FSEL R22, R9, R22, !P6 ;  /* 0x0000001609169208 */ /* 0x000fe20007000000 */
[----:B------:R0:W-:Y:S01]  /*b980*/  F2I.NTZ R25, R2 ;  /* 0x0000000200197305 */ /* 0x0001e20000203100 */
[----:B------:R-:W-:Y:S01]  /*b990*/  FSETP.GT.AND P1, PT, R21, R9, PT ;  /* 0x000000091500720b */ /* 0x000fe20003f24000 */
[----:B------:R-:W-:Y:S01]  /*b9a0*/  FADD R3, R3, -12582912 ;  /* 0xcb40000003037421 */ /* 0x000fe20000000000 */
[----:B------:R-:W-:-:S03]  /*b9b0*/  @!P3 FSETP.GTU.AND P6, PT, |R23|, +INF , PT ;  /* 0x7f8000001700b80b */ /* 0x000fc60003fcc200 */
[----:B------:R-:W-:Y:S01]  /*b9c0*/  FFMA R6, R38, R0, R3 ;  /* 0x0000000026067223 */ /* 0x000fe20000000003 */
[----:B------:R-:W-:Y:S01]  /*b9d0*/  @!P3 FSEL R23, R9, R23, !P6 ;  /* 0x000000170917b208 */ /* 0x000fe20007000000 */
[----:B------:R-:W-:Y:S01]  /*b9e0*/  IMAD.MOV.U32 R3, RZ, RZ, R72 ;  /* 0x000000ffff037224 */ /* 0x000fe200078e0048 */
[----:B------:R-:W-:Y:S01]  /*b9f0*/  @!P4 FSETP.GTU.AND P3, PT, |R20|, +INF , PT ;  /* 0x7f8000001400c80b */ /* 0x000fe20003f6c200 */
[----:B------:R-:W-:Y:S01]  /*ba00*/  @P0 IMAD.HI.U32 R38, R73, R12, RZ ;  /* 0x0000000c49260227 */ /* 0x000fe200078e00ff */
[----:B0-----:R-:W-:Y:S01]  /*ba10*/  IADD3 R2, R7, 0x4b400000, RZ ;  /* 0x4b40000007027810 */ /* 0x001fe20007ffe0ff */
[----:B------:R-:W-:Y:S01]  /*ba20*/  F2I.NTZ R22, R22 ;  /* 0x0000001600167305 */ /* 0x000fe20000203100 */
[----:B------:R-:W-:Y:S01]  /*ba30*/  @!P4 FSEL R20, R9, R20, !P3 ;  /* 0x000000140914c208 */ /* 0x000fe20005800000 */
[----:B------:R-:W-:Y:S01]  /*ba40*/  @P0 IMAD.HI.U32 R7, R72, R11, RZ ;  /* 0x0000000b48070227 */ /* 0x000fe200078e00ff */
[----:B------:R-:W-:-:S03]  /*ba50*/  FSETP.GT.AND P6, PT, R6, R9, PT ;  /* 0x000000090600720b */ /* 0x000fc60003fc4000 */
[----:B------:R-:W-:Y:S01]  /*ba60*/  FADD R2, R2, -12582912 ;  /* 0xcb40000002027421 */ /* 0x000fe20000000000 */
[----:B------:R-:W-:Y:S01]  /*ba70*/  @P0 SHF.R.U32.HI R3, RZ, R10, R7 ;  /* 0x0000000aff030219 */ /* 0x000fe20000011607 */
[----:B------:R-:W-:Y:S01]  /*ba80*/  F2I.NTZ R20, R20 ;  /* 0x0000001400147305 */ /* 0x000fe20000203100 */
[----:B------:R-:W-:Y:S01]  /*ba90*/  @!P1 FSETP.GTU.AND P3, PT, |R21|, +INF , PT ;  /* 0x7f8000001500980b */ /* 0x000fe20003f6c200 */
[----:B------:R-:W-:Y:S01]  /*baa0*/  FFMA R7, R39, R0, R2 ;  /* 0x0000000027077223 */ /* 0x000fe20000000002 */
[----:B------:R-:W-:Y:S01]  /*bab0*/  SHF.R.S32.HI R39, RZ, 0x1f, R3 ;  /* 0x0000001fff277819 */ /* 0x000fe20000011403 */
[----:B------:R-:W-:Y:S01]  /*bac0*/  IMAD.MOV.U32 R2, RZ, RZ, R73 ;  /* 0x000000ffff027224 */ /* 0x000fe200078e0049 */
[----:B------:R-:W-:Y:S01]  /*bad0*/  @!P1 FSEL R21, R9, R21, !P3 ;  /* 0x0000001509159208 */ /* 0x000fe20005800000 */
[----:B------:R-:W-:Y:S01]  /*bae0*/  IMAD.MOV R44, RZ, RZ, -R3 ;  /* 0x000000ffff2c7224 */ /* 0x000fe200078e0a03 */
[----:B------:R-:W-:Y:S01]  /*baf0*/  FSETP.GT.AND P4, PT, R7, R9, PT ;  /* 0x000000090700720b */ /* 0x000fe20003f84000 */
[----:B------:R-:W-:Y:S01]  /*bb00*/  IMAD R39, R39, c[0x0][0x328], RZ ;  /* 0x0000ca0027277a24 */ /* 0x000fe200078e02ff */
[----:B------:R-:W-:Y:S01]  /*bb10*/  @!P6 FSETP.GTU.AND P1, PT, |R6|, +INF , PT ;  /* 0x7f8000000600e80b */ /* 0x000fe20003f2c200 */
[----:B------:R-:W-:Y:S01]  /*bb20*/  IMAD R44, R8, R44, R72 ;  /* 0x0000002c082c7224 */ /* 0x000fe200078e0248 */
[----:B------:R-:W-:Y:S01]  /*bb30*/  @P0 SHF.R.U32.HI R2, RZ, R145, R38 ;  /* 0x00000091ff020219 */ /* 0x000fe20000011626 */
[----:B------:R-:W0:Y:S01]  /*bb40*/  F2I.NTZ R21, R21 ;  /* 0x0000001500157305 */ /* 0x000e220000203100 */
[----:B------:R-:W-:Y:S01]  /*bb50*/  @!P6 FSEL R6, R9, R6, !P1 ;  /* 0x000000060906e208 */ /* 0x000fe20004800000 */
[----:B------:R-:W-:Y:S01]  /*bb60*/  IMAD.SHL.U32 R44, R44, 0x20, RZ ;  /* 0x000000202c2c7824 */ /* 0x000fe200078e00ff */
[--C-:B------:R-:W-:Y:S01]  /*bb70*/  SHF.R.S32.HI R40, RZ, 0x1f, R2.reuse ;  /* 0x0000001fff287819 */ /* 0x100fe20000011402 */
[----:B------:R-:W-:-:S02]  /*bb80*/  IMAD.MOV R42, RZ, RZ, -R2 ;  /* 0x000000ffff2a7224 */ /* 0x000fc400078e0a02 */
[----:B------:R-:W-:Y:S01]  /*bb90*/  IMAD R39, R3, c[0x0][0x32c], R39 ;  /* 0x0000cb0003277a24 */ /* 0x000fe200078e0227 */
[--C-:B------:R-:W-:Y:S01]  /*bba0*/  SHF.R.S32.HI R45, RZ, 0x1f, R44.reuse ;  /* 0x0000001fff2d7819 */ /* 0x100fe2000001142c */
[----:B------:R-:W-:Y:S01]  /*bbb0*/  IMAD R42, R8, R42, R73 ;  /* 0x0000002a082a7224 */ /* 0x000fe200078e0249 */
[----:B------:R-:W-:Y:S01]  /*bbc0*/  @!P4 FSETP.GTU.AND P1, PT, |R7|, +INF , PT ;  /* 0x7f8000000700c80b */ /* 0x000fe20003f2c200 */
[----:B------:R-:W1:Y:S01]  /*bbd0*/  F2I.NTZ R23, R23 ;  /* 0x0000001700177305 */ /* 0x000e620000203100 */
[----:B------:R-:W-:Y:S02]  /*bbe0*/  IMAD R38, R15, R2, RZ ;  /* 0x000000020f267224 */ /* 0x000fe400078e02ff */
[----:B------:R-:W-:Y:S01]  /*bbf0*/  @!P4 FSEL R7, R9, R7, !P1 ;  /* 0x000000070907c208 */ /* 0x000fe20004800000 */
[----:B------:R-:W-:Y:S02]  /*bc00*/  IMAD.SHL.U32 R42, R42, 0x20, RZ ;  /* 0x000000202a2a7824 */ /* 0x000fe400078e00ff */
[----:B------:R-:W-:Y:S01]  /*bc10*/  IMAD.WIDE.U32 R44, R3, c[0x0][0x328], R44 ;  /* 0x0000ca00032c7a25 */ /* 0x000fe200078e002c */
[----:B0-----:R-:W-:Y:S01]  /*bc20*/  I2IP.S8.S32.SAT R3, R21, R20, RZ ;  /* 0x0000001415037239 */ /* 0x001fe200000010ff */
[----:B------:R-:W-:Y:S01]  /*bc30*/  F2I.NTZ R6, R6 ;  /* 0x0000000600067305 */ /* 0x000fe20000203100 */
[----:B------:R-:W-:Y:S01]  /*bc40*/  SHF.R.S32.HI R43, RZ, 0x1f, R42 ;  /* 0x0000001fff2b7819 */ /* 0x000fe2000001142a */
[----:B------:R-:W-:Y:S01]  /*bc50*/  IMAD.IADD R39, R45, 0x1, R39 ;  /* 0x000000012d277824 */ /* 0x000fe200078e0227 */
[----:B------:R-:W-:Y:S01]  /*bc60*/  IADD3 R44, P4, P3, R18, c[0x0][0x320], R44 ;  /* 0x0000c800122c7a10 */ /* 0x000fe20007b9e02c */
[----:B------:R-:W-:Y:S01]  /*bc70*/  IMAD R38, R40, R16, R38 ;  /* 0x0000001028267224 */ /* 0x000fe200078e0226 */
[----:B------:R-:W-:Y:S01]  /*bc80*/  ISETP.LT.AND P1, PT, R73, R144, !P5 ;  /* 0x000000904900720c */ /* 0x000fe20006f21270 */
[----:B------:R-:W-:Y:S01]  /*bc90*/  IMAD.WIDE.U32 R42, R2, R16, R42 ;  /* 0x00000010022a7225 */ /* 0x000fe200078e002a */
[----:B------:R-:W-:Y:S01]  /*bca0*/  I2IP.S8.S32.SAT R2, R25, R24, RZ ;  /* 0x0000001819027239 */ /* 0x000fe200000010ff */
[----:B------:R-:W0:Y:S01]  /*bcb0*/  F2I.NTZ R7, R7 ;  /* 0x0000000700077305 */ /* 0x000e220000203100 */
[----:B------:R-:W-:Y:S01]  /*bcc0*/  IADD3.X R45, R17, c[0x0][0x324], R39, P4, P3 ;  /* 0x0000c900112d7a10 */ /* 0x000fe200027e6427 */
[----:B------:R-:W-:Y:S01]  /*bcd0*/  IMAD.IADD R38, R43, 0x1, R38 ;  /* 0x000000012b267824 */ /* 0x000fe200078e0226 */
[----:B------:R-:W-:-:S02]  /*bce0*/  IADD3 R42, P4, P3, R142, R14, R42 ;  /* 0x0000000e8e2a7210 */ /* 0x000fc40007b9e02a */
[----:B-1----:R-:W-:Y:S02]  /*bcf0*/  I2IP.S8.S32.SAT R2, R23, R22, R2 ;  /* 0x0000001617027239 */ /* 0x002fe40000001002 */
[----:B------:R-:W-:Y:S02]  /*bd00*/  IADD3.X R43, R19, R13, R38, P4, P3 ;  /* 0x0000000d132b7210 */ /* 0x000fe400027e6426 */
[----:B0-----:R-:W-:-:S08]  /*bd10*/  I2IP.S8.S32.SAT R3, R7, R6, R3 ;  /* 0x0000000607037239 */ /* 0x001fd00000001003 */
[----:B------:R0:W-:Y:S04]  /*bd20*/  @P2 STG.E.64.SYS [R44], R2 ;  /* 0x000000022c002386 */ /* 0x0001e8000010eb00 */
[----:B------:R-:W2:Y:S01]  /*bd30*/  @P1 LDG.E.LTC128B.64.SYS R4, [R42] ;  /* 0x000000002a041381 */ /* 0x000ea200001eeb20 */
[----:B------:R-:W1:Y:S01]  /*bd40*/  I2F R54, R54 ;  /* 0x0000003600367306 */ /* 0x000e620000201400 */
[----:B------:R-:W-:-:S07]  /*bd50*/  @P0 IMAD.HI.U32 R7, R73, R11, RZ ;  /* 0x0000000b49070227 */ /* 0x000fce00078e00ff */
        /* <DEDUP_REMOVED lines=35> */
[----:B------:R-:W-:Y:S01]  /*bf90*/  @!P4 FSEL R24, R9, R24, !P3 ;  /* 0x000000180918c208 */ /* 0x000fe20005800000 */
[----:B------:R-:W-:Y:S01]  /*bfa0*/  @P0 IMAD.HI.U32 R26, R74, R12, RZ ;  /* 0x0000000c4a1a0227 */ /* 0x000fe200078e00ff */
[----:B------:R-:W-:-:S02]  /*bfb0*/  @!P6 FSETP.GTU.AND P4, PT, |R25|, +INF , PT ;  /* 0x7f8000001900e80b */ /* 0x000fc40003f8c200 */
[----:B------:R-:W-:Y:S01]  /*bfc0*/  IADD3 R3, R3, 0x4b400000, RZ ;  /* 0x4b40000003037810 */ /* 0x000fe20007ffe0ff */
[----:B------:R-:W-:Y:S01]  /*bfd0*/  FFMA R21, R27, R0, R2 ;  /* 0x000000001b157223 */ /* 0x000fe20000000002 */
[----:B------:R-:W-:Y:S01]  /*bfe0*/  @!P6 FSEL R25, R9, R25, !P4 ;  /* 0x000000190919e208 */ /* 0x000fe20006000000 */
[----:B------:R-:W-:Y:S01]  /*bff0*/  F2I.NTZ R24, R24 ;  /* 0x0000001800187305 */ /* 0x000fe20000203100 */
[-C--:B------:R-:W-:Y:S01]  /*c000*/  FSETP.GT.AND P3, PT, R23, R9.reuse, PT ;  /* 0x000000091700720b */ /* 0x080fe20003f64000 */
[----:B------:R-:W-:Y:S01]  /*c010*/  FADD R3, R3, -12582912 ;  /* 0xcb40000003037421 */ /* 0x000fe20000000000 */
[----:B------:R-:W-:Y:S02]  /*c020*/  @!P2 FSETP.GTU.AND P6, PT, |R22|, +INF , PT ;  /* 0x7f8000001600a80b */ /* 0x000fe40003fcc200 */
[----:B------:R-:W-:Y:S02]  /*c030*/  PRMT R6, R5, 0x9991, R5 ;  /* 0x0000999105067816 */ /* 0x000fe40000000005 */
[----:B------:R-:W-:Y:S01]  /*c040*/  FSETP.GT.AND P4, PT, R20, R9, PT ;  /* 0x000000091400720b */ /* 0x000fe20003f84000 */
[----:B------:R-:W0:Y:S01]  /*c050*/  F2I.NTZ R25, R25 ;  /* 0x0000001900197305 */ /* 0x000e220000203100 */
[----:B------:R-:W-:-:S02]  /*c060*/  @!P2 FSEL R22, R9, R22, !P6 ;  /* 0x000000160916a208 */ /* 0x000fc40007000000 */
[----:B------:R-:W-:Y:S01]  /*c070*/  IADD3 R2, R6, 0x4b400000, RZ ;  /* 0x4b40000006027810 */ /* 0x000fe20007ffe0ff */
[----:B------:R-:W-:Y:S01]  /*c080*/  FFMA R6, R36, R0, R3 ;  /* 0x0000000024067223 */ /* 0x000fe20000000003 */
[----:B------:R-:W-:Y:S01]  /*c090*/  FSETP.GT.AND P2, PT, R21, R9, PT ;  /* 0x000000091500720b */ /* 0x000fe20003f44000 */
[----:B------:R-:W-:Y:S01]  /*c0a0*/  IMAD.MOV.U32 R3, RZ, RZ, R73 ;  /* 0x000000ffff037224 */ /* 0x000fe200078e0049 */
[----:B------:R-:W-:Y:S01]  /*c0b0*/  @!P3 FSETP.GTU.AND P6, PT, |R23|, +INF , PT ;  /* 0x7f8000001700b80b */ /* 0x000fe20003fcc200 */
[----:B------:R-:W-:Y:S01]  /*c0c0*/  FADD R2, R2, -12582912 ;  /* 0xcb40000002027421 */ /* 0x000fe20000000000 */
[----:B------:R-:W-:Y:S02]  /*c0d0*/  F2I.NTZ R22, R22 ;  /* 0x0000001600167305 */ /* 0x000fe40000203100 */
[----:B------:R-:W-:Y:S02]  /*c0e0*/  @!P3 FSEL R23, R9, R23, !P6 ;  /* 0x000000170917b208 */ /* 0x000fe40007000000 */
[----:B------:R-:W-:-:S02]  /*c0f0*/  @!P4 FSETP.GTU.AND P3, PT, |R20|, +INF , PT ;  /* 0x7f8000001400c80b */ /* 0x000fc40003f6c200 */
[----:B------:R-:W-:Y:S01]  /*c100*/  @P0 SHF.R.U32.HI R3, RZ, R10, R7 ;  /* 0x0000000aff030219 */ /* 0x000fe20000011607 */
[----:B------:R-:W-:Y:S01]  /*c110*/  FFMA R7, R37, R0, R2 ;  /* 0x0000000025077223 */ /* 0x000fe20000000002 */
[----:B------:R-:W-:Y:S01]  /*c120*/  @!P4 FSEL R20, R9, R20, !P3 ;  /* 0x000000140914c208 */ /* 0x000fe20005800000 */
[----:B------:R-:W-:Y:S01]  /*c130*/  IMAD.MOV.U32 R2, RZ, RZ, R74 ;  /* 0x000000ffff027224 */ /* 0x000fe200078e004a */
[-C--:B------:R-:W-:Y:S01]  /*c140*/  FSETP.GT.AND P6, PT, R6, R9.reuse, PT ;  /* 0x000000090600720b */ /* 0x080fe20003fc4000 */
[----:B------:R-:W-:Y:S01]  /*c150*/  IMAD.MOV R40, RZ, RZ, -R3 ;  /* 0x000000ffff287224 */ /* 0x000fe200078e0a03 */
[----:B------:R-:W-:Y:S01]  /*c160*/  FSETP.GT.AND P4, PT, R7, R9, PT ;  /* 0x000000090700720b */ /* 0x000fe20003f84000 */
[----:B------:R-:W-:Y:S01]  /*c170*/  F2I.NTZ R23, R23 ;  /* 0x0000001700177305 */ /* 0x000fe20000203100 */
[----:B------:R-:W-:Y:S01]  /*c180*/  @P0 SHF.R.U32.HI R2, RZ, R145, R26 ;  /* 0x00000091ff020219 */ /* 0x000fe2000001161a */
[----:B------:R-:W-:Y:S01]  /*c190*/  IMAD R40, R8, R40, R73 ;  /* 0x0000002808287224 */ /* 0x000fe200078e0249 */
[----:B------:R-:W-:-:S02]  /*c1a0*/  @!P2 FSETP.GTU.AND P3, PT, |R21|, +INF , PT ;  /* 0x7f8000001500a80b */ /* 0x000fc40003f6c200 */
[----:B------:R-:W-:Y:S01]  /*c1b0*/  SHF.R.S32.HI R27, RZ, 0x1f, R3 ;  /* 0x0000001fff1b7819 */ /* 0x000fe20000011403 */
[----:B------:R-:W-:Y:S01]  /*c1c0*/  IMAD.MOV R38, RZ, RZ, -R2 ;  /* 0x000000ffff267224 */ /* 0x000fe200078e0a02 */
[----:B------:R-:W-:Y:S01]  /*c1d0*/  @!P2 FSEL R21, R9, R21, !P3 ;  /* 0x000000150915a208 */ /* 0x000fe20005800000 */
[----:B------:R-:W-:Y:S01]  /*c1e0*/  IMAD.SHL.U32 R40, R40, 0x20, RZ ;  /* 0x0000002028287824 */ /* 0x000fe200078e00ff */
[----:B------:R-:W-:Y:S01]  /*c1f0*/  @!P6 FSETP.GTU.AND P2, PT, |R6|, +INF , PT ;  /* 0x7f8000000600e80b */ /* 0x000fe20003f4c200 */
[----:B------:R-:W-:Y:S01]  /*c200*/  IMAD R38, R8, R38, R74 ;  /* 0x0000002608267224 */ /* 0x000fe200078e024a */
[----:B------:R-:W-:Y:S01]  /*c210*/  F2I.NTZ R20, R20 ;  /* 0x0000001400147305 */ /* 0x000fe20000203100 */
[----:B------:R-:W-:Y:S01]  /*c220*/  IMAD R27, R27, c[0x0][0x328], RZ ;  /* 0x0000ca001b1b7a24 */ /* 0x000fe200078e02ff */
[----:B------:R-:W-:Y:S01]  /*c230*/  @!P6 FSEL R6, R9, R6, !P2 ;  /* 0x000000060906e208 */ /* 0x000fe20005000000 */
[----:B------:R-:W-:Y:S01]  /*c240*/  IMAD.SHL.U32 R38, R38, 0x20, RZ ;  /* 0x0000002026267824 */ /* 0x000fe200078e00ff */
[----:B------:R-:W-:Y:S01]  /*c250*/  SHF.R.S32.HI R41, RZ, 0x1f, R40 ;  /* 0x0000001fff297819 */ /* 0x000fe20000011428 */
[----:B------:R-:W-:Y:S01]  /*c260*/  IMAD R27, R3, c[0x0][0x32c], R27 ;  /* 0x0000cb00031b7a24 */ /* 0x000fe200078e021b */
[----:B------:R-:W-:Y:S01]  /*c270*/  SHF.R.S32.HI R36, RZ, 0x1f, R2 ;  /* 0x0000001fff247819 */ /* 0x000fe20000011402 */
[----:B------:R-:W-:Y:S01]  /*c280*/  IMAD R26, R15, R2, RZ ;  /* 0x000000020f1a7224 */ /* 0x000fe200078e02ff */
[----:B------:R-:W1:Y:S01]  /*c290*/  F2I.NTZ R21, R21 ;  /* 0x0000001500157305 */ /* 0x000e620000203100 */
[----:B------:R-:W-:Y:S01]  /*c2a0*/  SHF.R.S32.HI R39, RZ, 0x1f, R38 ;  /* 0x0000001fff277819 */ /* 0x000fe20000011426 */
[----:B------:R-:W-:Y:S01]  /*c2b0*/  IMAD.WIDE.U32 R40, R3, c[0x0][0x328], R40 ;  /* 0x0000ca0003287a25 */ /* 0x000fe200078e0028 */
[----:B------:R-:W-:-:S02]  /*c2c0*/  @!P4 FSETP.GTU.AND P2, PT, |R7|, +INF , PT ;  /* 0x7f8000000700c80b */ /* 0x000fc40003f4c200 */
[----:B------:R-:W-:Y:S01]  /*c2d0*/  ISETP.LT.AND P6, PT, R74, R144, !P5 ;  /* 0x000000904a00720c */ /* 0x000fe20006fc1270 */
[----:B------:R-:W-:Y:S01]  /*c2e0*/  IMAD.IADD R27, R41, 0x1, R27 ;  /* 0x00000001291b7824 */ /* 0x000fe200078e021b */
[----:B------:R-:W-:Y:S01]  /*c2f0*/  @!P4 FSEL R7, R9, R7, !P2 ;  /* 0x000000070907c208 */ /* 0x000fe20005000000 */
[----:B------:R-:W-:Y:S01]  /*c300*/  F2I.NTZ R6, R6 ;  /* 0x0000000600067305 */ /* 0x000fe20000203100 */
[-C--:B------:R-:W-:Y:S02]  /*c310*/  IMAD R26, R36, R16.reuse, R26 ;  /* 0x00000010241a7224 */ /* 0x080fe400078e021a */
[----:B------:R-:W-:Y:S01]  /*c320*/  IMAD.WIDE.U32 R38, R2, R16, R38 ;  /* 0x0000001002267225 */ /* 0x000fe200078e0026 */
[----:B0-----:R-:W-:-:S03]  /*c330*/  I2IP.S8.S32.SAT R2, R25, R24, RZ ;  /* 0x0000001819027239 */ /* 0x001fc600000010ff */
[----:B------:R-:W-:Y:S01]  /*c340*/  IADD3 R40, P3, P2, R18, c[0x0][0x320], R40 ;  /* 0x0000c80012287a10 */ /* 0x000fe20007a7e028 */
[----:B------:R-:W0:Y:S01]  /*c350*/  F2I.NTZ R7, R7 ;  /* 0x0000000700077305 */ /* 0x000e220000203100 */
[----:B-1----:R-:W-:Y:S01]  /*c360*/  I2IP.S8.S32.SAT R3, R21, R20, RZ ;  /* 0x0000001415037239 */ /* 0x002fe200000010ff */
[----:B------:R-:W-:Y:S01]  /*c370*/  IMAD.IADD R26, R39, 0x1, R26 ;  /* 0x00000001271a7824 */ /* 0x000fe200078e021a */
[----:B------:R-:W-:Y:S02]  /*c380*/  IADD3.X R41, R17, c[0x0][0x324], R27, P3, P2 ;  /* 0x0000c90011297a10 */ /* 0x000fe40001fe441b */
[----:B------:R-:W-:Y:S02]  /*c390*/  IADD3 R38, P3, P2, R142, R14, R38 ;  /* 0x0000000e8e267210 */ /* 0x000fe40007a7e026 */
[----:B------:R-:W-:Y:S02]  /*c3a0*/  I2IP.S8.S32.SAT R2, R23, R22, R2 ;  /* 0x0000001617027239 */ /* 0x000fe40000001002 */
[----:B------:R-:W-:-:S02]  /*c3b0*/  IADD3.X R39, R19, R13, R26, P3, P2 ;  /* 0x0000000d13277210 */ /* 0x000fc40001fe441a */
[----:B0-----:R-:W-:-:S08]  /*c3c0*/  I2IP.S8.S32.SAT R3, R7, R6, R3 ;  /* 0x0000000607037239 */ /* 0x001fd00000001003 */
[----:B------:R0:W-:Y:S04]  /*c3d0*/  @P1 STG.E.64.SYS [R40], R2 ;  /* 0x0000000228001386 */ /* 0x0001e8000010eb00 */
[----:B------:R-:W2:Y:S01]  /*c3e0*/  @P6 LDG.E.LTC128B.64.SYS R4, [R38] ;  /* 0x0000000026046381 */ /* 0x000ea200001eeb20 */
[----:B------:R-:W1:Y:S01]  /*c3f0*/  I2F R56, R56 ;  /* 0x0000003800387306 */ /* 0x000e620000201400 */
[C---:B------:R-:W-:Y:S01]  /*c400*/  @P0 IMAD.HI.U32 R25, R75.reuse, R12, RZ ;  /* 0x0000000c4b190227 */ /* 0x040fe200078e00ff */
[----:B------:R-:W-:-:S03]  /*c410*/  ISETP.LT.AND P5, PT, R75, R144, !P5 ;  /* 0x000000904b00720c */ /* 0x000fc60006fa1270 */
[----:B------:R-:W-:-:S03]  /*c420*/  @P0 IMAD.HI.U32 R26, R74, R11, RZ ;  /* 0x0000000b4a1a0227 */ /* 0x000fc600078e00ff */
[----:B------:R-:W3:Y:S01]  /*c430*/  I2F R57, R57 ;  /* 0x0000003900397306 */ /* 0x000ee20000201400 */
[----:B------:R-:W-:-:S05]  /*c440*/  IMAD.MOV.U32 R12, RZ, RZ, R75 ;  /* 0x000000ffff0c7224 */ /* 0x000fca00078e004b */
[----:B------:R-:W-:Y:S02]  /*c450*/  @P0 SHF.R.U32.HI R12, RZ, R145, R25 ;  /* 0x00000091ff0c0219 */ /* 0x000fe40000011619 */
[----:B------:R-:W0:Y:S03]  /*c460*/  I2F R58, R58 ;  /* 0x0000003a003a7306 */ /* 0x000e260000201400 */
[----:B------:R-:W-:-:S05]  /*c470*/  IMAD R15, R15, R12, RZ ;  /* 0x0000000c0f0f7224 */ /* 0x000fca00078e02ff */
        /* <DEDUP_REMOVED lines=35> */
[----:B------:R-:W-:Y:S01]  /*c6b0*/  PRMT R23, R5, 0x9991, R5 ;  /* 0x0000999105177816 */ /* 0x000fe20000000005 */
[----:B------:R-:W-:Y:S01]  /*c6c0*/  FFMA R24, R29, R0, R20 ;  /* 0x000000001d187223 */ /* 0x000fe20000000014 */
[----:B------:R-:W-:Y:S01]  /*c6d0*/  @!P4 FSEL R7, R9, R7, !P3 ;  /* 0x000000070907c208 */ /* 0x000fe20005800000 */
[----:B------:R-:W-:Y:S01]  /*c6e0*/  F2I.NTZ R6, R6 ;  /* 0x0000000600067305 */ /* 0x000fe20000203100 */
[-C--:B------:R-:W-:Y:S02]  /*c6f0*/  FSETP.GT.AND P2, PT, R3, R9.reuse, PT ;  /* 0x000000090300720b */ /* 0x080fe40003f44000 */
[----:B------:R-:W-:Y:S02]  /*c700*/  @!P1 FSETP.GTU.AND P4, PT, |R2|, +INF , PT ;  /* 0x7f8000000200980b */ /* 0x000fe40003f8c200 */
[----:B------:R-:W-:Y:S02]  /*c710*/  IADD3 R21, R21, 0x4b400000, RZ ;  /* 0x4b40000015157810 */ /* 0x000fe40007ffe0ff */
[----:B------:R-:W-:Y:S01]  /*c720*/  FSETP.GT.AND P3, PT, R22, R9, PT ;  /* 0x000000091600720b */ /* 0x000fe20003f64000 */
[----:B------:R-:W0:Y:S01]  /*c730*/  F2I.NTZ R7, R7 ;  /* 0x0000000700077305 */ /* 0x000e220000203100 */
[----:B------:R-:W-:Y:S01]  /*c740*/  @!P1 FSEL R2, R9, R2, !P4 ;  /* 0x0000000209029208 */ /* 0x000fe20006000000 */
[----:B------:R-:W-:Y:S01]  /*c750*/  FADD R21, R21, -12582912 ;  /* 0xcb40000015157421 */ /* 0x000fe20000000000 */
[----:B------:R-:W-:-:S02]  /*c760*/  IADD3 R23, R23, 0x4b400000, RZ ;  /* 0x4b40000017177810 */ /* 0x000fc40007ffe0ff */
[----:B------:R-:W-:Y:S02]  /*c770*/  FSETP.GT.AND P1, PT, R24, R9, PT ;  /* 0x000000091800720b */ /* 0x000fe40003f24000 */
[----:B------:R-:W-:Y:S01]  /*c780*/  @!P2 FSETP.GTU.AND P4, PT, |R3|, +INF , PT ;  /* 0x7f8000000300a80b */ /* 0x000fe20003f8c200 */
[----:B------:R-:W-:Y:S01]  /*c790*/  FADD R20, R23, -12582912 ;  /* 0xcb40000017147421 */ /* 0x000fe20000000000 */
[----:B------:R-:W-:Y:S01]  /*c7a0*/  F2I.NTZ R2, R2 ;  /* 0x0000000200027305 */ /* 0x000fe20000203100 */
[-C--:B------:R-:W-:Y:S01]  /*c7b0*/  FFMA R23, R30, R0.reuse, R21 ;  /* 0x000000001e177223 */ /* 0x080fe20000000015 */
[----:B------:R-:W-:Y:S01]  /*c7c0*/  @!P2 FSEL R3, R9, R3, !P4 ;  /* 0x000000030903a208 */ /* 0x000fe20006000000 */
[----:B------:R-:W-:Y:S01]  /*c7d0*/  FFMA R20, R31, R0, R20 ;  /* 0x000000001f147223 */ /* 0x000fe20000000014 */
[----:B------:R-:W-:Y:S01]  /*c7e0*/  @!P3 FSETP.GTU.AND P2, PT, |R22|, +INF , PT ;  /* 0x7f8000001600b80b */ /* 0x000fe20003f4c200 */
[----:B------:R-:W-:Y:S01]  /*c7f0*/  IMAD.MOV.U32 R21, RZ, RZ, R74 ;  /* 0x000000ffff157224 */ /* 0x000fe200078e004a */
[--C-:B------:R-:W-:Y:S01]  /*c800*/  SHF.R.S32.HI R28, RZ, 0x1f, R12.reuse ;  /* 0x0000001fff1c7819 */ /* 0x100fe2000001140c */
[----:B------:R-:W-:Y:S01]  /*c810*/  IMAD.MOV R30, RZ, RZ, -R12 ;  /* 0x000000ffff1e7224 */ /* 0x000fe200078e0a0c */
[----:B------:R-:W-:Y:S01]  /*c820*/  @!P3 FSEL R22, R9, R22, !P2 ;  /* 0x000000160916b208 */ /* 0x000fe20005000000 */
[----:B------:R-:W1:Y:S01]  /*c830*/  F2I.NTZ R3, R3 ;  /* 0x0000000300037305 */ /* 0x000e620000203100 */
[-C--:B------:R-:W-:Y:S01]  /*c840*/  FSETP.GT.AND P4, PT, R23, R9.reuse, PT ;  /* 0x000000091700720b */ /* 0x080fe20003f84000 */
[----:B------:R-:W-:Y:S01]  /*c850*/  IMAD R30, R8, R30, R75 ;  /* 0x0000001e081e7224 */ /* 0x000fe200078e024b */
[----:B------:R-:W-:Y:S01]  /*c860*/  FSETP.GT.AND P3, PT, R20, R9, PT ;  /* 0x000000091400720b */ /* 0x000fe20003f64000 */
[----:B------:R-:W-:Y:S01]  /*c870*/  IMAD R15, R28, R16, R15 ;  /* 0x000000101c0f7224 */ /* 0x000fe200078e020f */
[----:B------:R-:W-:Y:S01]  /*c880*/  @P0 SHF.R.U32.HI R21, RZ, R10, R26 ;  /* 0x0000000aff150219 */ /* 0x000fe2000001161a */
[----:B------:R-:W-:Y:S01]  /*c890*/  IMAD.SHL.U32 R30, R30, 0x20, RZ ;  /* 0x000000201e1e7824 */ /* 0x000fe200078e00ff */
[----:B------:R-:W-:Y:S01]  /*c8a0*/  @!P1 FSETP.GTU.AND P2, PT, |R24|, +INF , PT ;  /* 0x7f8000001800980b */ /* 0x000fe20003f4c200 */
[----:B------:R-:W-:Y:S01]  /*c8b0*/  F2I.NTZ R22, R22 ;  /* 0x0000001600167305 */ /* 0x000fe20000203100 */
[--C-:B------:R-:W-:Y:S01]  /*c8c0*/  SHF.R.S32.HI R25, RZ, 0x1f, R21.reuse ;  /* 0x0000001fff197819 */ /* 0x100fe20000011415 */
[----:B------:R-:W-:Y:S01]  /*c8d0*/  IMAD.MOV R26, RZ, RZ, -R21 ;  /* 0x000000ffff1a7224 */ /* 0x000fe200078e0a15 */
[----:B------:R-:W-:-:S02]  /*c8e0*/  @!P1 FSEL R24, R9, R24, !P2 ;  /* 0x0000001809189208 */ /* 0x000fc40005000000 */
[----:B------:R-:W-:Y:S01]  /*c8f0*/  @!P4 FSETP.GTU.AND P1, PT, |R23|, +INF , PT ;  /* 0x7f8000001700c80b */ /* 0x000fe20003f2c200 */
[----:B------:R-:W-:Y:S01]  /*c900*/  IMAD R26, R8, R26, R74 ;  /* 0x0000001a081a7224 */ /* 0x000fe200078e024a */
[--C-:B------:R-:W-:Y:S01]  /*c910*/  SHF.R.S32.HI R31, RZ, 0x1f, R30.reuse ;  /* 0x0000001fff1f7819 */ /* 0x100fe2000001141e */
[----:B------:R-:W-:Y:S01]  /*c920*/  IMAD R25, R25, c[0x0][0x328], RZ ;  /* 0x0000ca0019197a24 */ /* 0x000fe200078e02ff */
[----:B------:R-:W-:Y:S01]  /*c930*/  @!P4 FSEL R23, R9, R23, !P1 ;  /* 0x000000170917c208 */ /* 0x000fe20004800000 */
[----:B------:R-:W2:Y:S01]  /*c940*/  F2I.NTZ R24, R24 ;  /* 0x0000001800187305 */ /* 0x000ea20000203100 */
[----:B------:R-:W-:Y:S01]  /*c950*/  IMAD.SHL.U32 R26, R26, 0x20, RZ ;  /* 0x000000201a1a7824 */ /* 0x000fe200078e00ff */
[----:B0-----:R-:W-:Y:S01]  /*c960*/  I2IP.S8.S32.SAT R6, R7, R6, RZ ;  /* 0x0000000607067239 */ /* 0x001fe200000010ff */
[----:B------:R-:W-:Y:S02]  /*c970*/  IMAD R25, R21, c[0x0][0x32c], R25 ;  /* 0x0000cb0015197a24 */ /* 0x000fe400078e0219 */
[----:B------:R-:W-:Y:S01]  /*c980*/  IMAD.WIDE.U32 R30, R12, R16, R30 ;  /* 0x000000100c1e7225 */ /* 0x000fe200078e001e */
[----:B------:R-:W-:-:S02]  /*c990*/  SHF.R.S32.HI R27, RZ, 0x1f, R26 ;  /* 0x0000001fff1b7819 */ /* 0x000fc4000001141a */
[----:B------:R-:W-:Y:S01]  /*c9a0*/  @!P3 FSETP.GTU.AND P1, PT, |R20|, +INF , PT ;  /* 0x7f8000001400b80b */ /* 0x000fe20003f2c200 */
[----:B------:R-:W-:Y:S01]  /*c9b0*/  F2I.NTZ R23, R23 ;  /* 0x0000001700177305 */ /* 0x000fe20000203100 */
[----:B------:R-:W-:Y:S01]  /*c9c0*/  IMAD.IADD R15, R31, 0x1, R15 ;  /* 0x000000011f0f7824 */ /* 0x000fe200078e020f */
[----:B-1----:R-:W-:Y:S01]  /*c9d0*/  I2IP.S8.S32.SAT R2, R3, R2, R6 ;  /* 0x0000000203027239 */ /* 0x002fe20000001006 */
[----:B------:R-:W-:Y:S01]  /*c9e0*/  IMAD.WIDE.U32 R26, R21, c[0x0][0x328], R26 ;  /* 0x0000ca00151a7a25 */ /* 0x000fe200078e001a */
[----:B------:R-:W-:-:S03]  /*c9f0*/  @!P3 FSEL R20, R9, R20, !P1 ;  /* 0x000000140914b208 */ /* 0x000fc60004800000 */
[----:B------:R-:W-:Y:S01]  /*ca00*/  IMAD.IADD R25, R27, 0x1, R25 ;  /* 0x000000011b197824 */ /* 0x000fe200078e0219 */
[----:B------:R-:W-:Y:S02]  /*ca10*/  IADD3 R26, P4, P3, R18, c[0x0][0x320], R26 ;  /* 0x0000c800121a7a10 */ /* 0x000fe40007b9e01a */
[----:B------:R-:W0:Y:S01]  /*ca20*/  F2I.NTZ R20, R20 ;  /* 0x0000001400147305 */ /* 0x000e220000203100 */
[----:B--2---:R-:W-:Y:S02]  /*ca30*/  I2IP.S8.S32.SAT R22, R24, R22, RZ ;  /* 0x0000001618167239 */ /* 0x004fe400000010ff */
[----:B------:R-:W-:Y:S02]  /*ca40*/  IADD3 R14, P2, P1, R142, R14, R30 ;  /* 0x0000000e8e0e7210 */ /* 0x000fe4000795e01e */
[----:B------:R-:W-:Y:S02]  /*ca50*/  IADD3.X R27, R17, c[0x0][0x324], R25, P4, P3 ;  /* 0x0000c900111b7a10 */ /* 0x000fe400027e6419 */
[----:B------:R-:W-:-:S02]  /*ca60*/  IADD3.X R15, R19, R13, R15, P2, P1 ;  /* 0x0000000d130f7210 */ /* 0x000fc400017e240f */
[----:B0-----:R-:W-:-:S08]  /*ca70*/  I2IP.S8.S32.SAT R3, R20, R23, R22 ;  /* 0x0000001714037239 */ /* 0x001fd00000001016 */
[----:B------:R0:W-:Y:S04]  /*ca80*/  @P6 STG.E.64.SYS [R26], R2 ;  /* 0x000000021a006386 */ /* 0x0001e8000010eb00 */
[----:B------:R-:W0:Y:S01]  /*ca90*/  @P5 LDG.E.LTC128B.64.SYS R4, [R14] ;  /* 0x000000000e045381 */ /* 0x000e2200001eeb20 */
[----:B------:R-:W1:Y:S01]  /*caa0*/  I2F R33, R33 ;  /* 0x0000002100217306 */ /* 0x000e620000201400 */
[----:B------:R-:W-:-:S07]  /*cab0*/  @P0 IMAD.HI.U32 R11, R75, R11, RZ ;  /* 0x0000000b4b0b0227 */ /* 0x000fce00078e00ff */
[----:B------:R-:W2:Y:S08]  /*cac0*/  I2F R32, R32 ;  /* 0x0000002000207306 */ /* 0x000eb00000201400 */
[----:B------:R-:W3:Y:S08]  /*cad0*/  I2F R149, R149 ;  /* 0x0000009500957306 */ /* 0x000ef00000201400 */
[----:B------:R-:W0:Y:S08]  /*cae0*/  I2F R148, R148 ;  /* 0x0000009400947306 */ /* 0x000e300000201400 */
[----:B------:R-:W-:Y:S08]  /*caf0*/  I2F R35, R35 ;  /* 0x0000002300237306 */ /* 0x000ff00000201400 */
        /* <DEDUP_REMOVED lines=15> */
[--C-:B------:R-:W-:Y:S01]  /*cbf0*/  PRMT R7, R5, 0xaaa2, R5.reuse ;  /* 0x0000aaa205077816 */ /* 0x100fe20000000005 */
[----:B------:R-:W-:Y:S01]  /*cc00*/  FADD R6, R6, -12582912 ;  /* 0xcb40000006067421 */ /* 0x000fe20000000000 */
[-C--:B------:R-:W-:Y:S01]  /*cc10*/  FSETP.GT.AND P4, PT, R2, R9.reuse, PT ;  /* 0x000000090200720b */ /* 0x080fe20003f84000 */
[----:B------:R-:W-:Y:S01]  /*cc20*/  FADD R4, R4, -12582912 ;  /* 0xcb40000004047421 */ /* 0x000fe20000000000 */
[----:B------:R-:W-:Y:S01]  /*cc30*/  FSETP.GT.AND P2, PT, R3, R9, PT ;  /* 0x000000090300720b */ /* 0x000fe20003f44000 */
[-C--:B---3--:R-:W-:Y:S01]  /*cc40*/  FFMA R149, R149, R0.reuse, R6 ;  /* 0x0000000095957223 */ /* 0x088fe20000000006 */
[----:B------:R-:W-:Y:S01]  /*cc50*/  PRMT R6, R5, 0xbbb3, R5 ;  /* 0x0000bbb305067816 */ /* 0x000fe20000000005 */
[----:B------:R-:W-:Y:S01]  /*cc60*/  FFMA R4, R148, R0, R4 ;  /* 0x0000000094047223 */ /* 0x000fe20000000004 */
[----:B------:R-:W-:-:S02]  /*cc70*/  IADD3 R7, R7, 0x4b400000, RZ ;  /* 0x4b40000007077810 */ /* 0x000fc40007ffe0ff */
[----:B------:R-:W-:Y:S02]  /*cc80*/  FSETP.GT.AND P3, PT, R149, R9, PT ;  /* 0x000000099500720b */ /* 0x000fe40003f64000 */
[----:B------:R-:W-:Y:S01]  /*cc90*/  IADD3 R6, R6, 0x4b400000, RZ ;  /* 0x4b40000006067810 */ /* 0x000fe20007ffe0ff */
[----:B------:R-:W-:Y:S01]  /*cca0*/  FADD R7, R7, -12582912 ;  /* 0xcb40000007077421 */ /* 0x000fe20000000000 */
[----:B------:R-:W-:Y:S02]  /*ccb0*/  @!P4 FSETP.GTU.AND P1, PT, |R2|, +INF , PT ;  /* 0x7f8000000200c80b */ /* 0x000fe40003f2c200 */
[----:B------:R-:W-:Y:S01]  /*ccc0*/  PRMT R12, R5, 0x9991, R5 ;  /* 0x00009991050c7816 */ /* 0x000fe20000000005 */
[----:B------:R-:W-:Y:S01]  /*ccd0*/  FADD R6, R6, -12582912 ;  /* 0xcb40000006067421 */ /* 0x000fe20000000000 */
[----:B------:R-:W-:Y:S01]  /*cce0*/  @!P4 FSEL R2, R9, R2, !P1 ;  /* 0x000000020902c208 */ /* 0x000fe20004800000 */
[-C--:B------:R-:W-:Y:S01]  /*ccf0*/  FFMA R7, R34, R0.reuse, R7 ;  /* 0x0000000022077223 */ /* 0x080fe20000000007 */
[----:B------:R-:W-:Y:S01]  /*cd00*/  @!P2 FSETP.GTU.AND P4, PT, |R3|, +INF , PT ;  /* 0x7f8000000300a80b */ /* 0x000fe20003f8c200 */
[----:B------:R-:W-:Y:S01]  /*cd10*/  FFMA R6, R35, R0, R6 ;  /* 0x0000000023067223 */ /* 0x000fe20000000006 */
[----:B------:R-:W-:-:S02]  /*cd20*/  PRMT R5, R5, 0x8880, R5 ;  /* 0x0000888005057816 */ /* 0x000fc40000000005 */
[----:B------:R-:W-:Y:S01]  /*cd30*/  @!P2 FSEL R3, R9, R3, !P4 ;  /* 0x000000030903a208 */ /* 0x000fe20006000000 */
[----:B------:R-:W-:Y:S01]  /*cd40*/  F2I.NTZ R2, R2 ;  /* 0x0000000200027305 */ /* 0x000fe20000203100 */
[-C--:B------:R-:W-:Y:S02]  /*cd50*/  FSETP.GT.AND P1, PT, R4, R9.reuse, PT ;  /* 0x000000090400720b */ /* 0x080fe40003f24000 */
[----:B------:R-:W-:Y:S02]  /*cd60*/  FSETP.GT.AND P2, PT, R6, R9, PT ;  /* 0x000000090600720b */ /* 0x000fe40003f44000 */
[----:B------:R-:W-:Y:S02]  /*cd70*/  IADD3 R12, R12, 0x4b400000, RZ ;  /* 0x4b4000000c0c7810 */ /* 0x000fe40007ffe0ff */
[----:B------:R-:W-:Y:S01]  /*cd80*/  @!P3 FSETP.GTU.AND P4, PT, |R149|, +INF , PT ;  /* 0x7f8000009500b80b */ /* 0x000fe20003f8c200 */
[----:B------:R-:W0:Y:S01]  /*cd90*/  F2I.NTZ R3, R3 ;  /* 0x0000000300037305 */ /* 0x000e220000203100 */
[----:B------:R-:W-:Y:S01]  /*cda0*/  IADD3 R5, R5, 0x4b400000, RZ ;  /* 0x4b40000005057810 */ /* 0x000fe20007ffe0ff */
[----:B------:R-:W-:Y:S01]  /*cdb0*/  FADD R12, R12, -12582912 ;  /* 0xcb4000000c0c7421 */ /* 0x000fe20000000000 */
[----:B------:R-:W-:-:S02]  /*cdc0*/  @!P3 FSEL R149, R9, R149, !P4 ;  /* 0x000000950995b208 */ /* 0x000fc40006000000 */
[----:B------:R-:W-:Y:S01]  /*cdd0*/  FSETP.GT.AND P3, PT, R7, R9, PT ;  /* 0x000000090700720b */ /* 0x000fe20003f64000 */
[----:B------:R-:W-:Y:S02]  /*cde0*/  FADD R5, R5, -12582912 ;  /* 0xcb40000005057421 */ /* 0x000fe40000000000 */
[-C--:B------:R-:W-:Y:S01]  /*cdf0*/  FFMA R12, R151, R0.reuse, R12 ;  /* 0x00000000970c7223 */ /* 0x080fe2000000000c */
[----:B------:R-:W-:Y:S01]  /*ce00*/  F2I.NTZ R149, R149 ;  /* 0x0000009500957305 */ /* 0x000fe20000203100 */
[----:B------:R-:W-:Y:S01]  /*ce10*/  FFMA R0, R150, R0, R5 ;  /* 0x0000000096007223 */ /* 0x000fe20000000005 */
[----:B------:R-:W-:Y:S01]  /*ce20*/  @!P1 FSETP.GTU.AND P4, PT, |R4|, +INF , PT ;  /* 0x7f8000000400980b */ /* 0x000fe20003f8c200 */
[----:B------:R-:W-:-:S03]  /*ce30*/  IMAD.MOV.U32 R5, RZ, RZ, R75 ;  /* 0x000000ffff057224 */ /* 0x000fc600078e004b */
[C---:B------:R-:W-:Y:S02]  /*ce40*/  @!P1 FSEL R4, R9.reuse, R4, !P4 ;  /* 0x0000000409049208 */ /* 0x040fe40006000000 */
[----:B------:R-:W-:Y:S02]  /*ce50*/  @!P2 FSETP.GTU.AND P1, PT, |R6|, +INF , PT ;  /* 0x7f8000000600a80b */ /* 0x000fe40003f2c200 */
[----:B------:R-:W-:Y:S02]  /*ce60*/  @P0 SHF.R.U32.HI R5, RZ, R10, R11 ;  /* 0x0000000aff050219 */ /* 0x000fe4000001160b */
[----:B------:R-:W-:Y:S01]  /*ce70*/  @!P2 FSEL R6, R9, R6, !P1 ;  /* 0x000000060906a208 */ /* 0x000fe20004800000 */
[----:B------:R-:W1:Y:S01]  /*ce80*/  F2I.NTZ R4, R4 ;  /* 0x0000000400047305 */ /* 0x000e620000203100 */
[-C--:B------:R-:W-:Y:S02]  /*ce90*/  FSETP.GT.AND P4, PT, R12, R9.reuse, PT ;  /* 0x000000090c00720b */ /* 0x080fe40003f84000 */
[----:B------:R-:W-:-:S02]  /*cea0*/  FSETP.GT.AND P2, PT, R0, R9, PT ;  /* 0x000000090000720b */ /* 0x000fc40003f44000 */
[----:B0-----:R-:W-:Y:S02]  /*ceb0*/  I2IP.S8.S32.SAT R2, R2, R3, RZ ;  /* 0x0000000302027239 */ /* 0x001fe400000010ff */
[----:B------:R-:W-:Y:S01]  /*cec0*/  @!P3 FSETP.GTU.AND P1, PT, |R7|, +INF , PT ;  /* 0x7f8000000700b80b */ /* 0x000fe20003f2c200 */
[----:B------:R-:W-:Y:S03]  /*ced0*/  F2I.NTZ R6, R6 ;  /* 0x0000000600067305 */ /* 0x000fe60000203100 */
[----:B------:R-:W-:-:S04]  /*cee0*/  @!P3 FSEL R7, R9, R7, !P1 ;  /* 0x000000070907b208 */ /* 0x000fc80004800000 */
[----:B------:R-:W-:Y:S02]  /*cef0*/  @!P2 FSETP.GTU.AND P0, PT, |R0|, +INF , PT ;  /* 0x7f8000000000a80b */ /* 0x000fe40003f0c200 */
[----:B------:R0:W2:Y:S01]  /*cf00*/  F2I.NTZ R10, R7 ;  /* 0x00000007000a7305 */ /* 0x0000a20000203100 */
[----:B-1----:R-:W-:Y:S02]  /*cf10*/  I2IP.S8.S32.SAT R2, R149, R4, R2 ;  /* 0x0000000495027239 */ /* 0x002fe40000001002 */
[----:B------:R-:W-:Y:S02]  /*cf20*/  @!P4 FSETP.GTU.AND P1, PT, |R12|, +INF , PT ;  /* 0x7f8000000c00c80b */ /* 0x000fe40003f2c200 */
[C---:B------:R-:W-:Y:S02]  /*cf30*/  @!P2 FSEL R0, R9.reuse, R0, !P0 ;  /* 0x000000000900a208 */ /* 0x040fe40004000000 */
[----:B------:R-:W-:Y:S01]  /*cf40*/  @!P4 FSEL R12, R9, R12, !P1 ;  /* 0x0000000c090cc208 */ /* 0x000fe20004800000 */
[----:B0-----:R-:W-:-:S03]  /*cf50*/  IMAD.MOV R7, RZ, RZ, -R5 ;  /* 0x000000ffff077224 */ /* 0x001fc600078e0a05 */
[----:B------:R-:W-:Y:S01]  /*cf60*/  F2I.NTZ R0, R0 ;  /* 0x0000000000007305 */ /* 0x000fe20000203100 */
[----:B------:R-:W-:Y:S01]  /*cf70*/  IMAD R8, R8, R7, R75 ;  /* 0x0000000708087224 */ /* 0x000fe200078e024b */
[----:B------:R-:W-:-:S03]  /*cf80*/  SHF.R.S32.HI R7, RZ, 0x1f, R5 ;  /* 0x0000001fff077819 */ /* 0x000fc60000011405 */
[----:B------:R-:W-:Y:S01]  /*cf90*/  IMAD.SHL.U32 R8, R8, 0x20, RZ ;  /* 0x0000002008087824 */ /* 0x000fe200078e00ff */
[----:B--2---:R-:W-:Y:S01]  /*cfa0*/  I2IP.S8.S32.SAT R6, R6, R10, RZ ;  /* 0x0000000a06067239 */ /* 0x004fe200000010ff */
[----:B------:R-:W-:Y:S01]  /*cfb0*/  IMAD R7, R7, c[0x0][0x328], RZ ;  /* 0x0000ca0007077a24 */ /* 0x000fe200078e02ff */
[----:B------:R-:W0:Y:S02]  /*cfc0*/  F2I.NTZ R12, R12 ;  /* 0x0000000c000c7305 */ /* 0x000e240000203100 */
[----:B------:R-:W-:Y:S01]  /*cfd0*/  SHF.R.S32.HI R9, RZ, 0x1f, R8 ;  /* 0x0000001fff097819 */ /* 0x000fe20000011408 */
[----:B------:R-:W-:-:S04]  /*cfe0*/  IMAD R7, R5, c[0x0][0x32c], R7 ;  /* 0x0000cb0005077a24 */ /* 0x000fc800078e0207 */
[----:B------:R-:W-:-:S04]  /*cff0*/  IMAD.WIDE.U32 R8, R5, c[0x0][0x328], R8 ;  /* 0x0000ca0005087a25 */ /* 0x000fc800078e0008 */
[----:B------:R-:W-:Y:S01]  /*d000*/  IMAD.IADD R7, R9, 0x1, R7 ;  /* 0x0000000109077824 */ /* 0x000fe200078e0207 */
[----:B------:R-:W-:Y:S02]  /*d010*/  IADD3 R8, P1, P0, R18, c[0x0][0x320], R8 ;  /* 0x0000c80012087a10 */ /* 0x000fe4000783e008 */
[----:B0-----:R-:W-:Y:S01]  /*d020*/  I2IP.S8.S32.SAT R3, R12, R0, R6 ;  /* 0x000000000c037239 */ /* 0x001fe20000001006 */
[----:B------:R-:W-:Y:S01]  /*d030*/  IMAD.MOV.U32 R0, RZ, RZ, c[0x0][0x380] ;  /* 0x0000e000ff007624 */ /* 0x000fe200078e00ff */
[----:B------:R-:W-:-:S04]  /*d040*/  IADD3.X R9, R17, c[0x0][0x324], R7, P1, P0 ;  /* 0x0000c90011097a10 */ /* 0x000fc80000fe0407 */
[----:B------:R-:W-:-:S04]  /*d050*/  ISETP.NE.AND P0, PT, R0, 0x1, PT ;  /* 0x000000010000780c */ /* 0x000fc80003f05270 */
[----:B------:R0:W-:Y:S08]  /*d060*/  @P5 STG.E.64.SYS [R8], R2 ;  /* 0x0000000208005386 */ /* 0x0001f0000010eb00 */
[----:B------:R-:W-:Y:S05]  /*d070*/  @P0 EXIT ;  /* 0x000000000000094d */ /* 0x000fea0003800000 */
[----:B------:R-:W-:-:S04]  /*d080*/  MOV R0, c[0x0][0x1f8] ;  /* 0x00007e0000007a02 */ /* 0x000fc80000000f00 */
[----:B------:R-:W-:-:S12]  /*d090*/  ISETP.GE.AND P0, PT, R0, 0x2, PT ;  /* 0x000000020000780c */ /* 0x000fd80003f06270 */
[----:B------:R-:W-:Y:S05]  /*d0a0*/  @!P0 EXIT ;  /* 0x000000000000894d */ /* 0x000fea0003800000 */
[----:B------:R-:W1:Y:S04]  /*d0b0*/  S2R R0, SR_TID.X ;  /* 0x0000000000007919 */ /* 0x000e680000002100 */
[----:B------:R-:W-:Y:S01]  /*d0c0*/  BAR.SYNC.DEFER_BLOCKING 0x0 ;  /* 0x0000000000007b1d */ /* 0x000fe20000010000 */
[----:B-1----:R-:W-:-:S12]  /*d0d0*/  ISETP.GT.AND P0, PT, R0, RZ, PT ;  /* 0x000000ff0000720c */ /* 0x002fd80003f04270 */
[----:B------:R-:W-:Y:S05]  /*d0e0*/  @P0 EXIT ;  /* 0x000000000000094d */ /* 0x000fea0003800000 */
[----:B------:R-:W1:Y:S01]  /*d0f0*/  S2UR UR8, SR_CTAID.Y ;  /* 0x00000000000879c3 */ /* 0x000e620000002600 */
[----:B------:R-:W-:Y:S05]  /*d100*/  MEMBAR.ALL.GPU ;  /* 0x0000000000007992 */ /* 0x000fea000000a000 */
[----:B------:R-:W2:Y:S01]  /*d110*/  S2UR UR7, SR_CTAID.X ;  /* 0x00000000000779c3 */ /* 0x000ea20000002500 */
[----:B------:R-:W-:Y:S02]  /*d120*/  ULDC UR5, c[0x0][0x214] ;  /* 0x0000850000057ab9 */ /* 0x000fe40000000800 */
[----:B------:R-:W-:Y:S02]  /*d130*/  UMOV UR6, 0xffffffff ;  /* 0xffffffff00067882 */ /* 0x000fe40000000000 */
[----:B------:R-:W-:-:S02]  /*d140*/  USHF.L.U32 UR6, UR6, UR5, URZ ;  /* 0x0000000506067299 */ /* 0x000fc4000800063f */
[----:B-12---:R-:W-:Y:S02]  /*d150*/  USHF.L.U32 UR8, UR8, UR5, URZ ;  /* 0x0000000508087299 */ /* 0x006fe4000800063f */
[----:B------:R-:W-:Y:S01]  /*d160*/  ULOP3.LUT UR6, UR7, UR6, URZ, 0x30, !UPT ;  /* 0x0000000607067292 */ /* 0x000fe2000f8e303f */
[----:B------:R-:W-:Y:S01]  /*d170*/  IADD3 R0, R146, 0x1, RZ ;  /* 0x0000000192007810 */ /* 0x000fe20007ffe0ff */
[----:B------:R-:W-:Y:S01]  /*d180*/  USHF.R.S32.HI UR5, URZ, UR5, UR7 ;  /* 0x000000053f057299 */ /* 0x000fe20008011407 */
[----:B------:R-:W-:-:S00]  /*d190*/  ERRBAR ;  /* 0x00000000000079ab */ /* 0x000fc00000000000 */
[----:B------:R-:W-:Y:S01]  /*d1a0*/  UIADD3 UR8, UR8, UR6, URZ ;  /* 0x0000000608087290 */ /* 0x000fe2000fffe03f */
[C---:B------:R-:W-:Y:S01]  /*d1b0*/  ISETP.NE.AND P0, PT, R0.reuse, c[0x0][0x1f8], PT ;  /* 0x00007e0000007a0c */ /* 0x040fe20003f05270 */
[----:B------:R-:W-:Y:S02]  /*d1c0*/  ULDC UR4, c[0x0][0x1f0] ;  /* 0x00007c0000047ab9 */ /* 0x000fe40000000800 */
[----:B------:R-:W-:Y:S01]  /*d1d0*/  UIMAD UR4, UR8, UR4, UR5 ;  /* 0x00000004080472a4 */ /* 0x000fe2000f8e0205 */
[----:B------:R-:W-:Y:S01]  /*d1e0*/  SEL R0, R0, RZ, P0 ;  /* 0x000000ff00007207 */ /* 0x000fe20000000000 */
[----:B------:R-:W-:-:S02]  /*d1f0*/  UMOV UR6, 0x4 ;  /* 0x0000000400067882 */ /* 0x000fc40000000000 */
[----:B------:R-:W-:Y:S02]  /*d200*/  ULDC.64 UR8, c[0x0][0x378] ;  /* 0x0000de0000087ab9 */ /* 0x000fe40000000a00 */
[----:B------:R-:W-:-:S09]  /*d210*/  UIMAD.WIDE UR4, UR4, UR6, UR8 ;  /* 0x00000006040472a5 */ /* 0x000fd2000f8e0208 */
[----:B------:R-:W-:Y:S01]  /*d220*/  STG.E.STRONG.GPU [UR4], R0 ;  /* 0x00000000ff007986 */ /* 0x000fe2000c114904 */
[----:B------:R-:W-:Y:S05]  /*d230*/  EXIT ;  /* 0x000000000000794d */ /* 0x000fea0003800000 */
        .weak           $__internal_8_$__cuda_sm20_div_u64
        .type           $__internal_8_$__cuda_sm20_div_u64,@function
        .size           $__internal_8_$__cuda_sm20_div_u64,(.L_x_659 - $__internal_8_$__cuda_sm20_div_u64)
$__internal_8_$__cuda_sm20_div_u64:
[----:B------:R-:W-:Y:S01]  /*d240*/  MOV R144, R8 ;  /* 0x0000000800907202 */ /* 0x000fe20000000f00 */
[----:B------:R-:W-:-:S06]  /*d250*/  IMAD.MOV.U32 R145, RZ, RZ, R17 ;  /* 0x000000ffff917224 */ /* 0x000fcc00078e0011 */
        /* <DEDUP_REMOVED lines=15> */
[----:B------:R-:W-:-:S04]  /*d350*/  IADD3 R155, P1, R5, R142, RZ ;  /* 0x0000008e059b7210 */ /* 0x000fc80007f3e0ff */
[----:B------:R-:W-:Y:S01]  /*d360*/  IADD3.X R6, R6, R145, RZ, P3, !PT ;  /* 0x0000009106067210 */ /* 0x000fe20001ffe4ff */
[----:B------:R-:W-:-:S03]  /*d370*/  IMAD.WIDE.U32 R144, R155, R8, RZ ;  /* 0x000000089b907225 */ /* 0x000fc600078e00ff */
        /* <DEDUP_REMOVED lines=11> */
[----:B------:R-:W-:Y:S01]  /*d430*/  IMAD.MOV.U32 R145, RZ, RZ, RZ ;  /* 0x000000ffff917224 */ /* 0x000fe200078e00ff */
[----:B------:R-:W-:-:S03]  /*d440*/  IADD3.X R5, R5, R142, RZ, P3, !PT ;  /* 0x0000008e05057210 */ /* 0x000fc60001ffe4ff */
        /* <DEDUP_REMOVED lines=8> */
[C---:B------:R-:W-:Y:S01]  /*d4d0*/  IMAD.WIDE.U32 R144, R6.reuse, R8, RZ ;  /* 0x0000000806907225 */ /* 0x040fe200078e00ff */
[----:B------:R-:W-:-:S03]  /*d4e0*/  IADD3 R142, R6, 0x1, RZ ;  /* 0x00000001068e7810 */ /* 0x000fc60007ffe0ff */
[----:B------:R-:W-:Y:S01]  /*d4f0*/  IMAD.X R5, RZ, RZ, R5, P2 ;  /* 0x000000ffff057224 */ /* 0x000fe200010e0605 */
[----:B------:R-:W-:Y:S01]  /*d500*/  IADD3 R19, P1, -R144, R19, RZ ;  /* 0x0000001390137210 */ /* 0x000fe20007f3e1ff */
[----:B------:R-:W-:-:S03]  /*d510*/  IMAD R144, R6, R17, R145 ;  /* 0x0000001106907224 */ /* 0x000fc600078e0291 */
[-C--:B------:R-:W-:Y:S01]  /*d520*/  ISETP.GE.U32.AND P2, PT, R19, R8.reuse, PT ;  /* 0x000000081300720c */ /* 0x080fe20003f46070 */
[----:B------:R-:W-:-:S05]  /*d530*/  IMAD R5, R5, R8, R144 ;  /* 0x0000000805057224 */ /* 0x000fca00078e0290 */
[----:B------:R-:W-:Y:S02]  /*d540*/  IADD3.X R18, ~R5, R18, RZ, P1, !PT ;  /* 0x0000001205127210 */ /* 0x000fe40000ffe5ff */
[----:B------:R-:W-:Y:S02]  /*d550*/  IADD3 R5, P1, -R8, R19, RZ ;  /* 0x0000001308057210 */ /* 0x000fe40007f3e1ff */
[----:B------:R-:W-:-:S04]  /*d560*/  ISETP.GE.U32.AND.EX P2, PT, R18, R17, PT, P2 ;  /* 0x000000111200720c */ /* 0x000fc80003f46120 */
[----:B------:R-:W-:Y:S01]  /*d570*/  SEL R19, R5, R19, P2 ;  /* 0x0000001305137207 */ /* 0x000fe20001000000 */
[----:B------:R-:W-:Y:S01]  /*d580*/  IMAD.X R5, R18, 0x1, ~R17, P1 ;  /* 0x0000000112057824 */ /* 0x000fe200008e0e11 */
[----:B------:R-:W-:Y:S02]  /*d590*/  SEL R142, R142, R6, P2 ;  /* 0x000000068e8e7207 */ /* 0x000fe40001000000 */
[----:B------:R-:W-:Y:S02]  /*d5a0*/  ISETP.NE.U32.AND P1, PT, R8, RZ, PT ;  /* 0x000000ff0800720c */ /* 0x000fe40003f25070 */
[----:B------:R-:W-:Y:S02]  /*d5b0*/  SEL R5, R5, R18, P2 ;  /* 0x0000001205057207 */ /* 0x000fe40001000000 */
[----:B------:R-:W-:Y:S02]  /*d5c0*/  ISETP.GE.U32.AND P2, PT, R19, R8, PT ;  /* 0x000000081300720c */ /* 0x000fe40003f46070 */
[----:B------:R-:W-:-:S02]  /*d5d0*/  IADD3 R6, R142, 0x1, RZ ;  /* 0x000000018e067810 */ /* 0x000fc40007ffe0ff */
[----:B------:R-:W-:Y:S02]  /*d5e0*/  ISETP.GE.U32.AND.EX P2, PT, R5, R17, PT, P2 ;  /* 0x000000110500720c */ /* 0x000fe40003f46120 */
[----:B------:R-:W-:Y:S02]  /*d5f0*/  ISETP.NE.AND.EX P1, PT, R17, RZ, PT, P1 ;  /* 0x000000ff1100720c */ /* 0x000fe40003f25310 */
[----:B------:R-:W-:Y:S02]  /*d600*/  SEL R5, R6, R142, P2 ;  /* 0x0000008e06057207 */ /* 0x000fe40001000000 */
[----:B------:R-:W-:Y:S02]  /*d610*/  MOV R6, R7 ;  /* 0x0000000700067202 */ /* 0x000fe40000000f00 */
[----:B------:R-:W-:Y:S02]  /*d620*/  MOV R7, 0x0 ;  /* 0x0000000000077802 */ /* 0x000fe40000000f00 */
[----:B------:R-:W-:-:S04]  /*d630*/  SEL R5, R5, 0xffffffff, P1 ;  /* 0xffffffff05057807 */ /* 0x000fc80000800000 */
[----:B------:R-:W-:Y:S05]  /*d640*/  RET.REL.NODEC R6 `(_ZN7cutlass6KernelINS_4conv6kernel26B2bImplicitGemmConvolutionINS1_11threadblock39B2bImplicitGemmPipelinedSmemAccumulatorINS_4gemm9GemmShapeILi64ELi64ELi32EEENS4_12TileIteratorINS4_48Conv2dFpropActivationTileAccessIteratorOptimizedINS_11MatrixShapeILi64ELi32EEEaNS_6layout12TensorNCxHWxILi32EEENS_9transform29TransposePitchLinearThreadMapINSG_29PitchLinearWarpRakedThreadMapINS_16PitchLinearShapeILi2048ELi1EEELi128ENSJ_ILi32ELi1EEELi16EEENSJ_ILi2ELi16EEEEENS_12AlignedArrayIaLi16ELi16EEEEEEENSG_11threadblock19RegularTileIteratorISC_aNSD_37RowMajorTensorOpMultiplicandCrosswiseILi8ELi32EEELi0ESO_Li16EEENS9_INS4_44Conv2dFpropFilterTileAccessIteratorOptimizedINSB_ILi32ELi64EEEaNSD_12TensorCxRSKxILi32EEESO_SQ_Lb0EEEEENSU_ISZ_aNSD_40ColumnMajorTensorOpMultiplicandCrosswiseILi8ELi32EEELi1ESO_Li16EEENST_14VectorIteratorINST_30PredicatedVectorAccessIteratorINSB_ILi64ELi64EEENSB_ILi32ELi32EEEfNSD_8RowMajorELi4ELb0EEEEENS_8epilogue4warp24FragmentIteratorTensorOpINS7_ILi32ELi32ELi32EEENS7_ILi8ELi8ELi16EEEiNS_5ArrayIiLi2ELb1EEENSD_22ColumnMajorInterleavedILi16EEEEENS1F_20TileIteratorTensorOpIS1H_S1I_aS1M_EENS7_ILi64ELi256ELi32EEENS6_4warp44MmaTensorOpMultiplicandTileIteratorCanonicalINSB_ILi64ELi16EEELNS6_7OperandE0EaS1M_NSB_ILi8ELi16EEELi1ELi32ELi1EEENS9_INSY_INSB_ILi32ELi256EEEaS11_NSH_INSI_INSJ_ILi8192ELi1EEELi128ESL_Li16EEESN_EESQ_Lb0EEEEENSU_IS1X_aS15_Li1ES20_Li16EEEaSF_NS1E_6thread21LinearCombinationReluIaLi2EifLNS24_9ScaleType4KindE2ELNS_15FloatRoundStyleE2EEENS6_11threadblock9MmaPolicyINS1R_11MmaTensorOpIS1H_aSW_aS15_iSF_NS1R_17MmaTensorOpPolicyINS_4arch3MmaIS1I_Li32EaS1B_aNSD_11ColumnMajorEiS1B_NS2E_21OpMultiplyAddSaturateEEENSB_ILi1ELi1EEEEELi1ELb1EbEENSB_ILi0ELi0EEES2M_Li1EEENS2B_INS2C_IS8_aSW_aS15_iSF_S2K_Li1ELb1EbEES2M_S2M_Li1EEENS_21NumericArrayConverterIaaLi16ELS28_2ENSG_6thread14UnaryTransform8IdentityEEES2U_NS2Q_IaaLi64ELS28_2ES2T_EEbEENS1E_11threadblock19InterleavedEpilogueIS1Q_S2O_Li1ENS2X_37InterleavedConvPredicatedTileIteratorINS2X_34InterleavedConvOutputTileThreadMapINSB_ILi1ELi4EEENSB_ILi8ELi2EEELi128ELi8ELi8EEEaLi32EEENS1G_IS8_S1I_iS1K_NS1L_ILi32EEEEENS25_IaLi8EifLS27_1ELS28_2EEELi32EEENS2A_30GemmIdentityThreadblockSwizzleILi1EEELNS1_8OperatorE0ENS1_17Conv2dProblemSizeEEEEEvNT_6ParamsE) ;  /* 0xffff29b006007950 */ /* 0x000fea0003c3ffff */
.L_x_596:
[----:B------:R-:W-:-:S00]  /*d650*/  BRA `(.L_x_596) ;  /* 0xfffffff000007947 */ /* 0x000fc0000383ffff */
[----:B------:R-:W-:-:S00]  /*d660*/  NOP ;  /* 0x0000000000007918 */ /* 0x000fc00000000000 */
[----:B------:R-:W-:-:S00]  /*d670*/  NOP ;  /* 0x0000000000007918 */ /* 0x000fc00000000000 */
.L_x_659:


//--------------------- .text._ZN7cutlass6KernelINS_4conv6kernel23ImplicitGemmConvolutionINS1_11threadblock21ImplicitGemmPipelinedINS_4gemm9GemmShapeILi128ELi128ELi32EEENS4_12TileIteratorINS4_48Conv2dFpropActivationTileAccessIteratorOptimizedINS_11MatrixShapeILi128ELi32EEEaNS_6layout12TensorNCxHWxILi32EEENS_9transform29TransposePitchLinearThreadMapINSG_29PitchLinearWarpRakedThreadMapINS_16PitchLinearShapeILi4096ELi1EEELi128ENSJ_ILi32ELi1EEELi16EEENSJ_ILi2ELi16EEEEENS_12AlignedArrayIaLi16ELi16EEEEEEENSG_11threadblock19RegularTileIteratorISC_aNSD_37RowMajorTensorOpMultiplicandCrosswiseILi8ELi32EEELi0ESO_Li16EEENS9_INS4_44Conv2dFpropFilterTileAccessIteratorOptimizedINSB_ILi32ELi128EEEaNSD_12TensorCxRSKxILi32EEESO_SQ_Lb0EEEEENSU_ISZ_aNSD_40ColumnMajorTensorOpMultiplicandCrosswiseILi8ELi32EEELi1ESO_Li16EEEaSF_NS6_11threadblock9MmaPolicyINS6_4warp11MmaTensorOpINS7_ILi64ELi64ELi32EEEaSW_aS15_iSF_NS19_17MmaTensorOpPolicyINS_4arch3MmaINS7_ILi8ELi8ELi16EEELi32EaNSD_8RowMajorEaNSD_11ColumnMajorEiS1G_NS1D_21OpMultiplyAddSaturateEEENSB_ILi1ELi1EEEEELi1ELb1EbEENSB_ILi0ELi0EEES1N_Li1EEENS_21NumericArrayConverterIaaLi32ELNS_15FloatRoundStyleE2ENSG_6thread14UnaryTransform8IdentityEEES1U_bEENS_8epilogue11threadblock19InterleavedEpilogueIS8_S1M_Li1ENS1X_37InterleavedConvPredicatedTileIteratorINS1X_34InterleavedConvOutputTileThreadMapINSB_ILi2ELi2EEENSB_ILi8ELi2EEELi128ELi8ELi8EEEaLi32EEENS1W_4warp24FragmentIteratorTensorOpIS1B_S1F_iNS_5ArrayIiLi2ELb1EEENSD_22ColumnMajorInterleavedILi32EEEEENS1W_6thread21LinearCombinationReluIaLi8EifLNS2C_9ScaleType4KindE1ELS1Q_2EEELi32EEENS17_30GemmIdentityThreadblockSwizzleILi1EEELNS1_8OperatorE0ENS1_17Conv2dProblemSizeELNS1_9GroupModeE0EEEEEvNT_6ParamsE --------------------------
	.section	.text._ZN7cutlass6KernelINS_4conv6kernel23ImplicitGemmConvolutionINS1_11threadblock21ImplicitGemmPipelinedINS_4gemm9GemmShapeILi128ELi128ELi32EEENS4_12TileIteratorINS4_48Conv2dFpropActivationTileAccessIteratorOptimizedINS_11MatrixShapeILi128ELi32EEEaNS_6layout12TensorNCxHWxILi32EEENS_9transform29TransposePitchLinearThreadMapINSG_29PitchLinearWarpRakedThreadMapINS_16PitchLinearShapeILi4096ELi1EEELi128ENSJ_ILi32ELi1EEELi16EEENSJ_ILi2ELi16EEEEENS_12AlignedArrayIaLi16ELi16EEEEEEENSG_11threadblock19RegularTileIteratorISC_aNSD_37RowMajorTensorOpMultiplicandCrosswiseILi8ELi32EEELi0ESO_Li16EEENS9_INS4_44Conv2dFpropFilterTileAccessIteratorOptimizedINSB_ILi32ELi128EEEaNSD_12TensorCxRSKxILi32EEESO_SQ_Lb0EEEEENSU_ISZ_aNSD_40ColumnMajorTensorOpMultiplicandCrosswiseILi8ELi32EEELi1ESO_Li16EEEaSF_NS6_11threadblock9MmaPolicyINS6_4warp11MmaTensorOpINS7_ILi64ELi64ELi32EEEaSW_aS15_iSF_NS19_17MmaTensorOpPolicyINS_4arch3MmaINS7_ILi8ELi8ELi16EEELi32EaNSD_8RowMajorEaNSD_11ColumnMajorEiS1G_NS1D_21OpMultiplyAddSaturateEEENSB_ILi1ELi1EEEEELi1ELb1EbEENSB_ILi0ELi0EEES1N_Li1EEENS_21NumericArrayConverterIaaLi32ELNS_15FloatRoundStyleE2ENSG_6thread14UnaryTransform8IdentityEEES1U_bEENS_8epilogue11threadblock19InterleavedEpilogueIS8_S1M_Li1ENS1X_37InterleavedConvPredicatedTileIteratorINS1X_34InterleavedConvOutputTileThreadMapINSB_ILi2ELi2EEENSB_ILi8ELi2EEELi128ELi8ELi8EEEaLi32EEENS1W_4warp24FragmentIteratorTensorOpIS1B_S1F_iNS_5ArrayIiLi2ELb1EEENSD_22ColumnMajorInterleavedILi32EEEEENS1W_6thread21LinearCombinationReluIaLi8EifLNS2C_9ScaleType4KindE1ELS1Q_2EEELi32EEENS17_30GemmIdentityThreadblockSwizzleILi1EEELNS1_8OperatorE0ENS1_17Conv2dProblemSizeELNS1_9GroupModeE0EEEEEvNT_6ParamsE,"ax",@progbits
	.sectioninfo	@"SHI_REGISTERS=210"
	.align	128
.text._ZN7cutlass6KernelINS_4conv6kernel23ImplicitGemmConvolutionINS1_11threadblock21ImplicitGemmPipelinedINS_4gemm9GemmShapeILi128ELi128ELi32EEENS4_12TileIteratorINS4_48Conv2dFpropActivationTileAccessIteratorOptimizedINS_11MatrixShapeILi128ELi32EEEaNS_6layout12TensorNCxHWxILi32EEENS_9transform29TransposePitchLinearThreadMapINSG_29PitchLinearWarpRakedThreadMapINS_16PitchLinearShapeILi4096ELi1EEELi128ENSJ_ILi32ELi1EEELi16EEENSJ_ILi2ELi16EEEEENS_12AlignedArrayIaLi16ELi16EEEEEEENSG_11threadblock19RegularTileIteratorISC_aNSD_37RowMajorTensorOpMultiplicandCrosswiseILi8ELi32EEELi0ESO_Li16EEENS9_INS4_44Conv2dFpropFilterTileAccessIteratorOptimizedINSB_ILi32ELi128EEEaNSD_12TensorCxRSKxILi32EEESO_SQ_Lb0EEEEENSU_ISZ_aNSD_40ColumnMajorTensorOpMultiplicandCrosswiseILi8ELi32EEELi1ESO_Li16EEEaSF_NS6_11threadblock9MmaPolicyINS6_4warp11MmaTensorOpINS7_ILi64ELi64ELi32EEEaSW_aS15_iSF_NS19_17MmaTensorOpPolicyINS_4arch3MmaINS7_ILi8ELi8ELi16EEELi32EaNSD_8RowMajorEaNSD_11ColumnMajorEiS1G_NS1D_21OpMultiplyAddSaturateEEENSB_ILi1ELi1EEEEELi1ELb1EbEENSB_ILi0ELi0EEES1N_Li1EEENS_21NumericArrayConverterIaaLi32ELNS_15FloatRoundStyleE2ENSG_6thread14UnaryTransform8IdentityEEES1U_bEENS_8epilogue11threadblock19InterleavedEpilogueIS8_S1M_Li1ENS1X_37InterleavedConvPredicatedTileIteratorINS1X_34InterleavedConvOutputTileThreadMapINSB_ILi2ELi2EEENSB_ILi8ELi2EEELi128ELi8ELi8EEEaLi32EEENS1W_4warp24FragmentIteratorTensorOpIS1B_S1F_iNS_5ArrayIiLi2ELb1EEENSD_22ColumnMajorInterleavedILi32EEEEENS1W_6thread21LinearCombinationReluIaLi8EifLNS2C_9ScaleType4KindE1ELS1Q_2EEELi32EEENS17_30GemmIdentityThreadblockSwizzleILi1EEELNS1_8OperatorE0ENS1_17Conv2dProblemSizeELNS1_9GroupModeE0EEEEEvNT_6ParamsE:
        .type           _ZN7cutlass6KernelINS_4conv6kernel23ImplicitGemmConvolutionINS1_11threadblock21ImplicitGemmPipelinedINS_4gemm9GemmShapeILi128ELi128ELi32EEENS4_12TileIteratorINS4_48Conv2dFpropActivationTileAccessIteratorOptimizedINS_11MatrixShapeILi128ELi32EEEaNS_6layout12TensorNCxHWxILi32EEENS_9transform29TransposePitchLinearThreadMapINSG_29PitchLinearWarpRakedThreadMapINS_16PitchLinearShapeILi4096ELi1EEELi128ENSJ_ILi32ELi1EEELi16EEENSJ_ILi2ELi16EEEEENS_12AlignedArrayIaLi16ELi16EEEEEEENSG_11threadblock19RegularTileIteratorISC_aNSD_37RowMajorTensorOpMultiplicandCrosswiseILi8ELi32EEELi0ESO_Li16EEENS9_INS4_44Conv2dFpropFilterTileAccessIteratorOptimizedINSB_ILi32ELi128EEEaNSD_12TensorCxRSKxILi32EEESO_SQ_Lb0EEEEENSU_ISZ_aNSD_40ColumnMajorTensorOpMultiplicandCrosswiseILi8ELi32EEELi1ESO_Li16EEEaSF_NS6_11threadblock9MmaPolicyINS6_4warp11MmaTensorOpINS7_ILi64ELi64ELi32EEEaSW_aS15_iSF_NS19_17MmaTensorOpPolicyINS_4arch3MmaINS7_ILi8ELi8ELi16EEELi32EaNSD_8RowMajorEaNSD_11ColumnMajorEiS1G_NS1D_21OpMultiplyAddSaturateEEENSB_ILi1ELi1EEEEELi1ELb1EbEENSB_ILi0ELi0EEES1N_Li1EEENS_21NumericArrayConverterIaaLi32ELNS_15FloatRoundStyleE2ENSG_6thread14UnaryTransform8IdentityEEES1U_bEENS_8epilogue11threadblock19InterleavedEpilogueIS8_S1M_Li1ENS1X_37InterleavedConvPredicatedTileIteratorINS1X_34InterleavedConvOutputTileThreadMapINSB_ILi2ELi2EEENSB_ILi8ELi2EEELi128ELi8ELi8EEEaLi32EEENS1W_4warp24FragmentIteratorTensorOpIS1B_S1F_iNS_5ArrayIiLi2ELb1EEENSD_22ColumnMajorInterleavedILi32EEEEENS1W_6thread21LinearCombinationReluIaLi8EifLNS2C_9ScaleType4KindE1ELS1Q_2EEELi32EEENS17_30GemmIdentityThreadblockSwizzleILi1EEELNS1_8OperatorE0ENS1_17Conv2dProblemSizeELNS1_9GroupModeE0EEEEEvNT_6ParamsE,@function
        .size           _ZN7cutlass6KernelINS_4conv6kernel23ImplicitGemmConvolutionINS1_11threadblock21ImplicitGemmPipelinedINS_4gemm9GemmShapeILi128ELi128ELi32EEENS4_12TileIteratorINS4_48Conv2dFpropActivationTileAccessIteratorOptimizedINS_11MatrixShapeILi128ELi32EEEaNS_6layout12TensorNCxHWxILi32EEENS_9transform29TransposePitchLinearThreadMapINSG_29PitchLinearWarpRakedThreadMapINS_16PitchLinearShapeILi4096ELi1EEELi128ENSJ_ILi32ELi1EEELi16EEENSJ_ILi2ELi16EEEEENS_12AlignedArrayIaLi16ELi16EEEEEEENSG_11threadblock19RegularTileIteratorISC_aNSD_37RowMajorTensorOpMultiplicandCrosswiseILi8ELi32EEELi0ESO_Li16EEENS9_INS4_44Conv2dFpropFilterTileAccessIteratorOptimizedINSB_ILi32ELi128EEEaNSD_12TensorCxRSKxILi32EEESO_SQ_Lb0EEEEENSU_ISZ_aNSD_40ColumnMajorTensorOpMultiplicandCrosswiseILi8ELi32EEELi1ESO_Li16EEEaSF_NS6_11threadblock9MmaPolicyINS6_4warp11MmaTensorOpINS7_ILi64ELi64ELi32EEEaSW_aS15_iSF_NS19_17MmaTensorOpPolicyINS_4arch3MmaINS7_ILi8ELi8ELi16EEELi32EaNSD_8RowMajorEaNSD_11ColumnMajorEiS1G_NS1D_21OpMultiplyAddSaturateEEENSB_ILi1ELi1EEEEELi1ELb1EbEENSB_ILi0ELi0EEES1N_Li1EEENS_21NumericArrayConverterIaaLi32ELNS_15FloatRoundStyleE2ENSG_6thread14UnaryTransform8IdentityEEES1U_bEENS_8epilogue11threadblock19InterleavedEpilogueIS8_S1M_Li1ENS1X_37InterleavedConvPredicatedTileIteratorINS1X_34InterleavedConvOutputTileThreadMapINSB_ILi2ELi2EEENSB_ILi8ELi2EEELi128ELi8ELi8EEEaLi32EEENS1W_4warp24FragmentIteratorTensorOpIS1B_S1F_iNS_5ArrayIiLi2ELb1EEENSD_22ColumnMajorInterleavedILi32EEEEENS1W_6thread21LinearCombinationReluIaLi8EifLNS2C_9ScaleType4KindE1ELS1Q_2EEELi32EEENS17_30GemmIdentityThreadblockSwizzleILi1EEELNS1_8OperatorE0ENS1_17Conv2dProblemSizeELNS1_9GroupModeE0EEEEEvNT_6ParamsE,(.L_x_661 - _ZN7cutlass6KernelINS_4conv6kernel23ImplicitGemmConvolutionINS1_11threadblock21ImplicitGemmPipelinedINS_4gemm9GemmShapeILi128ELi128ELi32EEENS4_12TileIteratorINS4_48Conv2dFpropActivationTileAccessIteratorOptimizedINS_11MatrixShapeILi128ELi32EEEaNS_6layout12TensorNCxHWxILi32EEENS_9transform29TransposePitchLinearThreadMapINSG_29PitchLinearWarpRakedThreadMapINS_16PitchLinearShapeILi4096ELi1EEELi128ENSJ_ILi32ELi1EEELi16EEENSJ_ILi2ELi16EEEEENS_12AlignedArrayIaLi16ELi16EEEEEEENSG_11threadblock19RegularTileIteratorISC_aNSD_37RowMajorTensorOpMultiplicandCrosswiseILi8ELi32EEELi0ESO_Li16EEENS9_INS4_44Conv2dFpropFilterTileAccessIteratorOptimizedINSB_ILi32ELi128EEEaNSD_12TensorCxRSKxILi32EEESO_SQ_Lb0EEEEENSU_ISZ_aNSD_40ColumnMajorTensorOpMultiplicandCrosswiseILi8ELi32EEELi1ESO_Li16EEEaSF_NS6_11threadblock9MmaPolicyINS6_4warp11MmaTensorOpINS7_ILi64ELi64ELi32EEEaSW_aS15_iSF_NS19_17MmaTensorOpPolicyINS_4arch3MmaINS7_ILi8ELi8ELi16EEELi32EaNSD_8RowMajorEaNSD_11ColumnMajorEiS1G_NS1D_21OpMultiplyAddSaturateEEENSB_ILi1ELi1EEEEELi1ELb1EbEENSB_ILi0ELi0EEES1N_Li1EEENS_21NumericArrayConverterIaaLi32ELNS_15FloatRoundStyleE2ENSG_6thread14UnaryTransform8IdentityEEES1U_bEENS_8epilogue11threadblock19InterleavedEpilogueIS8_S1M_Li1ENS1X_37InterleavedConvPredicatedTileIteratorINS1X_34InterleavedConvOutputTileThreadMapINSB_ILi2ELi2EEENSB_ILi8ELi2EEELi128ELi8ELi8EEEaLi32EEENS1W_4warp24FragmentIteratorTensorOpIS1B_S1F_iNS_5ArrayIiLi2ELb1EEENSD_22ColumnMajorInterleavedILi32EEEEENS1W_6thread21LinearCombinationReluIaLi8EifLNS2C_9ScaleType4KindE1ELS1Q_2EEELi32EEENS17_30GemmIdentityThreadblockSwizzleILi1EEELNS1_8OperatorE0ENS1_17Conv2dProblemSizeELNS1_9GroupModeE0EEEEEvNT_6ParamsE)
        .other          _ZN7cutlass6KernelINS_4conv6kernel23ImplicitGemmConvolutionINS1_11threadblock21ImplicitGemmPipelinedINS_4gemm9GemmShapeILi128ELi128ELi32EEENS4_12TileIteratorINS4_48Conv2dFpropActivationTileAccessIteratorOptimizedINS_11MatrixShapeILi128ELi32EEEaNS_6layout12TensorNCxHWxILi32EEENS_9transform29TransposePitchLinearThreadMapINSG_29PitchLinearWarpRakedThreadMapINS_16PitchLinearShapeILi4096ELi1EEELi128ENSJ_ILi32ELi1EEELi16EEENSJ_ILi2ELi16EEEEENS_12AlignedArrayIaLi16ELi16EEEEEEENSG_11threadblock19RegularTileIteratorISC_aNSD_37RowMajorTensorOpMultiplicandCrosswiseILi8ELi32EEELi0ESO_Li16EEENS9_INS4_44Conv2dFpropFilterTileAccessIteratorOptimizedINSB_ILi32ELi128EEEaNSD_12TensorCxRSKxILi32EEESO_SQ_Lb0EEEEENSU_ISZ_aNSD_40ColumnMajorTensorOpMultiplicandCrosswiseILi8ELi32EEELi1ESO_Li16EEEaSF_NS6_11threadblock9MmaPolicyINS6_4warp11MmaTensorOpINS7_ILi64ELi64ELi32EEEaSW_aS15_iSF_NS19_17MmaTensorOpPolicyINS_4arch3MmaINS7_ILi8ELi8ELi16EEELi32EaNSD_8RowMajorEaNSD_11ColumnMajorEiS1G_NS1D_21OpMultiplyAddSaturateEEENSB_ILi1ELi1EEEEELi1ELb1EbEENSB_ILi0ELi0EEES1N_Li1EEENS_21NumericArrayConverterIaaLi32ELNS_15FloatRoundStyleE2ENSG_6thread14UnaryTransform8IdentityEEES1U_bEENS_8epilogue11threadblock19InterleavedEpilogueIS8_S1M_Li1ENS1X_37InterleavedConvPredicatedTileIteratorINS1X_34InterleavedConvOutputTileThreadMapINSB_ILi2ELi2EEENSB_ILi8ELi2EEELi128ELi8ELi8EEEaLi32EEENS1W_4warp24FragmentIteratorTensorOpIS1B_S1F_iNS_5ArrayIiLi2ELb1EEENSD_22ColumnMajorInterleavedILi32EEEEENS1W_6thread21LinearCombinationReluIaLi8EifLNS2C_9ScaleType4KindE1ELS1Q_2EEELi32EEENS17_30GemmIdentityThreadblockSwizzleILi1EEELNS1_8OperatorE0ENS1_17Conv2dProblemSizeELNS1_9GroupModeE0EEEEEvNT_6ParamsE,@"STO_CUDA_ENTRY STV_DEFAULT"
_ZN7cutlass6KernelINS_4conv6kernel23ImplicitGemmConvolutionINS1_11threadblock21ImplicitGemmPipelinedINS_4gemm9GemmShapeILi128ELi128ELi32EEENS4_12TileIteratorINS4_48Conv2dFpropActivationTileAccessIteratorOptimizedINS_11MatrixShapeILi128ELi32EEEaNS_6layout12TensorNCxHWxILi32EEENS_9transform29TransposePitchLinearThreadMapINSG_29PitchLinearWarpRakedThreadMapINS_16PitchLinearShapeILi4096ELi1EEELi128ENSJ_ILi32ELi1EEELi16EEENSJ_ILi2ELi16EEEEENS_12AlignedArrayIaLi16ELi16EEEEEEENSG_11threadblock19RegularTileIteratorISC_aNSD_37RowMajorTensorOpMultiplicandCrosswiseILi8ELi32EEELi0ESO_Li16EEENS9_INS4_44Conv2dFpropFilterTileAccessIteratorOptimizedINSB_ILi32ELi128EEEaNSD_12TensorCxRSKxILi32EEESO_SQ_Lb0EEEEENSU_ISZ_aNSD_40ColumnMajorTensorOpMultiplicandCrosswiseILi8ELi32EEELi1ESO_Li16EEEaSF_NS6_11threadblock9MmaPolicyINS6_4warp11MmaTensorOpINS7_ILi64ELi64ELi32EEEaSW_aS15_iSF_NS19_17MmaTensorOpPolicyINS_4arch3MmaINS7_ILi8ELi8ELi16EEELi32EaNSD_8RowMajorEaNSD_11ColumnMajorEiS1G_NS1D_21OpMultiplyAddSaturateEEENSB_ILi1ELi1EEEEELi1ELb1EbEENSB_ILi0ELi0EEES1N_Li1EEENS_21NumericArrayConverterIaaLi32ELNS_15FloatRoundStyleE2ENSG_6thread14UnaryTransform8IdentityEEES1U_bEENS_8epilogue11threadblock19InterleavedEpilogueIS8_S1M_Li1ENS1X_37InterleavedConvPredicatedTileIteratorINS1X_34InterleavedConvOutputTileThreadMapINSB_ILi2ELi2EEENSB_ILi8ELi2EEELi128ELi8ELi8EEEaLi32EEENS1W_4warp24FragmentIteratorTensorOpIS1B_S1F_iNS_5ArrayIiLi2ELb1EEENSD_22ColumnMajorInterleavedILi32EEEEENS1W_6thread21LinearCombinationReluIaLi8EifLNS2C_9ScaleType4KindE1ELS1Q_2EEELi32EEENS17_30GemmIdentityThreadblockSwizzleILi1EEELNS1_8OperatorE0ENS1_17Conv2dProblemSizeELNS1_9GroupModeE0EEEEEvNT_6ParamsE:
[----:B------:R-:W-:Y:S02]  /*0000*/  MOV R1, c[0x0][0x28] ;  /* 0x00000a0000017a02 */ /* 0x000fe40000000f00 */
[----:B------:R-:W0:Y:S01]  /*0010*/  S2R R3, SR_CTAID.Y ;  /* 0x0000000000037919 */ /* 0x000e220000002600 */
[----:B------:R-:W-:-:S03]  /*0020*/  IMAD.MOV.U32 R2, RZ, RZ, -0x1 ;  /* 0xffffffffff027424 */ /* 0x000fc600078e00ff */
[----:B------:R-:W1:Y:S02]  /*0030*/  S2R R0, SR_CTAID.X ;  /* 0x0000000000007919 */ /* 0x000e640000002500 */
[----:B------:R-:W-:Y:S02]  /*0040*/  SHF.L.U32 R5, R2, c[0x0][0x1c0], RZ ;  /* 0x0000700002057a19 */ /* 0x000fe400000006ff */
[----:B0-----:R-:W-:Y:S02]  /*0050*/  SHF.L.U32 R3, R3, c[0x0][0x1c0], RZ ;  /* 0x0000700003037a19 */ /* 0x001fe400000006ff */
[----:B-1----:R-:W-:Y:S02]  /*0060*/  LOP3.LUT R6, R0, R5, RZ, 0x30, !PT ;  /* 0x0000000500067212 */ /* 0x002fe400078e30ff */
[----:B------:R-:W-:-:S03]  /*0070*/  SHF.R.S32.HI R0, RZ, c[0x0][0x1c0], R0 ;  /* 0x00007000ff007a19 */ /* 0x000fc60000011400 */
[----:B------:R-:W-:-:S05]  /*0080*/  IMAD.IADD R6, R3, 0x1, R6 ;  /* 0x0000000103067824 */ /* 0x000fca00078e0206 */
[----:B------:R-:W-:-:S04]  /*0090*/  ISETP.GE.AND P0, PT, R6, c[0x0][0x1ac], PT ;  /* 0x00006b0006007a0c */ /* 0x000fc80003f06270 */
[----:B------:R-:W-:-:S12]  /*00a0*/  ISETP.GE.OR P0, PT, R0, c[0x0][0x1a8], P0 ;  /* 0x00006a0000007a0c */ /* 0x000fd80000706670 */
[----:B------:R-:W-:Y:S05]  /*00b0*/  @P0 EXIT ;  /* 0x000000000000094d */ /* 0x000fea0003800000 */
[----:B------:R-:W0:Y:S01]  /*00c0*/  S2R R182, SR_TID.X ;  /* 0x0000000000b67919 */ /* 0x000e220000002100 */
[----:B------:R-:W-:Y:S02]  /*00d0*/  IMAD.MOV.U32 R2, RZ, RZ, c[0x0][0x200] ;  /* 0x00008000ff027624 */ /* 0x000fe400078e00ff */
[----:B------:R-:W-:Y:S01]  /*00e0*/  IMAD.MOV.U32 R180, RZ, RZ, 0x1 ;  /* 0x00000001ffb47424 */ /* 0x000fe200078e00ff */
[----:B------:R-:W1:Y:S01]  /*00f0*/  S2R R181, SR_CTAID.Z ;  /* 0x0000000000b57919 */ /* 0x000e620000002700 */
[----:B------:R-:W-:Y:S01]  /*0100*/  IMAD.MOV.U32 R191, RZ, RZ, RZ ;  /* 0x000000ffffbf7224 */ /* 0x000fe200078e00ff */
[----:B------:R-:W-:Y:S01]  /*0110*/  ISETP.NE.AND P1, PT, R2, 0x1, PT ;  /* 0x000000010200780c */ /* 0x000fe20003f25270 */
[----:B------:R-:W-:Y:S01]  /*0120*/  IMAD.MOV.U32 R2, RZ, RZ, c[0x0][0x20c] ;  /* 0x00008300ff027624 */ /* 0x000fe200078e00ff */
[----:B------:R-:W-:Y:S01]  /*0130*/  ISETP.NE.AND P4, PT, R180, c[0x0][0x19c], PT ;  /* 0x00006700b4007a0c */ /* 0x000fe20003f85270 */
[----:B------:R-:W-:Y:S02]  /*0140*/  IMAD.MOV.U32 R186, RZ, RZ, RZ ;  /* 0x000000ffffba7224 */ /* 0x000fe400078e00ff */
[----:B------:R-:W-:Y:S01]  /*0150*/  IMAD.MOV.U32 R184, RZ, RZ, RZ ;  /* 0x000000ffffb87224 */ /* 0x000fe200078e00ff */
[----:B------:R-:W-:-:S02]  /*0160*/  ISETP.NE.AND P0, PT, R2, 0x1, PT ;  /* 0x000000010200780c */ /* 0x000fc40003f05270 */
        /* <DEDUP_REMOVED lines=18> */
[C---:B------:R-:W-:Y:S01]  /*0290*/  @P1 IMAD.HI.U32 R3, R0.reuse, c[0x0][0x204], RZ ;  /* 0x0000810000031a27 */ /* 0x040fe200078e00ff */
[----:B------:R-:W-:-:S03]  /*02a0*/  IADD3 R7, R0, 0x10, RZ ;  /* 0x0000001000077810 */ /* 0x000fc60007ffe0ff */
[----:B------:R-:W-:Y:S02]  /*02b0*/  IMAD.MOV.U32 R13, RZ, RZ, R0 ;  /* 0x000000ffff0d7224 */ /* 0x000fe400078e0000 */
[----:B------:R-:W-:-:S03]  /*02c0*/  @P1 IMAD.HI.U32 R2, R7, c[0x0][0x204], RZ ;  /* 0x0000810007021a27 */ /* 0x000fc600078e00ff */
[----:B------:R-:W-:Y:S01]  /*02d0*/  @P1 SHF.R.U32.HI R13, RZ, c[0x0][0x208], R3 ;  /* 0x00008200ff0d1a19 */ /* 0x000fe20000011603 */
[----:B------:R-:W-:Y:S02]  /*02e0*/  IMAD.MOV.U32 R11, RZ, RZ, R7 ;  /* 0x000000ffff0b7224 */ /* 0x000fe400078e0007 */
[----:B-1----:R-:W-:Y:S02]  /*02f0*/  IMAD R183, R181, 0x2, R32 ;  /* 0x00000002b5b77824 */ /* 0x002fe400078e0220 */
[----:B------:R-:W-:Y:S01]  /*0300*/  IMAD.MOV R3, RZ, RZ, -R13 ;  /* 0x000000ffff037224 */ /* 0x000fe200078e0a0d */
[----:B------:R-:W-:Y:S01]  /*0310*/  @P1 SHF.R.U32.HI R11, RZ, c[0x0][0x208], R2 ;  /* 0x00008200ff0b1a19 */ /* 0x000fe20000011602 */
[----:B------:R-:W-:Y:S02]  /*0320*/  IMAD.SHL.U32 R183, R183, 0x10, RZ ;  /* 0x00000010b7b77824 */ /* 0x000fe400078e00ff */
[----:B------:R-:W-:Y:S02]  /*0330*/  IMAD R3, R3, c[0x0][0x200], R0 ;  /* 0x0000800003037a24 */ /* 0x000fe400078e0200 */
[----:B------:R-:W-:-:S02]  /*0340*/  IMAD.MOV R0, RZ, RZ, -R11 ;  /* 0x000000ffff007224 */ /* 0x000fc400078e0a0b */
[----:B------:R-:W-:-:S04]  /*0350*/  @P0 IMAD.HI.U32 R2, R3, c[0x0][0x210], RZ ;  /* 0x0000840003020a27 */ /* 0x000fc800078e00ff */
[----:B------:R-:W-:Y:S02]  /*0360*/  IMAD.MOV.U32 R8, RZ, RZ, R3 ;  /* 0x000000ffff087224 */ /* 0x000fe400078e0003 */
[----:B------:R-:W-:Y:S02]  /*0370*/  IMAD R0, R0, c[0x0][0x200], R7 ;  /* 0x0000800000007a24 */ /* 0x000fe400078e0207 */
[----:B------:R-:W-:Y:S01]  /*0380*/  IMAD.MOV.U32 R7, RZ, RZ, c[0x0][0x18c] ;  /* 0x00006300ff077624 */ /* 0x000fe200078e00ff */
[----:B------:R-:W-:Y:S01]  /*0390*/  @P0 SHF.R.U32.HI R8, RZ, c[0x0][0x214], R2 ;  /* 0x00008500ff080a19 */ /* 0x000fe20000011602 */
[----:B------:R-:W-:-:S04]  /*03a0*/  @P0 IMAD.HI.U32 R5, R0, c[0x0][0x210], RZ ;  /* 0x0000840000050a27 */ /* 0x000fc800078e00ff */
[----:B------:R-:W-:Y:S02]  /*03b0*/  IMAD.MOV.U32 R2, RZ, RZ, R0 ;  /* 0x000000ffff027224 */ /* 0x000fe400078e0000 */
[----:B------:R-:W-:Y:S02]  /*03c0*/  IMAD.MOV R4, RZ, RZ, -R8 ;  /* 0x000000ffff047224 */ /* 0x000fe400078e0a08 */
[-C--:B------:R-:W-:Y:S01]  /*03d0*/  IMAD R8, R8, R7.reuse, -c[0x0][0x184] ;  /* 0x8000610008087624 */ /* 0x080fe200078e0207 */
[----:B------:R-:W-:Y:S01]  /*03e0*/  @P0 SHF.R.U32.HI R2, RZ, c[0x0][0x214], R5 ;  /* 0x00008500ff020a19 */ /* 0x000fe20000011605 */
[----:B------:R-:W-:Y:S02]  /*03f0*/  IMAD.MOV.U32 R5, RZ, RZ, 0x1 ;  /* 0x00000001ff057424 */ /* 0x000fe400078e00ff */
[----:B------:R-:W-:Y:S02]  /*0400*/  IMAD R4, R4, c[0x0][0x20c], R3 ;  /* 0x0000830004047a24 */ /* 0x000fe400078e0203 */
[----:B------:R-:W-:Y:S01]  /*0410*/  IMAD R7, R2, R7, -c[0x0][0x184] ;  /* 0x8000610002077624 */ /* 0x000fe200078e0207 */
[C---:B------:R-:W-:Y:S01]  /*0420*/  IADD3 R12, -R5.reuse, c[0x0][0x17c], RZ ;  /* 0x00005f00050c7a10 */ /* 0x040fe20007ffe1ff */
[----:B------:R-:W-:Y:S01]  /*0430*/  IMAD.MOV R9, RZ, RZ, -R2 ;  /* 0x000000ffff097224 */ /* 0x000fe200078e0a02 */
[----:B------:R-:W-:Y:S01]  /*0440*/  SHF.R.S32.HI R2, RZ, 0x1f, R183 ;  /* 0x0000001fff027819 */ /* 0x000fe200000114b7 */
[----:B------:R-:W-:Y:S01]  /*0450*/  IMAD.MOV.U32 R3, RZ, RZ, c[0x0][0x190] ;  /* 0x00006400ff037624 */ /* 0x000fe200078e00ff */
[----:B------:R-:W-:Y:S01]  /*0460*/  IADD3 R5, -R5, c[0x0][0x180], RZ ;  /* 0x0000600005057a10 */ /* 0x000fe20007ffe1ff */
[----:B------:R-:W-:Y:S01]  /*0470*/  IMAD R0, R9, c[0x0][0x20c], R0 ;  /* 0x0000830009007a24 */ /* 0x000fe200078e0200 */
[----:B------:R-:W-:Y:S01]  /*0480*/  SEL R26, R12, RZ, !P4 ;  /* 0x000000ff0c1a7207 */ /* 0x000fe20006000000 */
[----:B------:R-:W-:Y:S01]  /*0490*/  IMAD R4, R4, R3, -c[0x0][0x188] ;  /* 0x8000620004047624 */ /* 0x000fe200078e0203 */
[----:B------:R-:W-:Y:S01]  /*04a0*/  LEA.HI R2, R2, R183, RZ, 0x5 ;  /* 0x000000b702027211 */ /* 0x000fe200078f28ff */
[----:B------:R-:W-:Y:S01]  /*04b0*/  IMAD R3, R0, R3, -c[0x0][0x188] ;  /* 0x8000620000037624 */ /* 0x000fe200078e0203 */
[----:B------:R-:W-:Y:S01]  /*04c0*/  SEL R15, R5, RZ, !P4 ;  /* 0x000000ff050f7207 */ /* 0x000fe20006000000 */
[----:B------:R-:W-:Y:S01]  /*04d0*/  IMAD R24, R26, c[0x0][0x194], R8 ;  /* 0x000065001a187a24 */ /* 0x000fe200078e0208 */
[----:B------:R-:W-:Y:S01]  /*04e0*/  LOP3.LUT R36, R2, 0xffffffe0, RZ, 0xc0, !PT ;  /* 0xffffffe002247812 */ /* 0x000fe200078ec0ff */
[----:B------:R-:W-:Y:S01]  /*04f0*/  IMAD R26, R26, c[0x0][0x194], R7 ;  /* 0x000065001a1a7a24 */ /* 0x000fe200078e0207 */
[----:B------:R-:W-:Y:S01]  /*0500*/  SHF.R.S32.HI R2, RZ, 0x5, R2 ;  /* 0x00000005ff027819 */ /* 0x000fe20000011402 */
[----:B------:R-:W-:-:S02]  /*0510*/  IMAD R21, R15, c[0x0][0x198], R4 ;  /* 0x000066000f157a24 */ /* 0x000fc400078e0204 */
[----:B------:R-:W-:Y:S02]  /*0520*/  IMAD R24, R24, c[0x0][0x1d0], RZ ;  /* 0x0000740018187a24 */ /* 0x000fe400078e02ff */
[----:B------:R-:W-:Y:S02]  /*0530*/  IMAD.IADD R36, R183, 0x1, -R36 ;  /* 0x00000001b7247824 */ /* 0x000fe400078e0a24 */
[----:B------:R-:W-:Y:S01]  /*0540*/  IMAD.SHL.U32 R21, R21, 0x20, RZ ;  /* 0x0000002015157824 */ /* 0x000fe200078e00ff */
[----:B------:R-:W-:Y:S01]  /*0550*/  SHF.R.S32.HI R9, RZ, 0x1f, R24 ;  /* 0x0000001fff097819 */ /* 0x000fe20000011418 */
[----:B------:R-:W-:Y:S01]  /*0560*/  IMAD R16, R13, c[0x0][0x1d8], RZ ;  /* 0x000076000d107a24 */ /* 0x000fe200078e02ff */
[----:B------:R-:W-:Y:S01]  /*0570*/  SHF.R.S32.HI R0, RZ, 0x1f, R36 ;  /* 0x0000001fff007819 */ /* 0x000fe20000011424 */
[----:B------:R-:W-:Y:S01]  /*0580*/  IMAD R17, R2, c[0x0][0x1d4], RZ ;  /* 0x0000750002117a24 */ /* 0x000fe200078e02ff */
[----:B------:R-:W-:Y:S01]  /*0590*/  IADD3 R24, P3, P2, R24, R36, R21 ;  /* 0x0000002418187210 */ /* 0x000fe20007a7e015 */
[----:B------:R-:W-:Y:S01]  /*05a0*/  IMAD R15, R15, c[0x0][0x198], R3 ;  /* 0x000066000f0f7a24 */ /* 0x000fe200078e0203 */
[----:B------:R-:W-:Y:S01]  /*05b0*/  SHF.R.S32.HI R14, RZ, 0x1f, R21 ;  /* 0x0000001fff0e7819 */ /* 0x000fe20000011415 */
[----:B------:R-:W-:-:S02]  /*05c0*/  IMAD R26, R26, c[0x0][0x1d0], RZ ;  /* 0x000074001a1a7a24 */ /* 0x000fc400078e02ff */
[----:B------:R-:W-:Y:S01]  /*05d0*/  IMAD.SHL.U32 R15, R15, 0x20, RZ ;  /* 0x000000200f0f7824 */ /* 0x000fe200078e00ff */
[----:B------:R-:W-:Y:S02]  /*05e0*/  IADD3.X R9, R9, R0, R14, P3, P2 ;  /* 0x0000000009097210 */ /* 0x000fe40001fe440e */
[--C-:B------:R-:W-:Y:S02]  /*05f0*/  IADD3 R24, P3, P2, R16, R24, R17.reuse ;  /* 0x0000001810187210 */ /* 0x100fe40007a7e011 */
[----:B------:R-:W-:Y:S02]  /*0600*/  SHF.R.S32.HI R16, RZ, 0x1f, R16 ;  /* 0x0000001fff107819 */ /* 0x000fe40000011410 */
[----:B------:R-:W-:Y:S02]  /*0610*/  SHF.R.S32.HI R14, RZ, 0x1f, R17 ;  /* 0x0000001fff0e7819 */ /* 0x000fe40000011411 */
[----:B------:R-:W-:Y:S02]  /*0620*/  SHF.R.S32.HI R19, RZ, 0x1f, R26 ;  /* 0x0000001fff137819 */ /* 0x000fe4000001141a */
[----:B------:R-:W-:-:S02]  /*0630*/  IADD3 R26, P1, P0, R26, R36, R15 ;  /* 0x000000241a1a7210 */ /* 0x000fc4000783e00f */
[----:B------:R-:W-:Y:S01]  /*0640*/  SHF.R.S32.HI R10, RZ, 0x1f, R15 ;  /* 0x0000001fff0a7819 */ /* 0x000fe2000001140f */
[----:B------:R-:W-:Y:S01]  /*0650*/  IMAD R15, R11, c[0x0][0x1d8], RZ ;  /* 0x000076000b0f7a24 */ /* 0x000fe200078e02ff */
[----:B------:R-:W-:Y:S02]  /*0660*/  IADD3.X R9, R16, R9, R14, P3, P2 ;  /* 0x0000000910097210 */ /* 0x000fe40001fe440e */
[----:B------:R-:W-:Y:S02]  /*0670*/  ISETP.LE.AND P2, PT, R180, c[0x0][0x17c], PT ;  /* 0x00005f00b4007a0c */ /* 0x000fe40003f43270 */
[----:B------:R-:W-:Y:S02]  /*0680*/  IADD3.X R10, R19, R0, R10, P1, P0 ;  /* 0x00000000130a7210 */ /* 0x000fe40000fe040a */
[----:B------:R-:W-:Y:S02]  /*0690*/  IADD3 R26, P1, P0, R15, R26, R17 ;  /* 0x0000001a0f1a7210 */ /* 0x000fe4000783e011 */
[----:B------:R-:W-:-:S04]  /*06a0*/  SHF.R.S32.HI R15, RZ, 0x1f, R15 ;  /* 0x0000001fff0f7819 */ /* 0x000fc8000001140f */
[----:B------:R-:W-:Y:S02]  /*06b0*/  IADD3.X R10, R15, R10, R14, P1, P0 ;  /* 0x0000000a0f0a7210 */ /* 0x000fe40000fe040e */
[----:B------:R-:W-:Y:S02]  /*06c0*/  IADD3 R24, P1, R24, c[0x0][0x218], RZ ;  /* 0x0000860018187a10 */ /* 0x000fe40007f3e0ff */
[----:B------:R-:W-:Y:S02]  /*06d0*/  IADD3 R26, P0, R26, c[0x0][0x218], RZ ;  /* 0x000086001a1a7a10 */ /* 0x000fe40007f1e0ff */
[----:B------:R-:W-:Y:S02]  /*06e0*/  IADD3.X R25, R9, c[0x0][0x21c], RZ, P1, !PT ;  /* 0x0000870009197a10 */ /* 0x000fe40000ffe4ff */
[----:B------:R-:W-:Y:S01]  /*06f0*/  IADD3.X R27, R10, c[0x0][0x21c], RZ, P0, !PT ;  /* 0x000087000a1b7a10 */ /* 0x000fe200007fe4ff */
[----:B------:R-:W-:Y:S05]  /*0700*/  @!P2 BRA `(.L_x_597) ;  /* 0x000001600000a947 */ /* 0x000fea0003800000 */
[----:B------:R-:W-:Y:S01]  /*0710*/  ISETP.GE.AND P3, PT, R13, c[0x0][0x160], PT ;  /* 0x000058000d007a0c */ /* 0x000fe20003f66270 */
[----:B------:R-:W-:Y:S01]  /*0720*/  IMAD.MOV.U32 R186, RZ, RZ, RZ ;  /* 0x000000ffffba7224 */ /* 0x000fe200078e00ff */
[----:B------:R-:W-:Y:S01]  /*0730*/  ISETP.GE.AND P2, PT, R11, c[0x0][0x160], PT ;  /* 0x000058000b007a0c */ /* 0x000fe20003f46270 */
[----:B------:R-:W-:Y:S01]  /*0740*/  IMAD.MOV.U32 R13, RZ, RZ, RZ ;  /* 0x000000ffff0d7224 */ /* 0x000fe200078e00ff */
[----:B------:R-:W-:-:S03]  /*0750*/  MOV R184, RZ ;  /* 0x000000ff00b87202 */ /* 0x000fc60000000f00 */
.L_x_598:
[----:B------:R-:W-:-:S05]  /*0760*/  IMAD.IADD R10, R12, 0x1, -R13 ;  /* 0x000000010c0a7824 */ /* 0x000fca00078e0a0d */
[----:B------:R-:W-:-:S05]  /*0770*/  SEL R9, R10, R13, !P4 ;  /* 0x0000000d0a097207 */ /* 0x000fca0006000000 */
[C---:B------:R-:W-:Y:S02]  /*0780*/  IMAD R10, R9.reuse, c[0x0][0x194], R8 ;  /* 0x00006500090a7a24 */ /* 0x040fe400078e0208 */
[----:B------:R-:W-:-:S03]  /*0790*/  IMAD R9, R9, c[0x0][0x194], R7 ;  /* 0x0000650009097a24 */ /* 0x000fc600078e0207 */
[C---:B------:R-:W-:Y:S02]  /*07a0*/  ISETP.GT.AND P1, PT, R10.reuse, -0x1, !P3 ;  /* 0xffffffff0a00780c */ /* 0x040fe40005f24270 */
[C---:B------:R-:W-:Y:S02]  /*07b0*/  ISETP.GT.AND P0, PT, R9.reuse, -0x1, !P2 ;  /* 0xffffffff0900780c */ /* 0x040fe40005704270 */
[----:B------:R-:W-:Y:S02]  /*07c0*/  ISETP.LT.AND P1, PT, R10, c[0x0][0x164], P1 ;  /* 0x000059000a007a0c */ /* 0x000fe40000f21270 */
[----:B------:R-:W-:Y:S02]  /*07d0*/  ISETP.LT.AND P0, PT, R9, c[0x0][0x164], P0 ;  /* 0x0000590009007a0c */ /* 0x000fe40000701270 */
[----:B------:R-:W-:Y:S02]  /*07e0*/  SEL R14, RZ, 0x1, !P1 ;  /* 0x00000001ff0e7807 */ /* 0x000fe40004800000 */
[----:B------:R-:W-:-:S02]  /*07f0*/  SEL R10, RZ, 0x1, !P0 ;  /* 0x00000001ff0a7807 */ /* 0x000fc40004000000 */
[-C--:B------:R-:W-:Y:S02]  /*0800*/  SHF.L.U32 R11, R14, R13.reuse, RZ ;  /* 0x0000000d0e0b7219 */ /* 0x080fe400000006ff */
[----:B------:R-:W-:Y:S02]  /*0810*/  SHF.L.U32 R9, R10, R13, RZ ;  /* 0x0000000d0a097219 */ /* 0x000fe400000006ff */
[----:B------:R-:W-:Y:S02]  /*0820*/  IADD3 R13, R13, 0x1, RZ ;  /* 0x000000010d0d7810 */ /* 0x000fe40007ffe0ff */
[----:B------:R-:W-:Y:S02]  /*0830*/  LOP3.LUT R184, R11, R184, RZ, 0xfc, !PT ;  /* 0x000000b80bb87212 */ /* 0x000fe400078efcff */
[----:B------:R-:W-:Y:S02]  /*0840*/  ISETP.GE.AND P0, PT, R13, c[0x0][0x17c], PT ;  /* 0x00005f000d007a0c */ /* 0x000fe40003f06270 */
[----:B------:R-:W-:-:S10]  /*0850*/  LOP3.LUT R186, R9, R186, RZ, 0xfc, !PT ;  /* 0x000000ba09ba7212 */ /* 0x000fd400078efcff */
[----:B------:R-:W-:Y:S05]  /*0860*/  @!P0 BRA `(.L_x_598) ;  /* 0xfffffef000008947 */ /* 0x000fea000383ffff */
.L_x_597:
[----:B------:R-:W-:Y:S02]  /*0870*/  ISETP.LE.AND P0, PT, R180, c[0x0][0x180], PT ;  /* 0x00006000b4007a0c */ /* 0x000fe40003f03270 */
[----:B------:R-:W-:-:S10]  /*0880*/  MOV R189, RZ ;  /* 0x000000ff00bd7202 */ /* 0x000fd40000000f00 */
[----:B------:R-:W-:Y:S05]  /*0890*/  @!P0 BRA `(.L_x_599) ;  /* 0x0000014000008947 */ /* 0x000fea0003800000 */
[----:B------:R-:W-:Y:S02]  /*08a0*/  MOV R191, RZ ;  /* 0x000000ff00bf7202 */ /* 0x000fe40000000f00 */
[----:B------:R-:W-:Y:S02]  /*08b0*/  MOV R189, RZ ;  /* 0x000000ff00bd7202 */ /* 0x000fe40000000f00 */
[----:B------:R-:W-:-:S04]  /*08c0*/  MOV R12, RZ ;  /* 0x000000ff000c7202 */ /* 0x000fc80000000f00 */
.L_x_600:
[C---:B------:R-:W-:Y:S02]  /*08d0*/  SEL R7, R5.reuse, R12, !P4 ;  /* 0x0000000c05077207 */ /* 0x040fe40006000000 */
[----:B------:R-:W-:-:S03]  /*08e0*/  IADD3 R5, R5, -0x1, RZ ;  /* 0xffffffff05057810 */ /* 0x000fc60007ffe0ff */
[C---:B------:R-:W-:Y:S02]  /*08f0*/  IMAD R8, R7.reuse, c[0x0][0x198], R4 ;  /* 0x0000660007087a24 */ /* 0x040fe400078e0204 */
[----:B------:R-:W-:-:S03]  /*0900*/  IMAD R7, R7, c[0x0][0x198], R3 ;  /* 0x0000660007077a24 */ /* 0x000fc600078e0203 */
[C---:B------:R-:W-:Y:S02]  /*0910*/  ISETP.GE.AND P1, PT, R8.reuse, c[0x0][0x168], PT ;  /* 0x00005a0008007a0c */ /* 0x040fe40003f26270 */
[C---:B------:R-:W-:Y:S02]  /*0920*/  ISETP.GE.AND P0, PT, R7.reuse, c[0x0][0x168], PT ;  /* 0x00005a0007007a0c */ /* 0x040fe40003f06270 */
[----:B------:R-:W-:Y:S02]  /*0930*/  ISETP.GT.AND P1, PT, R8, -0x1, !P1 ;  /* 0xffffffff0800780c */ /* 0x000fe40004f24270 */
[----:B------:R-:W-:Y:S02]  /*0940*/  ISETP.GT.AND P0, PT, R7, -0x1, !P0 ;  /* 0xffffffff0700780c */ /* 0x000fe40004704270 */
        /* <DEDUP_REMOVED lines=9> */
.L_x_599:
[----:B------:R-:W-:Y:S01]  /*09e0*/  IABS R5, c[0x0][0x1a4] ;  /* 0x0000690000057a13 */ /* 0x000fe20000000000 */
[----:B------:R-:W-:Y:S01]  /*09f0*/  ULDC UR5, c[0x0][0x16c] ;  /* 0x00005b0000057ab9 */ /* 0x000fe20000000800 */
[----:B------:R-:W-:Y:S01]  /*0a00*/  ISETP.NE.AND P3, PT, RZ, c[0x0][0x1a4], PT ;  /* 0x00006900ff007a0c */ /* 0x000fe20003f65270 */
[----:B------:R-:W-:Y:S01]  /*0a10*/  ULDC UR4, c[0x0][0x1a4] ;  /* 0x0000690000047ab9 */ /* 0x000fe20000000800 */
[----:B------:R-:W-:Y:S01]  /*0a20*/  IMAD R2, R2, c[0x0][0x228], RZ ;  /* 0x00008a0002027a24 */ /* 0x000fe200078e02ff */
[----:B------:R-:W-:Y:S01]  /*0a30*/  ULOP3.LUT UR4, UR5, UR4, URZ, 0x3c, !UPT ;  /* 0x0000000405047292 */ /* 0x000fe2000f8e3c3f */
[----:B------:R-:W0:Y:S01]  /*0a40*/  I2F.RP R7, R5 ;  /* 0x0000000500077306 */ /* 0x000e220000209400 */
[----:B------:R-:W-:Y:S01]  /*0a50*/  CS2R R20, SRZ ;  /* 0x0000000000147805 */ /* 0x000fe2000001ff00 */
[----:B------:R-:W-:Y:S01]  /*0a60*/  CS2R R22, SRZ ;  /* 0x0000000000167805 */ /* 0x000fe2000001ff00 */
[----:B------:R-:W-:Y:S01]  /*0a70*/  CS2R R12, SRZ ;  /* 0x00000000000c7805 */ /* 0x000fe2000001ff00 */
[----:B------:R-:W-:Y:S01]  /*0a80*/  CS2R R14, SRZ ;  /* 0x00000000000e7805 */ /* 0x000fe2000001ff00 */
[----:B------:R-:W-:Y:S01]  /*0a90*/  ISETP.LE.AND P2, PT, RZ, UR4, PT ;  /* 0x00000004ff007c0c */ /* 0x000fe2000bf43270 */
[----:B------:R-:W-:-:S02]  /*0aa0*/  CS2R R10, SRZ ;  /* 0x00000000000a7805 */ /* 0x000fc4000001ff00 */
        /* <DEDUP_REMOVED lines=8> */
[----:B------:R-:W-:Y:S02]  /*0b30*/  IMAD.MOV.U32 R9, RZ, RZ, RZ ;  /* 0x000000ffff097224 */ /* 0x000fe400078e00ff */
[----:B------:R-:W-:-:S04]  /*0b40*/  IMAD.HI.U32 R131, R4, R3, RZ ;  /* 0x0000000304837227 */ /* 0x000fc800078e00ff */
[----:B------:R-:W-:-:S04]  /*0b50*/  IMAD.MOV R4, RZ, RZ, -R131 ;  /* 0x000000ffff047224 */ /* 0x000fc800078e0a83 */
[----:B------:R-:W-:-:S05]  /*0b60*/  IMAD R4, R5, R4, R3 ;  /* 0x0000000405047224 */ /* 0x000fca00078e0203 */
[----:B------:R-:W-:-:S12]  /*0b70*/  ISETP.GT.U32.AND P0, PT, R5, R4, PT ;  /* 0x000000040500720c */ /* 0x000fd80003f04070 */
[----:B------:R-:W-:Y:S01]  /*0b80*/  @!P0 IMAD.IADD R4, R4, 0x1, -R5 ;  /* 0x0000000104048824 */ /* 0x000fe200078e0a05 */
[----:B------:R-:W-:-:S04]  /*0b90*/  @!P0 IADD3 R131, R131, 0x1, RZ ;  /* 0x0000000183838810 */ /* 0x000fc80007ffe0ff */
[----:B------:R-:W-:Y:S01]  /*0ba0*/  ISETP.GE.U32.AND P1, PT, R4, R5, PT ;  /* 0x000000050400720c */ /* 0x000fe20003f26070 */
[----:B------:R-:W-:Y:S02]  /*0bb0*/  IMAD R5, R6, 0x80, R31 ;  /* 0x0000008006057824 */ /* 0x000fe400078e021f */
[----:B------:R-:W-:-:S03]  /*0bc0*/  CS2R R6, SRZ ;  /* 0x0000000000067805 */ /* 0x000fc6000001ff00 */
[----:B------:R-:W-:-:S04]  /*0bd0*/  IADD3 R3, R5, 0x10, RZ ;  /* 0x0000001005037810 */ /* 0x000fc80007ffe0ff */
[----:B------:R-:W-:Y:S02]  /*0be0*/  ISETP.GE.AND P0, PT, R3, c[0x0][0x178], PT ;  /* 0x00005e0003007a0c */ /* 0x000fe40003f06270 */
[----:B------:R-:W-:Y:S02]  /*0bf0*/  @P1 IADD3 R131, R131, 0x1, RZ ;  /* 0x0000000183831810 */ /* 0x000fe40007ffe0ff */
[----:B------:R-:W-:Y:S02]  /*0c00*/  SEL R3, RZ, 0xffffffff, P0 ;  /* 0xffffffffff037807 */ /* 0x000fe40000000000 */
[----:B------:R-:W-:Y:S01]  /*0c10*/  ISETP.GE.AND P1, PT, R5, c[0x0][0x178], PT ;  /* 0x00005e0005007a0c */ /* 0x000fe20003f26270 */
[----:B------:R-:W-:Y:S02]  /*0c20*/  @!P2 IMAD.MOV R131, RZ, RZ, -R131 ;  /* 0x000000ffff83a224 */ /* 0x000fe400078e0a83 */
[----:B------:R-:W-:Y:S01]  /*0c30*/  IMAD.SHL.U32 R3, R3, 0x2, RZ ;  /* 0x0000000203037824 */ /* 0x000fe200078e00ff */
[----:B------:R-:W-:Y:S01]  /*0c40*/  SEL R4, RZ, 0x1, P1 ;  /* 0x00000001ff047807 */ /* 0x000fe20000800000 */
[----:B------:R-:W-:Y:S01]  /*0c50*/  IMAD.SHL.U32 R5, R5, 0x20, RZ ;  /* 0x0000002005057824 */ /* 0x000fe200078e00ff */
[----:B------:R-:W-:-:S02]  /*0c60*/  @!P3 LOP3.LUT R131, RZ, c[0x0][0x1a4], RZ, 0x33, !PT ;  /* 0x00006900ff83ba12 */ /* 0x000fc400078e33ff */
[----:B------:R-:W-:Y:S02]  /*0c70*/  LOP3.LUT R3, R3, 0x2, R4, 0xe2, !PT ;  /* 0x0000000203037812 */ /* 0x000fe400078ee204 */
[----:B------:R-:W-:Y:S02]  /*0c80*/  ISETP.GE.U32.AND P0, PT, R183, R131, PT ;  /* 0x00000083b700720c */ /* 0x000fe40003f06070 */
[----:B------:R-:W-:Y:S02]  /*0c90*/  IADD3 R36, P2, P1, R2, R5, R36 ;  /* 0x0000000502247210 */ /* 0x000fe4000795e024 */
[----:B------:R-:W-:Y:S02]  /*0ca0*/  SEL R17, R3, RZ, !P0 ;  /* 0x000000ff03117207 */ /* 0x000fe40004000000 */
[----:B------:R-:W-:Y:S02]  /*0cb0*/  ISETP.GE.U32.AND P0, PT, R183, c[0x0][0x16c], PT ;  /* 0x00005b00b7007a0c */ /* 0x000fe40003f06070 */
[----:B------:R-:W-:-:S02]  /*0cc0*/  SHF.R.S32.HI R3, RZ, 0x1f, R2 ;  /* 0x0000001fff037819 */ /* 0x000fc40000011402 */
[----:B------:R-:W-:Y:S02]  /*0cd0*/  SHF.R.S32.HI R5, RZ, 0x1f, R5 ;  /* 0x0000001fff057819 */ /* 0x000fe40000011405 */
[----:B------:R-:W-:Y:S02]  /*0ce0*/  SEL R189, R189, RZ, !P0 ;  /* 0x000000ffbdbd7207 */ /* 0x000fe40004000000 */
[----:B------:R-:W-:Y:S02]  /*0cf0*/  SEL R184, R184, RZ, !P0 ;  /* 0x000000ffb8b87207 */ /* 0x000fe40004000000 */
[----:B------:R-:W-:Y:S02]  /*0d00*/  SEL R191, R191, RZ, !P0 ;  /* 0x000000ffbfbf7207 */ /* 0x000fe40004000000 */
[----:B------:R-:W-:Y:S02]  /*0d10*/  SEL R186, R186, RZ, !P0 ;  /* 0x000000ffbaba7207 */ /* 0x000fe40004000000 */
[----:B------:R-:W-:-:S02]  /*0d20*/  SHF.R.U32.HI R2, RZ, 0x1, R17 ;  /* 0x00000001ff027819 */ /* 0x000fc40000011611 */
[----:B------:R-:W-:Y:S02]  /*0d30*/  IADD3.X R0, R3, R5, R0, P2, P1 ;  /* 0x0000000503007210 */ /* 0x000fe400017e2400 */
[----:B------:R-:W-:Y:S01]  /*0d40*/  IADD3 R36, P0, R36, c[0x0][0x250], RZ ;  /* 0x0000940024247a10 */ /* 0x000fe20007f1e0ff */
[----:B------:R-:W-:Y:S01]  /*0d50*/  CS2R R4, SRZ ;  /* 0x0000000000047805 */ /* 0x000fe2000001ff00 */
[----:B------:R-:W-:Y:S02]  /*0d60*/  LOP3.LUT P3, RZ, R189, 0x1, R184, 0x80, !PT ;  /* 0x00000001bdff7812 */ /* 0x000fe400078680b8 */
[----:B------:R-:W-:Y:S02]  /*0d70*/  LOP3.LUT P2, RZ, R191, 0x1, R186, 0x80, !PT ;  /* 0x00000001bfff7812 */ /* 0x000fe400078480ba */
[----:B------:R-:W-:Y:S02]  /*0d80*/  ISETP.NE.U32.AND P4, PT, R2, RZ, PT ;  /* 0x000000ff0200720c */ /* 0x000fe40003f85070 */
[----:B------:R-:W-:-:S02]  /*0d90*/  LOP3.LUT P1, RZ, R17, 0x1, RZ, 0xc0, !PT ;  /* 0x0000000111ff7812 */ /* 0x000fc4000782c0ff */
[----:B------:R-:W-:Y:S02]  /*0da0*/  IADD3.X R37, R0, c[0x0][0x254], RZ, P0, !PT ;  /* 0x0000950000257a10 */ /* 0x000fe400007fe4ff */
[----:B------:R-:W-:Y:S02]  /*0db0*/  IADD3 R2, P0, R36, c[0x0][0x238], RZ ;  /* 0x00008e0024027a10 */ /* 0x000fe40007f1e0ff */
[----:B------:R0:W2:Y:S02]  /*0dc0*/  @P3 LDG.E.LTC128B.128.SYS R20, [R24] ;  /* 0x0000000018143381 */ /* 0x0000a400001eed20 */
[----:B------:R-:W-:Y:S02]  /*0dd0*/  IADD3.X R3, R37, c[0x0][0x23c], RZ, P0, !PT ;  /* 0x00008f0025037a10 */ /* 0x000fe400007fe4ff */
[----:B------:R1:W3:Y:S04]  /*0de0*/  @P2 LDG.E.LTC128B.128.SYS R12, [R26] ;  /* 0x000000001a0c2381 */ /* 0x0002e800001eed20 */
[----:B------:R4:W3:Y:S04]  /*0df0*/  @P1 LDG.E.LTC128B.128.SYS R8, [R36] ;  /* 0x0000000024081381 */ /* 0x0008e800001eed20 */
[----:B------:R0:W3:Y:S01]  /*0e00*/  @P4 LDG.E.LTC128B.128.SYS R4, [R2] ;  /* 0x0000000002044381 */ /* 0x0000e200001eed20 */
[----:B------:R-:W-:Y:S01]  /*0e10*/  SHF.R.U32.HI R18, RZ, 0x5, R182 ;  /* 0x00000005ff127819 */ /* 0x000fe200000116b6 */
[----:B------:R-:W-:Y:S01]  /*0e20*/  IMAD.MOV.U32 R35, RZ, RZ, 0x8 ;  /* 0x00000008ff237424 */ /* 0x000fe200078e00ff */
[----:B------:R-:W-:Y:S01]  /*0e30*/  IADD3 R29, R31, 0x10, RZ ;  /* 0x000000101f1d7810 */ /* 0x000fe20007ffe0ff */
[----:B------:R-:W-:Y:S01]  /*0e40*/  IMAD.MOV.U32 R197, RZ, RZ, c[0x0][0x24c] ;  /* 0x00009300ffc57624 */ /* 0x000fe200078e00ff */
[----:B------:R-:W-:Y:S01]  /*0e50*/  SHF.R.S32.HI R34, RZ, 0x1f, R31 ;  /* 0x0000001fff227819 */ /* 0x000fe2000001141f */
[----:B------:R-:W-:Y:S01]  /*0e60*/  IMAD.MOV.U32 R185, RZ, RZ, RZ ;  /* 0x000000ffffb97224 */ /* 0x000fe200078e00ff */
[----:B------:R-:W-:Y:S01]  /*0e70*/  SHF.R.S32.HI R16, RZ, 0x1f, R29 ;  /* 0x0000001fff107819 */ /* 0x000fe2000001141d */
[----:B------:R-:W-:Y:S01]  /*0e80*/  IMAD.MOV.U32 R187, RZ, RZ, 0x1 ;  /* 0x00000001ffbb7424 */ /* 0x000fe200078e00ff */
[----:B------:R-:W0:Y:S01]  /*0e90*/  SHFL.IDX PT, R18, R18, RZ, 0x1f ;  /* 0x00001fff12127589 */ /* 0x000e2200000e0000 */
[----:B------:R-:W-:Y:S01]  /*0ea0*/  LEA.HI R0, R32, R32, RZ, 0x1 ;  /* 0x0000002020007211 */ /* 0x000fe200078f08ff */
[----:B------:R-:W-:Y:S01]  /*0eb0*/  CS2R R150, SRZ ;  /* 0x0000000000967805 */ /* 0x000fe2000001ff00 */
[----:B------:R-:W-:Y:S01]  /*0ec0*/  LEA.HI R34, R34, R31, RZ, 0x2 ;  /* 0x0000001f22227211 */ /* 0x000fe200078f10ff */
[----:B------:R-:W-:Y:S01]  /*0ed0*/  CS2R R148, SRZ ;  /* 0x0000000000947805 */ /* 0x000fe2000001ff00 */
[----:B------:R-:W-:Y:S01]  /*0ee0*/  LEA.HI R19, R16, R29, RZ, 0x2 ;  /* 0x0000001d10137211 */ /* 0x000fe200078f10ff */
[----:B------:R-:W-:Y:S01]  /*0ef0*/  CS2R R48, SRZ ;  /* 0x0000000000307805 */ /* 0x000fe2000001ff00 */
[----:B------:R-:W-:Y:S01]  /*0f00*/  LOP3.LUT R16, R0, 0xfffffffe, RZ, 0xc0, !PT ;  /* 0xfffffffe00107812 */ /* 0x000fe200078ec0ff */
[----:B------:R-:W-:Y:S01]  /*0f10*/  CS2R R50, SRZ ;  /* 0x0000000000327805 */ /* 0x000fe2000001ff00 */
[----:B------:R-:W-:Y:S01]  /*0f20*/  LOP3.LUT R30, R34, 0x7ffffffc, RZ, 0xc0, !PT ;  /* 0x7ffffffc221e7812 */ /* 0x000fe200078ec0ff */
[----:B------:R-:W-:Y:S01]  /*0f30*/  CS2R R80, SRZ ;  /* 0x0000000000507805 */ /* 0x000fe2000001ff00 */
[----:B------:R-:W-:Y:S01]  /*0f40*/  LOP3.LUT R28, R19, 0x7ffffffc, RZ, 0xc0, !PT ;  /* 0x7ffffffc131c7812 */ /* 0x000fe200078ec0ff */
[----:B------:R-:W-:Y:S01]  /*0f50*/  IMAD.IADD R16, R32, 0x1, -R16 ;  /* 0x0000000120107824 */ /* 0x000fe200078e0a10 */
[C---:B------:R-:W-:Y:S01]  /*0f60*/  ISETP.NE.AND P4, PT, R180.reuse, c[0x0][0x180], PT ;  /* 0x00006000b4007a0c */ /* 0x040fe20003f85270 */
[----:B------:R-:W-:Y:S01]  /*0f70*/  IMAD.IADD R31, R31, 0x1, -R30 ;  /* 0x000000011f1f7824 */ /* 0x000fe200078e0a1e */
[----:B------:R-:W-:Y:S01]  /*0f80*/  SHF.R.S32.HI R33, RZ, 0x2, R34 ;  /* 0x00000002ff217819 */ /* 0x000fe20000011422 */
[----:B------:R-:W-:Y:S01]  /*0f90*/  IMAD.IADD R29, R29, 0x1, -R28 ;  /* 0x000000011d1d7824 */ /* 0x000fe200078e0a1c */
[----:B------:R-:W-:Y:S01]  /*0fa0*/  SHF.R.S32.HI R34, RZ, 0x1f, R34 ;  /* 0x0000001fff227819 */ /* 0x000fe20000011422 */
[--C-:B------:R-:W-:Y:S01]  /*0fb0*/  IMAD R31, R31, 0x2, R16.reuse ;  /* 0x000000021f1f7824 */ /* 0x100fe200078e0210 */
[--C-:B------:R-:W-:Y:S01]  /*0fc0*/  SHF.R.S32.HI R28, RZ, 0x2, R19.reuse ;  /* 0x00000002ff1c7819 */ /* 0x100fe20000011413 */
[----:B------:R-:W-:Y:S01]  /*0fd0*/  IMAD R16, R29, 0x2, R16 ;  /* 0x000000021d107824 */ /* 0x000fe200078e0210 */
[----:B------:R-:W-:Y:S01]  /*0fe0*/  SHF.R.S32.HI R19, RZ, 0x1f, R19 ;  /* 0x0000001fff137819 */ /* 0x000fe20000011413 */
[----:B------:R-:W-:Y:S01]  /*0ff0*/  IMAD.MOV.U32 R30, RZ, RZ, RZ ;  /* 0x000000ffff1e7224 */ /* 0x000fe200078e00ff */
[----:B------:R-:W-:Y:S01]  /*1000*/  SHF.R.S32.HI R32, RZ, 0x1f, R31 ;  /* 0x0000001fff207819 */ /* 0x000fe2000001141f */
[----:B0-----:R0:W1:Y:S01]  /*1010*/  R2UR UR5, R18 ;  /* 0x00000000120573c2 */ /* 0x00106200000e0000 */
[----:B------:R-:W-:Y:S01]  /*1020*/  SHF.R.S32.HI R29, RZ, 0x1f, R16 ;  /* 0x0000001fff1d7819 */ /* 0x000fe20000011410 */
[----:B------:R-:W-:Y:S01]  /*1030*/  CS2R R82, SRZ ;  /* 0x0000000000527805 */ /* 0x000fe2000001ff00 */
[----:B------:R-:W-:Y:S01]  /*1040*/  @!P4 ISETP.LT.AND P3, PT, R180, c[0x0][0x17c], PT ;  /* 0x00005f00b400ca0c */ /* 0x000fe20003f61270 */
[----:B------:R-:W-:Y:S01]  /*1050*/  CS2R R112, SRZ ;  /* 0x0000000000707805 */ /* 0x000fe2000001ff00 */
[----:B------:R-:W-:Y:S01]  /*1060*/  LEA.HI R34, R34, R33, RZ, 0x2 ;  /* 0x0000002122227211 */ /* 0x000fe200078f10ff */
[----:B------:R-:W-:Y:S01]  /*1070*/  CS2R R114, SRZ ;  /* 0x0000000000727805 */ /* 0x000fe2000001ff00 */
[----:B------:R-:W-:Y:S01]  /*1080*/  LEA.HI R32, R32, R31, RZ, 0x2 ;  /* 0x0000001f20207211 */ /* 0x000fe200078f10ff */
[----:B------:R-:W-:Y:S01]  /*1090*/  CS2R R46, SRZ ;  /* 0x00000000002e7805 */ /* 0x000fe2000001ff00 */
[----:B------:R-:W-:Y:S01]  /*10a0*/  LEA.HI R19, R19, R28, RZ, 0x2 ;  /* 0x0000001c13137211 */ /* 0x000fe200078f10ff */
[----:B------:R-:W-:Y:S01]  /*10b0*/  CS2R R52, SRZ ;  /* 0x0000000000347805 */ /* 0x000fe2000001ff00 */
[----:B------:R-:W-:Y:S01]  /*10c0*/  LEA.HI R29, R29, R16, RZ, 0x2 ;  /* 0x000000101d1d7211 */ /* 0x000fe200078f10ff */
[----:B------:R-:W-:Y:S01]  /*10d0*/  CS2R R78, SRZ ;  /* 0x00000000004e7805 */ /* 0x000fe2000001ff00 */
[----:B------:R-:W-:Y:S01]  /*10e0*/  @!P4 SEL R30, R180, 0x2, P3 ;  /* 0x00000002b41ec807 */ /* 0x000fe20001800000 */
[----:B------:R-:W-:Y:S01]  /*10f0*/  CS2R R84, SRZ ;  /* 0x0000000000547805 */ /* 0x000fe2000001ff00 */
[----:B------:R-:W-:Y:S01]  /*1100*/  LOP3.LUT R34, R34, 0xffffffc, RZ, 0xc0, !PT ;  /* 0x0ffffffc22227812 */ /* 0x000fe200078ec0ff */
[----:B------:R-:W-:Y:S01]  /*1110*/  CS2R R110, SRZ ;  /* 0x00000000006e7805 */ /* 0x000fe2000001ff00 */
[----:B------:R-:W-:Y:S01]  /*1120*/  LOP3.LUT R32, R32, 0xfffffffc, RZ, 0xc0, !PT ;  /* 0xfffffffc20207812 */ /* 0x000fe200078ec0ff */
[C---:B0-----:R-:W-:Y:S01]  /*1130*/  IMAD R18, R30.reuse, R35, c[0x2][0x0] ;  /* 0x008000001e127624 */ /* 0x041fe200078e0223 */
[----:B------:R-:W-:Y:S01]  /*1140*/  LOP3.LUT R19, R19, 0xffffffc, RZ, 0xc0, !PT ;  /* 0x0ffffffc13137812 */ /* 0x000fe200078ec0ff */
[----:B------:R-:W-:Y:S01]  /*1150*/  IMAD.IADD R34, R33, 0x1, -R34 ;  /* 0x0000000121227824 */ /* 0x000fe200078e0a22 */
[----:B------:R-:W-:Y:S01]  /*1160*/  LOP3.LUT R29, R29, 0xfffffffc, RZ, 0xc0, !PT ;  /* 0xfffffffc1d1d7812 */ /* 0x000fe200078ec0ff */
[----:B------:R-:W-:Y:S01]  /*1170*/  IMAD.IADD R31, R31, 0x1, -R32 ;  /* 0x000000011f1f7824 */ /* 0x000fe200078e0a20 */
[----:B------:R-:W-:Y:S01]  /*1180*/  ISETP.NE.AND P1, PT, R30, 0x2, PT ;  /* 0x000000021e00780c */ /* 0x000fe20003f25270 */
[----:B------:R-:W-:Y:S01]  /*1190*/  IMAD.SHL.U32 R30, R0, 0x4, RZ ;  /* 0x00000004001e7824 */ /* 0x000fe200078e00ff */
[----:B-1----:R-:W-:Y:S01]  /*11a0*/  USHF.R.S32.HI UR7, URZ, 0x1f, UR5 ;  /* 0x0000001f3f077899 */ /* 0x002fe20008011405 */
[----:B------:R-:W-:Y:S01]  /*11b0*/  IMAD.IADD R19, R28, 0x1, -R19 ;  /* 0x000000011c137824 */ /* 0x000fe200078e0a13 */
[----:B------:R-:W-:Y:S01]  /*11c0*/  LOP3.LUT R31, R31, R34, RZ, 0x3c, !PT ;  /* 0x000000221f1f7212 */ /* 0x000fe200078e3cff */
[----:B------:R-:W-:Y:S01]  /*11d0*/  IMAD.IADD R16, R16, 0x1, -R29 ;  /* 0x0000000110107824 */ /* 0x000fe200078e0a1d */
[----:B------:R-:W-:Y:S01]  /*11e0*/  LOP3.LUT R30, R30, 0xfffffff8, RZ, 0xc0, !PT ;  /* 0xfffffff81e1e7812 */ /* 0x000fe200078ec0ff */
[----:B------:R-:W-:Y:S01]  /*11f0*/  IMAD.MOV.U32 R0, RZ, RZ, c[0x0][0x248] ;  /* 0x00009200ff007624 */ /* 0x000fe200078e00ff */
[----:B------:R-:W-:Y:S01]  /*1200*/  ISETP.NE.AND P2, PT, R180, c[0x0][0x22c], PT ;  /* 0x00008b00b4007a0c */ /* 0x000fe20003f45270 */
[----:B------:R-:W-:Y:S01]  /*1210*/  ULEA.HI UR7, UR7, UR5, URZ, 0x2 ;  /* 0x0000000507077291 */ /* 0x000fe2000f8f103f */
[----:B------:R-:W-:Y:S01]  /*1220*/  LOP3.LUT R16, R16, R19, RZ, 0x3c, !PT ;  /* 0x0000001310107212 */ /* 0x000fe200078e3cff */
[----:B------:R-:W-:Y:S01]  /*1230*/  IMAD.SHL.U32 R35, R182, 0x2, RZ ;  /* 0x00000002b6237824 */ /* 0x000fe200078e00ff */
[--C-:B------:R-:W-:Y:S01]  /*1240*/  IADD3 R32, R31, R32, R30.reuse ;  /* 0x000000201f207210 */ /* 0x100fe20007ffe01e */
[----:B------:R-:W-:Y:S01]  /*1250*/  ULOP3.LUT UR4, UR7, 0xfffffffc, URZ, 0xc0, !UPT ;  /* 0xfffffffc07047892 */ /* 0x000fe2000f8ec03f */
[----:B------:R-:W-:Y:S01]  /*1260*/  IADD3 R29, R16, R29, R30 ;  /* 0x0000001d101d7210 */ /* 0x000fe20007ffe01e */
[----:B------:R-:W0:Y:S01]  /*1270*/  LDC.64 R18, c[0x0][R18+0x160] ;  /* 0x0000580012127b82 */ /* 0x000e220000000a00 */
[----:B------:R-:W-:Y:S01]  /*1280*/  SEL R31, R0, c[0x0][0x240], !P2 ;  /* 0x00009000001f7a07 */ /* 0x000fe20005000000 */
[----:B------:R-:W-:Y:S01]  /*1290*/  IMAD R32, R33, 0x10, R32 ;  /* 0x0000001021207824 */ /* 0x000fe200078e0220 */
[----:B------:R-:W-:Y:S01]  /*12a0*/  UIADD3 UR4, UR5, -UR4, URZ ;  /* 0x8000000405047290 */ /* 0x000fe2000fffe03f */
[----:B------:R-:W-:Y:S01]  /*12b0*/  IMAD R0, R28, 0x10, R29 ;  /* 0x000000101c007824 */ /* 0x000fe200078e021d */
[----:B------:R-:W-:Y:S01]  /*12c0*/  LOP3.LUT R34, R182, 0xc, RZ, 0xc0, !PT ;  /* 0x0000000cb6227812 */ /* 0x000fe200078ec0ff */
[----:B------:R-:W-:Y:S01]  /*12d0*/  IMAD.SHL.U32 R16, R32, 0x10, RZ ;  /* 0x0000001020107824 */ /* 0x000fe200078e00ff */
[----:B------:R-:W-:Y:S01]  /*12e0*/  ULEA.HI UR5, UR4, UR4, URZ, 0x1 ;  /* 0x0000000404057291 */ /* 0x000fe2000f8f083f */
[----:B------:R-:W-:Y:S01]  /*12f0*/  IMAD.SHL.U32 R0, R0, 0x10, RZ ;  /* 0x0000001000007824 */ /* 0x000fe200078e00ff */
[----:B------:R-:W-:Y:S01]  /*1300*/  SHF.R.U32.HI R34, RZ, 0x2, R34 ;  /* 0x00000002ff227819 */ /* 0x000fe20000011622 */
[----:B------:R-:W-:Y:S01]  /*1310*/  IMAD.SHL.U32 R29, R182, 0x4, RZ ;  /* 0x00000004b61d7824 */ /* 0x000fe200078e00ff */
[----:B------:R-:W-:Y:S01]  /*1320*/  SHF.R.S32.HI R16, RZ, 0x4, R16 ;  /* 0x00000004ff107819 */ /* 0x000fe20000011410 */
[----:B------:R-:W-:Y:S01]  /*1330*/  ULOP3.LUT UR6, UR5, 0xfffffe, URZ, 0xc0, !UPT ;  /* 0x00fffffe05067892 */ /* 0x000fe2000f8ec03f */
[----:B------:R-:W-:Y:S01]  /*1340*/  SHF.R.S32.HI R0, RZ, 0x4, R0 ;  /* 0x00000004ff007819 */ /* 0x000fe20000011400 */
[----:B------:R-:W-:Y:S01]  /*1350*/  USHF.L.U32 UR5, UR5, 0x7, URZ ;  /* 0x0000000705057899 */ /* 0x000fe2000800063f */
[--C-:B------:R-:W-:Y:S01]  /*1360*/  LOP3.LUT R34, R34, 0x2, R35.reuse, 0x78, !PT ;  /* 0x0000000222227812 */ /* 0x100fe200078e7823 */
[----:B------:R-:W-:Y:S01]  /*1370*/  UIADD3 UR6, UR4, -UR6, URZ ;  /* 0x8000000604067290 */ /* 0x000fe2000fffe03f */
[----:B------:R-:W-:Y:S01]  /*1380*/  IADD3 R196, P0, R31, R2, RZ ;  /* 0x000000021fc47210 */ /* 0x000fe20007f1e0ff */
[----:B------:R-:W-:Y:S01]  /*1390*/  USHF.L.U32 UR7, UR7, 0x1, URZ ;  /* 0x0000000107077899 */ /* 0x000fe2000800063f */
[----:B------:R-:W-:Y:S01]  /*13a0*/  LOP3.LUT R34, R34, 0x4, R35, 0xf8, !PT ;  /* 0x0000000422227812 */ /* 0x000fe200078ef823 */
[----:B------:R-:W-:Y:S01]  /*13b0*/  USHF.L.U32 UR6, UR6, 0x8, URZ ;  /* 0x0000000806067899 */ /* 0x000fe2000800063f */
[----:B------:R-:W-:Y:S01]  /*13c0*/  SEL R197, R197, c[0x0][0x244], !P2 ;  /* 0x00009100c5c57a07 */ /* 0x000fe20005000000 */
[----:B------:R-:W-:Y:S01]  /*13d0*/  ULOP3.LUT UR5, UR5, 0xffffff00, URZ, 0xc0, !UPT ;  /* 0xffffff0005057892 */ /* 0x000fe2000f8ec03f */
[----:B------:R-:W-:Y:S01]  /*13e0*/  LOP3.LUT R2, R34, 0x70, R29, 0xf8, !PT ;  /* 0x0000007022027812 */ /* 0x000fe200078ef81d */
[----:B------:R-:W-:Y:S01]  /*13f0*/  ULOP3.LUT UR7, UR7, 0xfffffff8, URZ, 0xc0, !UPT ;  /* 0xfffffff807077892 */ /* 0x000fe2000f8ec03f */
[----:B------:R-:W-:Y:S01]  /*1400*/  SEL R198, RZ, c[0x0][0x230], P2 ;  /* 0x00008c00ffc67a07 */ /* 0x000fe20001000000 */
[----:B------:R-:W-:Y:S01]  /*1410*/  IMAD.X R197, R197, 0x1, R3, P0 ;  /* 0x00000001c5c57824 */ /* 0x000fe200000e0603 */
[C---:B------:R-:W-:Y:S01]  /*1420*/  LOP3.LUT R140, R2.reuse, UR6, RZ, 0xfc, !PT ;  /* 0x00000006028c7c12 */ /* 0x040fe2000f8efcff */
[----:B------:R-:W-:Y:S01]  /*1430*/  UIADD3 UR4, UR7, UR5, URZ ;  /* 0x0000000507047290 */ /* 0x000fe2000fffe03f */
[----:B------:R-:W-:Y:S01]  /*1440*/  LOP3.LUT R144, R2, UR5, RZ, 0xfc, !PT ;  /* 0x0000000502907c12 */ /* 0x000fe2000f8efcff */
[C---:B------:R-:W-:Y:S01]  /*1450*/  IMAD.IADD R198, R183.reuse, 0x1, R198 ;  /* 0x00000001b7c67824 */ /* 0x040fe200078e02c6 */
[----:B0-----:R-:W-:Y:S01]  /*1460*/  IADD3 R194, P0, R18, R24, RZ ;  /* 0x0000001812c27210 */ /* 0x001fe20007f1e0ff */
[----:B------:R-:W-:Y:S01]  /*1470*/  UIADD3 UR5, UR7, UR6, URZ ;  /* 0x0000000607057290 */ /* 0x000fe2000fffe03f */
[----:B------:R-:W-:Y:S01]  /*1480*/  @!P1 IADD3 R183, R183, c[0x0][0x1f8], RZ ;  /* 0x00007e00b7b79a10 */ /* 0x000fe20007ffe0ff */
[----:B------:R-:W-:Y:S01]  /*1490*/  ULEA UR4, UR4, 0x2000, 0x4 ;  /* 0x0000200004047891 */ /* 0x000fe2000f8e203f */
[----:B------:R-:W-:Y:S01]  /*14a0*/  IADD3 R140, R140, UR7, RZ ;  /* 0x000000078c8c7c10 */ /* 0x000fe2000fffe0ff */
[----:B------:R-:W-:Y:S01]  /*14b0*/  IMAD.X R195, R19, 0x1, R25, P0 ;  /* 0x0000000113c37824 */ /* 0x000fe200000e0619 */
[----:B------:R-:W-:Y:S01]  /*14c0*/  IADD3 R144, R144, UR7, RZ ;  /* 0x0000000790907c10 */ /* 0x000fe2000fffe0ff */
[----:B------:R-:W-:Y:S01]  /*14d0*/  USHF.L.U32 UR5, UR5, 0x4, URZ ;  /* 0x0000000405057899 */ /* 0x000fe2000800063f */
[----:B------:R-:W-:Y:S01]  /*14e0*/  ISETP.LE.AND P2, PT, R180, c[0x0][0x1c4], PT ;  /* 0x00007100b4007a0c */ /* 0x000fe20003f43270 */
[----:B------:R-:W-:Y:S01]  /*14f0*/  IMAD.SHL.U32 R130, R2, 0x10, RZ ;  /* 0x0000001002827824 */ /* 0x000fe200078e00ff */
[----:B------:R-:W-:Y:S01]  /*1500*/  ISETP.GE.U32.AND P0, PT, R183, c[0x0][0x16c], PT ;  /* 0x00005b00b7007a0c */ /* 0x000fe20003f06070 */
[----:B------:R-:W-:Y:S01]  /*1510*/  IMAD.SHL.U32 R140, R140, 0x10, RZ ;  /* 0x000000108c8c7824 */ /* 0x000fe200078e00ff */
[----:B------:R-:W-:Y:S01]  /*1520*/  IADD3 R192, P1, R18, R26, RZ ;  /* 0x0000001a12c07210 */ /* 0x000fe20007f3e0ff */
[----:B------:R-:W-:Y:S01]  /*1530*/  IMAD.SHL.U32 R144, R144, 0x10, RZ ;  /* 0x0000001090907824 */ /* 0x000fe200078e00ff */
[----:B------:R-:W-:Y:S01]  /*1540*/  CS2R R116, SRZ ;  /* 0x0000000000747805 */ /* 0x000fe2000001ff00 */
[----:B------:R-:W-:Y:S01]  /*1550*/  CS2R R44, SRZ ;  /* 0x00000000002c7805 */ /* 0x000fe2000001ff00 */
[----:B------:R-:W-:Y:S01]  /*1560*/  CS2R R54, SRZ ;  /* 0x0000000000367805 */ /* 0x000fe2000001ff00 */
[----:B------:R-:W-:Y:S01]  /*1570*/  IMAD.X R193, R19, 0x1, R27, P1 ;  /* 0x0000000113c17824 */ /* 0x000fe200008e061b */
[----:B------:R-:W-:Y:S01]  /*1580*/  ISETP.GE.U32.AND P1, PT, R198, R131, PT ;  /* 0x00000083c600720c */ /* 0x000fe20003f26070 */
        /* <DEDUP_REMOVED lines=25> */
[----:B------:R-:W-:Y:S01]  /*1720*/  IMAD.MOV.U32 R31, RZ, RZ, RZ ;  /* 0x000000ffff1f7224 */ /* 0x000fe200078e00ff */
[----:B----4-:R-:W-:Y:S01]  /*1730*/  CS2R R36, SRZ ;  /* 0x0000000000247805 */ /* 0x010fe2000001ff00 */
[----:B------:R-:W-:Y:S01]  /*1740*/  IMAD.MOV.U32 R30, RZ, RZ, RZ ;  /* 0x000000ffff1e7224 */ /* 0x000fe200078e00ff */
        /* <DEDUP_REMOVED lines=13> */
[----:B------:R-:W-:Y:S01]  /*1820*/  @!P4 IMAD.MOV.U32 R187, RZ, RZ, RZ ;  /* 0x000000ffffbbc224 */ /* 0x000fe200078e00ff */
[----:B------:R-:W-:Y:S01]  /*1830*/  @!P4 SEL R185, RZ, 0x1, !P3 ;  /* 0x00000001ffb9c807 */ /* 0x000fe20005800000 */
[----:B------:R-:W-:Y:S01]  /*1840*/  @P0 IMAD.MOV.U32 R186, RZ, RZ, RZ ;  /* 0x000000ffffba0224 */ /* 0x000fe200078e00ff */
[----:B------:R-:W-:Y:S01]  /*1850*/  SEL R190, R17, RZ, !P1 ;  /* 0x000000ff11be7207 */ /* 0x000fe20004800000 */
[----:B------:R-:W-:-:S02]  /*1860*/  @P0 IMAD.MOV.U32 R191, RZ, RZ, RZ ;  /* 0x000000ffffbf0224 */ /* 0x000fc400078e00ff */
[----:B------:R-:W-:Y:S02]  /*1870*/  @P0 IMAD.MOV.U32 R189, RZ, RZ, RZ ;  /* 0x000000ffffbd0224 */ /* 0x000fe400078e00ff */
[----:B------:R-:W-:Y:S01]  /*1880*/  @P0 IMAD.MOV.U32 R184, RZ, RZ, RZ ;  /* 0x000000ffffb80224 */ /* 0x000fe200078e00ff */
[----:B--2---:R0:W-:Y:S04]  /*1890*/  STS.128 [R16.X16], R20 ;  /* 0x0000001410007388 */ /* 0x0041e8000000cc00 */
[----:B---3--:R1:W-:Y:S04]  /*18a0*/  STS.128 [R0.X16], R12 ;  /* 0x0000000c00007388 */ /* 0x0083e8000000cc00 */
[----:B------:R2:W-:Y:S04]  /*18b0*/  STS.128 [R16.X16+0x2000], R8 ;  /* 0x0020000810007388 */ /* 0x0005e8000000cc00 */
[----:B------:R3:W-:Y:S01]  /*18c0*/  STS.128 [R0.X16+0x2000], R4 ;  /* 0x0020000400007388 */ /* 0x0007e2000000cc00 */
[----:B0-----:R-:W-:-:S03]  /*18d0*/  CS2R R20, SRZ ;  /* 0x0000000000147805 */ /* 0x001fc6000001ff00 */
[----:B------:R-:W-:Y:S01]  /*18e0*/  BAR.SYNC.DEFER_BLOCKING 0x0 ;  /* 0x0000000000007b1d */ /* 0x000fe20000010000 */
[----:B------:R-:W-:Y:S01]  /*18f0*/  CS2R R22, SRZ ;  /* 0x0000000000167805 */ /* 0x000fe2000001ff00 */
[----:B-1----:R-:W-:Y:S01]  /*1900*/  CS2R R14, SRZ ;  /* 0x00000000000e7805 */ /* 0x002fe2000001ff00 */
[----:B------:R-:W-:Y:S01]  /*1910*/  CS2R R12, SRZ ;  /* 0x00000000000c7805 */ /* 0x000fe2000001ff00 */
[----:B--2---:R-:W-:Y:S01]  /*1920*/  CS2R R10, SRZ ;  /* 0x00000000000a7805 */ /* 0x004fe2000001ff00 */
[----:B------:R-:W-:Y:S01]  /*1930*/  CS2R R8, SRZ ;  /* 0x0000000000087805 */ /* 0x000fe2000001ff00 */
[----:B---3--:R-:W-:Y:S01]  /*1940*/  CS2R R6, SRZ ;  /* 0x0000000000067805 */ /* 0x008fe2000001ff00 */
[----:B------:R-:W-:Y:S01]  /*1950*/  CS2R R4, SRZ ;  /* 0x0000000000047805 */ /* 0x000fe2000001ff00 */
[----:B------:R-:W0:Y:S08]  /*1960*/  LDSM.16.M88.4 R140, [R140+0x800] ;  /* 0x000800008c8c783b */ /* 0x000e300000000200 */
[----:B------:R-:W1:Y:S08]  /*1970*/  LDSM.16.M88.4 R144, [R144+0x2800] ;  /* 0x002800009090783b */ /* 0x000e700000000200 */
[----:B------:R2:W3:Y:S08]  /*1980*/  LDSM.16.M88.4 R132, [R130+UR5] ;  /* 0x000000058284783b */ /* 0x0004f00008000200 */
[----:B------:R2:W0:Y:S01]  /*1990*/  LDSM.16.M88.4 R136, [R130+UR4] ;  /* 0x000000048288783b */ /* 0x0004220008000200 */
[----:B------:R-:W-:Y:S05]  /*19a0*/  @!P2 BRA `(.L_x_601) ;  /* 0x000012c00000a947 */ /* 0x000fea0003800000 */
[----:B------:R-:W-:Y:S01]  /*19b0*/  ISETP.NE.AND P0, PT, R180, c[0x0][0x22c], PT ;  /* 0x00008b00b4007a0c */ /* 0x000fe20003f05270 */
[----:B------:R-:W-:Y:S01]  /*19c0*/  IMAD.SHL.U32 R200, R16, 0x10, RZ ;  /* 0x0000001010c87824 */ /* 0x000fe200078e00ff */
[----:B------:R-:W-:Y:S01]  /*19d0*/  CS2R R18, SRZ ;  /* 0x0000000000127805 */ /* 0x000fe2000001ff00 */
[----:B------:R-:W-:Y:S01]  /*19e0*/  IMAD.SHL.U32 R199, R0, 0x10, RZ ;  /* 0x0000001000c77824 */ /* 0x000fe200078e00ff */
[----:B------:R-:W-:Y:S01]  /*19f0*/  LOP3.LUT R0, R130, 0x10, RZ, 0x3c, !PT ;  /* 0x0000001082007812 */ /* 0x000fe200078e3cff */
[----:B------:R-:W-:Y:S01]  /*1a00*/  IMAD.MOV.U32 R201, RZ, RZ, c[0x0][0x1c4] ;  /* 0x00007100ffc97624 */ /* 0x000fe200078e00ff */
        /* <DEDUP_REMOVED lines=64> */
[----:B------:R-:W-:-:S02]  /*1e10*/  UMOV UR12, 0x80 ;  /* 0x00000080000c7882 */ /* 0x000fc40000000000 */
[----:B------:R-:W-:Y:S02]  /*1e20*/  UMOV UR11, 0x80 ;  /* 0x00000080000b7882 */ /* 0x000fe40000000000 */
[----:B------:R-:W-:Y:S02]  /*1e30*/  UMOV UR10, 0x1 ;  /* 0x00000001000a7882 */ /* 0x000fe40000000000 */
.L_x_602:
[-C--:B01-3-5:R-:W5:Y:S01]  /*1e40*/  IMMA.8816.S8.S8.SAT R128, R132.ROW, R136.reuse.COL, R128 ;  /* 0x0000008884807237 */ /* 0x0abf620000045480 */
[----:B------:R-:W-:Y:S01]  /*1e50*/  LDSM.16.M88.4 R148, [R0+UR5] ;  /* 0x000000050094783b */ /* 0x000fe20008000200 */
[----:B------:R-:W-:Y:S01]  /*1e60*/  CS2R R176, SRZ ;  /* 0x0000000000b07805 */ /* 0x000fe2000001ff00 */
[----:B------:R-:W-:Y:S01]  /*1e70*/  CS2R R178, SRZ ;  /* 0x0000000000b27805 */ /* 0x000fe2000001ff00 */
[-C--:B------:R-:W5:Y:S01]  /*1e80*/  IMMA.8816.S8.S8.SAT R126, R133.ROW, R136.reuse.COL, R126 ;  /* 0x00000088857e7237 */ /* 0x080f62000004547e */
[----:B------:R-:W-:Y:S01]  /*1e90*/  CS2R R172, SRZ ;  /* 0x0000000000ac7805 */ /* 0x000fe2000001ff00 */
[----:B------:R-:W-:Y:S01]  /*1ea0*/  CS2R R174, SRZ ;  /* 0x0000000000ae7805 */ /* 0x000fe2000001ff00 */
[----:B------:R-:W-:Y:S01]  /*1eb0*/  CS2R R168, SRZ ;  /* 0x0000000000a87805 */ /* 0x000fe2000001ff00 */
[-C--:B------:R-:W5:Y:S01]  /*1ec0*/  IMMA.8816.S8.S8.SAT R124, R134.ROW, R136.reuse.COL, R124 ;  /* 0x00000088867c7237 */ /* 0x080f62000004547c */
[----:B------:R-:W-:Y:S01]  /*1ed0*/  CS2R R170, SRZ ;  /* 0x0000000000aa7805 */ /* 0x000fe2000001ff00 */
[----:B------:R-:W-:Y:S01]  /*1ee0*/  CS2R R166, SRZ ;  /* 0x0000000000a67805 */ /* 0x000fe2000001ff00 */
[----:B------:R-:W-:Y:S01]  /*1ef0*/  ULDC.64 UR14, c[0x0][0x238] ;  /* 0x00008e00000e7ab9 */ /* 0x000fe20000000a00 */
[-C--:B------:R-:W5:Y:S01]  /*1f00*/  IMMA.8816.S8.S8.SAT R122, R135.ROW, R136.reuse.COL, R122 ;  /* 0x00000088877a7237 */ /* 0x080f62000004547a */
[----:B------:R-:W0:Y:S01]  /*1f10*/  LDSM.16.M88.4 R152, [R0+UR4] ;  /* 0x000000040098783b */ /* 0x000e220008000200 */
[----:B------:R-:W-:Y:S01]  /*1f20*/  UISETP.NE.AND UP0, UPT, UR10, 0x1, UPT ;  /* 0x000000010a00788c */ /* 0x000fe2000bf05270 */
[----:B------:R-:W-:Y:S01]  /*1f30*/  IMAD.MOV.U32 R180, RZ, RZ, 0x1 ;  /* 0x00000001ffb47424 */ /* 0x000fe200078e00ff */
[-C--:B------:R-:W5:Y:S01]  /*1f40*/  IMMA.8816.S8.S8.SAT R120, R140.ROW, R136.reuse.COL, R120 ;  /* 0x000000888c787237 */ /* 0x080f620000045478 */
[----:B------:R-:W-:Y:S01]  /*1f50*/  UMOV UR9, UR5 ;  /* 0x0000000500097c82 */ /* 0x000fe20008000000 */
[----:B------:R-:W-:Y:S01]  /*1f60*/  IMAD.MOV.U32 R188, RZ, RZ, RZ ;  /* 0x000000ffffbc7224 */ /* 0x000fe200078e00ff */
[----:B------:R-:W-:Y:S01]  /*1f70*/  UMOV UR8, UR4 ;  /* 0x0000000400087c82 */ /* 0x000fe20008000000 */
[-C--:B------:R-:W5:Y:S01]  /*1f80*/  IMMA.8816.S8.S8.SAT R118, R141.ROW, R136.reuse.COL, R118 ;  /* 0x000000888d767237 */ /* 0x080f620000045476 */
[C---:B------:R-:W-:Y:S01]  /*1f90*/  SHF.L.U32 R165, R180.reuse, R185, RZ ;  /* 0x000000b9b4a57219 */ /* 0x040fe200000006ff */
[----:B------:R-:W-:Y:S01]  /*1fa0*/  UMOV UR6, UR11 ;  /* 0x0000000b00067c82 */ /* 0x000fe20008000000 */
[----:B------:R-:W-:Y:S01]  /*1fb0*/  SHF.L.U32 R164, R180, R187, RZ ;  /* 0x000000bbb4a47219 */ /* 0x000fe200000006ff */
[CC--:B------:R-:W5:Y:S01]  /*1fc0*/  IMMA.8816.S8.S8.SAT R116, R142.reuse.ROW, R136.reuse.COL, R116 ;  /* 0x000000888e747237 */ /* 0x0c0f620000045474 */
[----:B------:R-:W0:Y:S01]  /*1fd0*/  LDSM.16.M88.4 R156, [R0+UR5+0x800] ;  /* 0x00080005009c783b */ /* 0x000e220008000200 */
[----:B------:R-:W-:Y:S01]  /*1fe0*/  @UP0 UIADD3 UR5, UR5, -0x80, URZ ;  /* 0xffffff8005050890 */ /* 0x000fe2000fffe03f */
[C---:B------:R-:W-:Y:S01]  /*1ff0*/  LOP3.LUT P1, RZ, R165.reuse, R184, RZ, 0xc0, !PT ;  /* 0x000000b8a5ff7212 */ /* 0x040fe2000782c0ff */
[C---:B------:R-:W5:Y:S01]  /*2000*/  IMMA.8816.S8.S8.SAT R114, R143.reuse.ROW, R136.COL, R114 ;  /* 0x000000888f727237 */ /* 0x040f620000045472 */
[----:B------:R-:W-:Y:S01]  /*2010*/  @!UP0 UIADD3 UR5, UR9, 0x80, URZ ;  /* 0x0000008009058890 */ /* 0x000fe2000fffe03f */
[C---:B------:R-:W-:Y:S01]  /*2020*/  LOP3.LUT P0, RZ, R164.reuse, R189, RZ, 0xc0, !PT ;  /* 0x000000bda4ff7212 */ /* 0x040fe2000780c0ff */
[----:B------:R-:W-:Y:S01]  /*2030*/  UMOV UR7, UR12 ;  /* 0x0000000c00077c82 */ /* 0x000fe20008000000 */
[-C--:B------:R-:W5:Y:S01]  /*2040*/  IMMA.8816.S8.S8.SAT R112, R143.ROW, R137.reuse.COL, R112 ;  /* 0x000000898f707237 */ /* 0x080f620000045470 */
[----:B------:R-:W-:Y:S01]  /*2050*/  LOP3.LUT P3, RZ, R165, R186, RZ, 0xc0, !PT ;  /* 0x000000baa5ff7212 */ /* 0x000fe2000786c0ff */
[----:B------:R-:W-:Y:S01]  /*2060*/  IMAD.MOV.U32 R207, RZ, RZ, 0x8 ;  /* 0x00000008ffcf7424 */ /* 0x000fe200078e00ff */
[----:B------:R-:W-:Y:S01]  /*2070*/  PLOP3.LUT P1, PT, P0, P1, PT, 0x80, 0x0 ;  /* 0x000000000000781c */ /* 0x000fe20000723070 */
[-C--:B------:R-:W5:Y:S01]  /*2080*/  IMMA.8816.S8.S8.SAT R110, R142.ROW, R137.reuse.COL, R110 ;  /* 0x000000898e6e7237 */ /* 0x080f62000004546e */
[----:B------:R-:W3:Y:S01]  /*2090*/  LDSM.16.M88.4 R160, [R0+UR4+0x800] ;  /* 0x0008000400a0783b */ /* 0x000ee20008000200 */
[----:B------:R-:W-:Y:S01]  /*20a0*/  @UP0 UIADD3 UR4, UR4, -0x80, URZ ;  /* 0xffffff8004040890 */ /* 0x000fe2000fffe03f */
[----:B------:R-:W-:Y:S01]  /*20b0*/  LOP3.LUT P2, RZ, R164, R191, RZ, 0xc0, !PT ;  /* 0x000000bfa4ff7212 */ /* 0x000fe2000784c0ff */
[-C--:B------:R-:W5:Y:S01]  /*20c0*/  IMMA.8816.S8.S8.SAT R108, R141.ROW, R137.reuse.COL, R108 ;  /* 0x000000898d6c7237 */ /* 0x080f62000004546c */
[----:B------:R-:W-:Y:S01]  /*20d0*/  @!UP0 UIADD3 UR4, UR8, 0x80, URZ ;  /* 0x0000008008048890 */ /* 0x000fe2000fffe03f */
[----:B------:R-:W-:Y:S01]  /*20e0*/  LOP3.LUT R164, R190, 0x2, RZ, 0xc0, !PT ;  /* 0x00000002bea47812 */ /* 0x000fe200078ec0ff */
[----:B------:R-:W-:Y:S01]  /*20f0*/  ULOP3.LUT UR10, UR10, 0x1, URZ, 0x3c, !UPT ;  /* 0x000000010a0a7892 */ /* 0x000fe2000f8e3c3f */
[-C--:B------:R-:W5:Y:S01]  /*2100*/  IMMA.8816.S8.S8.SAT R106, R140.ROW, R137.reuse.COL, R106 ;  /* 0x000000898c6a7237 */ /* 0x080f62000004546a */
[----:B------:R-:W-:Y:S02]  /*2110*/  PLOP3.LUT P0, PT, P2, P3, PT, 0x80, 0x0 ;  /* 0x000000000000781c */ /* 0x000fe40001707070 */
[----:B------:R-:W-:Y:S01]  /*2120*/  SHF.R.U32.HI R164, RZ, 0x1, R164 ;  /* 0x00000001ffa47819 */ /* 0x000fe200000116a4 */
[-C--:B------:R-:W5:Y:S01]  /*2130*/  IMMA.8816.S8.S8.SAT R104, R135.ROW, R137.reuse.COL, R104 ;  /* 0x0000008987687237 */ /* 0x080f620000045468 */
[----:B--2---:R4:W2:Y:S01]  /*2140*/  @P1 LDG.E.LTC128B.128.SYS R176, [R194] ;  /* 0x00000000c2b01381 */ /* 0x0048a200001eed20 */
[----:B------:R-:W-:Y:S02]  /*2150*/  IADD3 R187, R187, 0x1, RZ ;  /* 0x00000001bbbb7810 */ /* 0x000fe40007ffe0ff */
[-C--:B------:R-:W5:Y:S02]  /*2160*/  IMMA.8816.S8.S8.SAT R102, R134.ROW, R137.reuse.COL, R102 ;  /* 0x0000008986667237 */ /* 0x080f640000045466 */
[----:B------:R-:W-:Y:S02]  /*2170*/  ISETP.NE.U32.AND P2, PT, R164, RZ, PT ;  /* 0x000000ffa400720c */ /* 0x000fe40003f45070 */
[CC--:B------:R-:W5:Y:S01]  /*2180*/  IMMA.8816.S8.S8.SAT R100, R133.reuse.ROW, R137.reuse.COL, R100 ;  /* 0x0000008985647237 */ /* 0x0c0f620000045464 */
[----:B------:R-:W-:Y:S03]  /*2190*/  CS2R R164, SRZ ;  /* 0x0000000000a47805 */ /* 0x000fe6000001ff00 */
[C---:B------:R-:W5:Y:S01]  /*21a0*/  IMMA.8816.S8.S8.SAT R98, R132.reuse.ROW, R137.COL, R98 ;  /* 0x0000008984627237 */ /* 0x040f620000045462 */
[----:B----4-:R4:W2:Y:S01]  /*21b0*/  @P0 LDG.E.LTC128B.128.SYS R172, [R192] ;  /* 0x00000000c0ac0381 */ /* 0x0108a200001eed20 */
[----:B------:R-:W-:Y:S02]  /*21c0*/  LOP3.LUT P0, RZ, R190, 0x1, RZ, 0xc0, !PT ;  /* 0x00000001beff7812 */ /* 0x000fe4000780c0ff */
[-C--:B------:R-:W5:Y:S04]  /*21d0*/  IMMA.8816.S8.S8.SAT R96, R132.ROW, R138.reuse.COL, R96 ;  /* 0x0000008a84607237 */ /* 0x080f680000045460 */
[-C--:B------:R-:W5:Y:S04]  /*21e0*/  IMMA.8816.S8.S8.SAT R94, R133.ROW, R138.reuse.COL, R94 ;  /* 0x0000008a855e7237 */ /* 0x080f68000004545e */
[-C--:B------:R-:W5:Y:S01]  /*21f0*/  IMMA.8816.S8.S8.SAT R92, R134.ROW, R138.reuse.COL, R92 ;  /* 0x0000008a865c7237 */ /* 0x080f62000004545c */
[----:B------:R-:W2:Y:S03]  /*2200*/  @P2 LDG.E.LTC128B.128.SYS R164, [R196.64+UR14] ;  /* 0x0000000ec4a42981 */ /* 0x000ea6000c1eed20 */
[-C--:B------:R-:W5:Y:S04]  /*2210*/  IMMA.8816.S8.S8.SAT R90, R135.ROW, R138.reuse.COL, R90 ;  /* 0x0000008a875a7237 */ /* 0x080f68000004545a */
[-C--:B------:R-:W5:Y:S04]  /*2220*/  IMMA.8816.S8.S8.SAT R88, R140.ROW, R138.reuse.COL, R88 ;  /* 0x0000008a8c587237 */ /* 0x080f680000045458 */
[-C--:B------:R-:W5:Y:S01]  /*2230*/  IMMA.8816.S8.S8.SAT R86, R141.ROW, R138.reuse.COL, R86 ;  /* 0x0000008a8d567237 */ /* 0x080f620000045456 */
[----:B------:R-:W2:Y:S01]  /*2240*/  @P0 LDG.E.LTC128B.128.SYS R168, [R196] ;  /* 0x00000000c4a80381 */ /* 0x000ea200001eed20 */
[----:B------:R-:W-:Y:S02]  /*2250*/  ISETP.NE.AND P0, PT, R187, c[0x0][0x180], PT ;  /* 0x00006000bb007a0c */ /* 0x000fe40003f05270 */
[CC--:B------:R-:W5:Y:S04]  /*2260*/  IMMA.8816.S8.S8.SAT R84, R142.reuse.ROW, R138.reuse.COL, R84 ;  /* 0x0000008a8e547237 */ /* 0x0c0f680000045454 */
[C---:B------:R-:W5:Y:S04]  /*2270*/  IMMA.8816.S8.S8.SAT R82, R143.reuse.ROW, R138.COL, R82 ;  /* 0x0000008a8f527237 */ /* 0x040f680000045452 */
[-C--:B------:R-:W5:Y:S02]  /*2280*/  IMMA.8816.S8.S8.SAT R80, R143.ROW, R139.reuse.COL, R80 ;  /* 0x0000008b8f507237 */ /* 0x080f640000045450 */
[----:B------:R-:W-:Y:S01]  /*2290*/  @!P0 IADD3 R202, R185, 0x1, RZ ;  /* 0x00000001b9ca8810 */ /* 0x000fe20007ffe0ff */
[----:B------:R-:W-:Y:S01]  /*22a0*/  @!P0 IMAD.MOV.U32 R187, RZ, RZ, RZ ;  /* 0x000000ffffbb8224 */ /* 0x000fe200078e00ff */
[-C--:B------:R-:W5:Y:S02]  /*22b0*/  IMMA.8816.S8.S8.SAT R78, R142.ROW, R139.reuse.COL, R78 ;  /* 0x0000008b8e4e7237 */ /* 0x080f64000004544e */
[----:B------:R-:W-:Y:S02]  /*22c0*/  @!P0 ISETP.GE.AND P2, PT, R202, c[0x0][0x17c], PT ;  /* 0x00005f00ca008a0c */ /* 0x000fe40003f46270 */
[-C--:B------:R-:W5:Y:S02]  /*22d0*/  IMMA.8816.S8.S8.SAT R76, R141.ROW, R139.reuse.COL, R76 ;  /* 0x0000008b8d4c7237 */ /* 0x080f64000004544c */
[----:B------:R-:W-:Y:S02]  /*22e0*/  @!P0 SEL R188, R180, 0x2, !P2 ;  /* 0x00000002b4bc8807 */ /* 0x000fe40005000000 */
[-C--:B------:R-:W5:Y:S02]  /*22f0*/  IMMA.8816.S8.S8.SAT R74, R140.ROW, R139.reuse.COL, R74 ;  /* 0x0000008b8c4a7237 */ /* 0x080f64000004544a */
[C---:B------:R-:W-:Y:S01]  /*2300*/  ISETP.NE.AND P1, PT, R188.reuse, 0x2, PT ;  /* 0x00000002bc00780c */ /* 0x040fe20003f25270 */
[----:B------:R-:W-:Y:S01]  /*2310*/  IMAD R205, R188, R207, c[0x2][0x0] ;  /* 0x00800000bccd7624 */ /* 0x000fe200078e02cf */
[-C--:B------:R-:W5:Y:S01]  /*2320*/  IMMA.8816.S8.S8.SAT R72, R135.ROW, R139.reuse.COL, R72 ;  /* 0x0000008b87487237 */ /* 0x080f620000045448 */
[----:B------:R-:W-:Y:S02]  /*2330*/  IADD3 R188, R203, 0x1, RZ ;  /* 0x00000001cbbc7810 */ /* 0x000fe40007ffe0ff */
[----:B------:R-:W-:Y:S01]  /*2340*/  @!P0 SEL R185, R202, RZ, !P2 ;  /* 0x000000ffcab98207 */ /* 0x000fe20005000000 */
[-C--:B------:R-:W5:Y:S01]  /*2350*/  IMMA.8816.S8.S8.SAT R70, R134.ROW, R139.reuse.COL, R70 ;  /* 0x0000008b86467237 */ /* 0x080f620000045446 */
[----:B------:R-:W4:Y:S01]  /*2360*/  LDC.64 R204, c[0x0][R205+0x160] ;  /* 0x00005800cdcc7b82 */ /* 0x000f220000000a00 */
[C---:B------:R-:W-:Y:S02]  /*2370*/  ISETP.NE.AND P5, PT, R188.reuse, c[0x0][0x22c], PT ;  /* 0x00008b00bc007a0c */ /* 0x040fe40003fa5270 */
[CC--:B------:R-:W5:Y:S02]  /*2380*/  IMMA.8816.S8.S8.SAT R68, R133.reuse.ROW, R139.reuse.COL, R68 ;  /* 0x0000008b85447237 */ /* 0x0c0f640000045444 */
[----:B------:R-:W-:Y:S02]  /*2390*/  @!P1 IADD3 R183, R183, c[0x0][0x1f8], RZ ;  /* 0x00007e00b7b79a10 */ /* 0x000fe40007ffe0ff */
[C---:B------:R-:W5:Y:S01]  /*23a0*/  IMMA.8816.S8.S8.SAT R66, R132.reuse.ROW, R139.COL, R66 ;  /* 0x0000008b84427237 */ /* 0x040f620000045442 */
[----:B------:R-:W-:Y:S02]  /*23b0*/  SEL R203, RZ, c[0x0][0x230], P5 ;  /* 0x00008c00ffcb7a07 */ /* 0x000fe40002800000 */
[----:B------:R-:W-:Y:S01]  /*23c0*/  ISETP.GE.U32.AND P1, PT, R183, c[0x0][0x16c], PT ;  /* 0x00005b00b7007a0c */ /* 0x000fe20003f26070 */
[-C--:B-1----:R-:W5:Y:S02]  /*23d0*/  IMMA.8816.S8.S8.SAT R64, R132.ROW, R144.reuse.COL, R64 ;  /* 0x0000009084407237 */ /* 0x082f640000045440 */
[----:B------:R-:W-:Y:S01]  /*23e0*/  IMAD.IADD R198, R203, 0x1, R198 ;  /* 0x00000001cbc67824 */ /* 0x000fe200078e02c6 */
[----:B------:R-:W-:Y:S01]  /*23f0*/  SEL R203, R188, RZ, P5 ;  /* 0x000000ffbccb7207 */ /* 0x000fe20002800000 */
[-C--:B------:R-:W5:Y:S03]  /*2400*/  IMMA.8816.S8.S8.SAT R62, R133.ROW, R144.reuse.COL, R62 ;  /* 0x00000090853e7237 */ /* 0x080f66000004543e */
[----:B------:R-:W-:Y:S01]  /*2410*/  ISETP.GE.U32.AND P2, PT, R198, R131, PT ;  /* 0x00000083c600720c */ /* 0x000fe20003f46070 */
[-C--:B------:R-:W5:Y:S03]  /*2420*/  IMMA.8816.S8.S8.SAT R60, R134.ROW, R144.reuse.COL, R60 ;  /* 0x00000090863c7237 */ /* 0x080f66000004543c */
[----:B------:R-:W-:Y:S01]  /*2430*/  @P1 IMAD.MOV.U32 R186, RZ, RZ, RZ ;  /* 0x000000ffffba1224 */ /* 0x000fe200078e00ff */
[-C--:B------:R-:W5:Y:S01]  /*2440*/  IMMA.8816.S8.S8.SAT R58, R135.ROW, R144.reuse.COL, R58 ;  /* 0x00000090873a7237 */ /* 0x080f62000004543a */
[----:B------:R-:W-:Y:S01]  /*2450*/  @P1 IMAD.MOV.U32 R191, RZ, RZ, RZ ;  /* 0x000000ffffbf1224 */ /* 0x000fe200078e00ff */
[C---:B----4-:R-:W-:Y:S01]  /*2460*/  IADD3 R192, P4, R204.reuse, R192, RZ ;  /* 0x000000c0ccc07210 */ /* 0x050fe20007f9e0ff */
[----:B------:R-:W-:Y:S01]  /*2470*/  @P1 IMAD.MOV.U32 R189, RZ, RZ, RZ ;  /* 0x000000ffffbd1224 */ /* 0x000fe200078e00ff */
[-C--:B------:R-:W5:Y:S01]  /*2480*/  IMMA.8816.S8.S8.SAT R56, R140.ROW, R144.reuse.COL, R56 ;  /* 0x000000908c387237 */ /* 0x080f620000045438 */
[----:B------:R-:W-:Y:S01]  /*2490*/  @P1 IMAD.MOV.U32 R184, RZ, RZ, RZ ;  /* 0x000000ffffb81224 */ /* 0x000fe200078e00ff */
[----:B------:R-:W-:Y:S01]  /*24a0*/  IADD3 R194, P3, R204, R194, RZ ;  /* 0x000000c2ccc27210 */ /* 0x000fe20007f7e0ff */
[C---:B------:R-:W-:Y:S01]  /*24b0*/  IMAD.X R193, R205.reuse, 0x1, R193, P4 ;  /* 0x00000001cdc17824 */ /* 0x040fe200020e06c1 */
[-C--:B------:R-:W5:Y:S01]  /*24c0*/  IMMA.8816.S8.S8.SAT R54, R141.ROW, R144.reuse.COL, R54 ;  /* 0x000000908d367237 */ /* 0x080f620000045436 */
[----:B------:R-:W-:Y:S02]  /*24d0*/  SEL R190, R190, RZ, !P2 ;  /* 0x000000ffbebe7207 */ /* 0x000fe40005000000 */
[----:B------:R-:W-:Y:S01]  /*24e0*/  IMAD.X R195, R205, 0x1, R195, P3 ;  /* 0x00000001cdc37824 */ /* 0x000fe200018e06c3 */
[CC--:B------:R-:W5:Y:S04]  /*24f0*/  IMMA.8816.S8.S8.SAT R52, R142.reuse.ROW, R144.reuse.COL, R52 ;  /* 0x000000908e347237 */ /* 0x0c0f680000045434 */
[C---:B------:R-:W5:Y:S04]  /*2500*/  IMMA.8816.S8.S8.SAT R50, R143.reuse.ROW, R144.COL, R50 ;  /* 0x000000908f327237 */ /* 0x040f680000045432 */
[-C--:B------:R-:W5:Y:S04]  /*2510*/  IMMA.8816.S8.S8.SAT R48, R143.ROW, R145.reuse.COL, R48 ;  /* 0x000000918f307237 */ /* 0x080f680000045430 */
[-C--:B------:R-:W5:Y:S04]  /*2520*/  IMMA.8816.S8.S8.SAT R46, R142.ROW, R145.reuse.COL, R46 ;  /* 0x000000918e2e7237 */ /* 0x080f68000004542e */
[-C--:B------:R-:W5:Y:S04]  /*2530*/  IMMA.8816.S8.S8.SAT R44, R141.ROW, R145.reuse.COL, R44 ;  /* 0x000000918d2c7237 */ /* 0x080f68000004542c */
[-C--:B------:R-:W5:Y:S04]  /*2540*/  IMMA.8816.S8.S8.SAT R42, R140.ROW, R145.reuse.COL, R42 ;  /* 0x000000918c2a7237 */ /* 0x080f68000004542a */
[-C--:B------:R-:W5:Y:S04]  /*2550*/  IMMA.8816.S8.S8.SAT R40, R135.ROW, R145.reuse.COL, R40 ;  /* 0x0000009187287237 */ /* 0x080f680000045428 */
[-C--:B------:R-:W5:Y:S04]  /*2560*/  IMMA.8816.S8.S8.SAT R38, R134.ROW, R145.reuse.COL, R38 ;  /* 0x0000009186267237 */ /* 0x080f680000045426 */
        /* <DEDUP_REMOVED lines=16> */
[-C--:B------:R-:W5:Y:S04]  /*2670*/  IMMA.8816.S8.S8.SAT R4, R133.ROW, R147.reuse.COL, R4 ;  /* 0x0000009385047237 */ /* 0x080f680000045404 */
[----:B------:R5:W5:Y:S04]  /*2680*/  IMMA.8816.S8.S8.SAT R2, R132.ROW, R147.COL, R2 ;  /* 0x0000009384027237 */ /* 0x000b680000045402 */
[-C--:B0----5:R5:W5:Y:S04]  /*2690*/  IMMA.8816.S8.S8.SAT R128, R148.ROW, R152.reuse.COL, R128 ;  /* 0x0000009894807237 */ /* 0x0a1b680000045480 */
[-C--:B------:R5:W5:Y:S04]  /*26a0*/  IMMA.8816.S8.S8.SAT R126, R149.ROW, R152.reuse.COL, R126 ;  /* 0x00000098957e7237 */ /* 0x080b68000004547e */
[-C--:B------:R5:W5:Y:S04]  /*26b0*/  IMMA.8816.S8.S8.SAT R124, R150.ROW, R152.reuse.COL, R124 ;  /* 0x00000098967c7237 */ /* 0x080b68000004547c */
[-C--:B------:R5:W5:Y:S04]  /*26c0*/  IMMA.8816.S8.S8.SAT R122, R151.ROW, R152.reuse.COL, R122 ;  /* 0x00000098977a7237 */ /* 0x080b68000004547a */
[-C--:B------:R5:W5:Y:S04]  /*26d0*/  IMMA.8816.S8.S8.SAT R120, R156.ROW, R152.reuse.COL, R120 ;  /* 0x000000989c787237 */ /* 0x080b680000045478 */
[-C--:B------:R5:W5:Y:S04]  /*26e0*/  IMMA.8816.S8.S8.SAT R118, R157.ROW, R152.reuse.COL, R118 ;  /* 0x000000989d767237 */ /* 0x080b680000045476 */
[CC--:B------:R5:W5:Y:S04]  /*26f0*/  IMMA.8816.S8.S8.SAT R116, R158.reuse.ROW, R152.reuse.COL, R116 ;  /* 0x000000989e747237 */ /* 0x0c0b680000045474 */
[C---:B------:R5:W5:Y:S04]  /*2700*/  IMMA.8816.S8.S8.SAT R114, R159.reuse.ROW, R152.COL, R114 ;  /* 0x000000989f727237 */ /* 0x040b680000045472 */
[-C--:B------:R5:W5:Y:S04]  /*2710*/  IMMA.8816.S8.S8.SAT R112, R159.ROW, R153.reuse.COL, R112 ;  /* 0x000000999f707237 */ /* 0x080b680000045470 */
        /* <DEDUP_REMOVED lines=23> */
[-C--:B---3--:R5:W5:Y:S01]  /*2890*/  IMMA.8816.S8.S8.SAT R64, R148.ROW, R160.reuse.COL, R64 ;  /* 0x000000a094407237 */ /* 0x088b620000045440 */
[----:B--2---:R-:W-:Y:S03]  /*28a0*/  STS.128 [R200+UR11], R176 ;  /* 0x000000b0c8007988 */ /* 0x004fe60008000c0b */
[-C--:B------:R5:W5:Y:S04]  /*28b0*/  IMMA.8816.S8.S8.SAT R62, R149.ROW, R160.reuse.COL, R62 ;  /* 0x000000a0953e7237 */ /* 0x080b68000004543e */
[-C--:B------:R5:W5:Y:S04]  /*28c0*/  IMMA.8816.S8.S8.SAT R60, R150.ROW, R160.reuse.COL, R60 ;  /* 0x000000a0963c7237 */ /* 0x080b68000004543c */
[-C--:B------:R5:W5:Y:S01]  /*28d0*/  IMMA.8816.S8.S8.SAT R58, R151.ROW, R160.reuse.COL, R58 ;  /* 0x000000a0973a7237 */ /* 0x080b62000004543a */
[----:B------:R-:W-:Y:S01]  /*28e0*/  STS.128 [R199+UR11], R172 ;  /* 0x000000acc7007988 */ /* 0x000fe20008000c0b */
[----:B------:R-:W-:Y:S02]  /*28f0*/  @UP0 UIADD3 UR11, UR11, 0x80, URZ ;  /* 0x000000800b0b0890 */ /* 0x000fe4000fffe03f */
[-C--:B------:R5:W5:Y:S01]  /*2900*/  IMMA.8816.S8.S8.SAT R56, R156.ROW, R160.reuse.COL, R56 ;  /* 0x000000a09c387237 */ /* 0x080b620000045438 */
[----:B------:R-:W-:Y:S03]  /*2910*/  @!UP0 UIADD3 UR11, UR6, -0x80, URZ ;  /* 0xffffff80060b8890 */ /* 0x000fe6000fffe03f */
[-C--:B------:R5:W5:Y:S04]  /*2920*/  IMMA.8816.S8.S8.SAT R54, R157.ROW, R160.reuse.COL, R54 ;  /* 0x000000a09d367237 */ /* 0x080b680000045436 */
[CC--:B------:R5:W5:Y:S01]  /*2930*/  IMMA.8816.S8.S8.SAT R52, R158.reuse.ROW, R160.reuse.COL, R52 ;  /* 0x000000a09e347237 */ /* 0x0c0b620000045434 */
[----:B------:R-:W-:Y:S03]  /*2940*/  STS.128 [R200+UR12+0x2000], R168 ;  /* 0x002000a8c8007988 */ /* 0x000fe60008000c0c */
[C---:B------:R5:W5:Y:S04]  /*2950*/  IMMA.8816.S8.S8.SAT R50, R159.reuse.ROW, R160.COL, R50 ;  /* 0x000000a09f327237 */ /* 0x040b680000045432 */
[-C--:B------:R5:W5:Y:S04]  /*2960*/  IMMA.8816.S8.S8.SAT R48, R159.ROW, R161.reuse.COL, R48 ;  /* 0x000000a19f307237 */ /* 0x080b680000045430 */
[-C--:B------:R5:W5:Y:S01]  /*2970*/  IMMA.8816.S8.S8.SAT R46, R158.ROW, R161.reuse.COL, R46 ;  /* 0x000000a19e2e7237 */ /* 0x080b62000004542e */
[----:B------:R0:W-:Y:S01]  /*2980*/  STS.128 [R199+UR12+0x2000], R164 ;  /* 0x002000a4c7007988 */ /* 0x0001e20008000c0c */
[----:B------:R-:W-:Y:S02]  /*2990*/  @UP0 UIADD3 UR12, UR12, 0x80, URZ ;  /* 0x000000800c0c0890 */ /* 0x000fe4000fffe03f */
[-C--:B------:R5:W5:Y:S01]  /*29a0*/  IMMA.8816.S8.S8.SAT R44, R157.ROW, R161.reuse.COL, R44 ;  /* 0x000000a19d2c7237 */ /* 0x080b62000004542c */
[----:B------:R-:W-:Y:S03]  /*29b0*/  @!UP0 UIADD3 UR12, UR7, -0x80, URZ ;  /* 0xffffff80070c8890 */ /* 0x000fe6000fffe03f */
[-C--:B------:R5:W5:Y:S04]  /*29c0*/  IMMA.8816.S8.S8.SAT R42, R156.ROW, R161.reuse.COL, R42 ;  /* 0x000000a19c2a7237 */ /* 0x080b68000004542a */
[-C--:B------:R5:W5:Y:S01]  /*29d0*/  IMMA.8816.S8.S8.SAT R40, R151.ROW, R161.reuse.COL, R40 ;  /* 0x000000a197287237 */ /* 0x080b620000045428 */
[----:B------:R-:W-:Y:S01]  /*29e0*/  BAR.SYNC.DEFER_BLOCKING 0x0 ;  /* 0x0000000000007b1d */ /* 0x000fe20000010000 */
[----:B0-----:R-:W-:Y:S04]  /*29f0*/  IMAD.MOV.U32 R164, RZ, RZ, c[0x0][0x248] ;  /* 0x00009200ffa47624 */ /* 0x001fe800078e00ff */
[-C--:B------:R5:W5:Y:S01]  /*2a00*/  IMMA.8816.S8.S8.SAT R38, R150.ROW, R161.reuse.COL, R38 ;  /* 0x000000a196267237 */ /* 0x080b620000045426 */
[----:B------:R-:W-:Y:S03]  /*2a10*/  IMAD.MOV.U32 R165, RZ, RZ, c[0x0][0x24c] ;  /* 0x00009300ffa57624 */ /* 0x000fe600078e00ff */
[CC--:B------:R5:W5:Y:S01]  /*2a20*/  IMMA.8816.S8.S8.SAT R36, R149.reuse.ROW, R161.reuse.COL, R36 ;  /* 0x000000a195247237 */ /* 0x0c0b620000045424 */
[----:B------:R-:W-:Y:S02]  /*2a30*/  SEL R167, R164, c[0x0][0x240], !P5 ;  /* 0x00009000a4a77a07 */ /* 0x000fe40006800000 */
[----:B------:R-:W-:Y:S01]  /*2a40*/  SEL R164, R165, c[0x0][0x244], !P5 ;  /* 0x00009100a5a47a07 */ /* 0x000fe20006800000 */
[C---:B------:R5:W5:Y:S02]  /*2a50*/  IMMA.8816.S8.S8.SAT R34, R148.reuse.ROW, R161.COL, R34 ;  /* 0x000000a194227237 */ /* 0x040b640000045422 */
[----:B------:R-:W-:Y:S02]  /*2a60*/  IADD3 R196, P1, P0, R167, c[0x0][0x238], R196 ;  /* 0x00008e00a7c47a10 */ /* 0x000fe4000783e0c4 */
[-C--:B------:R5:W5:Y:S02]  /*2a70*/  IMMA.8816.S8.S8.SAT R32, R148.ROW, R162.reuse.COL, R32 ;  /* 0x000000a294207237 */ /* 0x080b640000045420 */
[----:B------:R-:W-:Y:S02]  /*2a80*/  IADD3.X R197, R164, c[0x0][0x23c], R197, P1, P0 ;  /* 0x00008f00a4c57a10 */ /* 0x000fe40000fe04c5 */
[-C--:B------:R5:W5:Y:S01]  /*2a90*/  IMMA.8816.S8.S8.SAT R30, R149.ROW, R162.reuse.COL, R30 ;  /* 0x000000a2951e7237 */ /* 0x080b62000004541e */
[C---:B------:R-:W-:Y:S01]  /*2aa0*/  ISETP.GT.AND P0, PT, R201.reuse, 0x1, PT ;  /* 0x00000001c900780c */ /* 0x040fe20003f04270 */
[----:B------:R0:W1:Y:S02]  /*2ab0*/  LDSM.16.M88.4 R132, [R130+UR5] ;  /* 0x000000058284783b */ /* 0x0000640008000200 */
[-C--:B------:R5:W5:Y:S02]  /*2ac0*/  IMMA.8816.S8.S8.SAT R28, R150.ROW, R162.reuse.COL, R28 ;  /* 0x000000a2961c7237 */ /* 0x080b64000004541c */
[----:B------:R-:W-:Y:S02]  /*2ad0*/  IADD3 R201, R201, -0x1, RZ ;  /* 0xffffffffc9c97810 */ /* 0x000fe40007ffe0ff */
[-C--:B------:R5:W5:Y:S04]  /*2ae0*/  IMMA.8816.S8.S8.SAT R26, R151.ROW, R162.reuse.COL, R26 ;  /* 0x000000a2971a7237 */ /* 0x080b68000004541a */
[-C--:B------:R5:W5:Y:S01]  /*2af0*/  IMMA.8816.S8.S8.SAT R24, R156.ROW, R162.reuse.COL, R24 ;  /* 0x000000a29c187237 */ /* 0x080b620000045418 */
[----:B------:R0:W1:Y:S03]  /*2b00*/  LDSM.16.M88.4 R140, [R130+UR5+0x800] ;  /* 0x00080005828c783b */ /* 0x0000660008000200 */
[-C--:B------:R5:W5:Y:S04]  /*2b10*/  IMMA.8816.S8.S8.SAT R22, R157.ROW, R162.reuse.COL, R22 ;  /* 0x000000a29d167237 */ /* 0x080b680000045416 */
[CC--:B------:R5:W5:Y:S04]  /*2b20*/  IMMA.8816.S8.S8.SAT R20, R158.reuse.ROW, R162.reuse.COL, R20 ;  /* 0x000000a29e147237 */ /* 0x0c0b680000045414 */
[C---:B------:R5:W5:Y:S01]  /*2b30*/  IMMA.8816.S8.S8.SAT R18, R159.reuse.ROW, R162.COL, R18 ;  /* 0x000000a29f127237 */ /* 0x040b620000045412 */
[----:B------:R0:W1:Y:S03]  /*2b40*/  LDSM.16.M88.4 R136, [R130+UR4] ;  /* 0x000000048288783b */ /* 0x0000660008000200 */
[-C--:B------:R5:W5:Y:S04]  /*2b50*/  IMMA.8816.S8.S8.SAT R16, R159.ROW, R163.reuse.COL, R16 ;  /* 0x000000a39f107237 */ /* 0x080b680000045410 */
[-C--:B------:R5:W5:Y:S04]  /*2b60*/  IMMA.8816.S8.S8.SAT R14, R158.ROW, R163.reuse.COL, R14 ;  /* 0x000000a39e0e7237 */ /* 0x080b68000004540e */
[-C--:B------:R5:W5:Y:S01]  /*2b70*/  IMMA.8816.S8.S8.SAT R12, R157.ROW, R163.reuse.COL, R12 ;  /* 0x000000a39d0c7237 */ /* 0x080b62000004540c */
[----:B------:R0:W1:Y:S03]  /*2b80*/  LDSM.16.M88.4 R144, [R130+UR4+0x800] ;  /* 0x000800048290783b */ /* 0x0000660008000200 */
[-C--:B------:R5:W5:Y:S04]  /*2b90*/  IMMA.8816.S8.S8.SAT R10, R156.ROW, R163.reuse.COL, R10 ;  /* 0x000000a39c0a7237 */ /* 0x080b68000004540a */
[-C--:B------:R5:W5:Y:S04]  /*2ba0*/  IMMA.8816.S8.S8.SAT R8, R151.ROW, R163.reuse.COL, R8 ;  /* 0x000000a397087237 */ /* 0x080b680000045408 */
[-C--:B------:R5:W5:Y:S04]  /*2bb0*/  IMMA.8816.S8.S8.SAT R6, R150.ROW, R163.reuse.COL, R6 ;  /* 0x000000a396067237 */ /* 0x080b680000045406 */
[-C--:B------:R5:W5:Y:S04]  /*2bc0*/  IMMA.8816.S8.S8.SAT R4, R149.ROW, R163.reuse.COL, R4 ;  /* 0x000000a395047237 */ /* 0x080b680000045404 */
[----:B------:R5:W5:Y:S01]  /*2bd0*/  IMMA.8816.S8.S8.SAT R2, R148.ROW, R163.COL, R2 ;  /* 0x000000a394027237 */ /* 0x000b620000045402 */
[----:B------:R-:W-:-:S05]  /*2be0*/  @P0 BRA `(.L_x_602) ;  /* 0xfffff25000000947 */ /* 0x000fca000383ffff */
[----:B-----5:R-:W2:Y:S08]  /*2bf0*/  I2F R50, R50 ;  /* 0x0000003200327306 */ /* 0x020eb00000201400 */
[----:B------:R-:W3:Y:S08]  /*2c00*/  I2F R51, R51 ;  /* 0x0000003300337306 */ /* 0x000ef00000201400 */
[----:B------:R-:W0:Y:S08]  /*2c10*/  I2F R48, R48 ;  /* 0x0000003000307306 */ /* 0x000e300000201400 */
[----:B------:R-:W1:Y:S08]  /*2c20*/  I2F R49, R49 ;  /* 0x0000003100317306 */ /* 0x000e700000201400 */
[----:B------:R0:W0:Y:S08]  /*2c30*/  I2F R148, R18 ;  /* 0x0000001200947306 */ /* 0x0000300000201400 */
[----:B------:R0:W0:Y:S08]  /*2c40*/  I2F R149, R19 ;  /* 0x0000001300957306 */ /* 0x0000300000201400 */
[----:B------:R0:W0:Y:S08]  /*2c50*/  I2F R150, R16 ;  /* 0x0000001000967306 */ /* 0x0000300000201400 */
[----:B------:R0:W0:Y:S02]  /*2c60*/  I2F R151, R17 ;  /* 0x0000001100977306 */ /* 0x0000240000201400 */
.L_x_601:
[----:B-123--:R-:W-:-:S04]  /*2c70*/  ISETP.NE.U32.AND P0, PT, RZ, c[0x0][0x298], PT ;  /* 0x0000a600ff007a0c */ /* 0x00efc80003f05070 */
[----:B------:R-:W-:-:S12]  /*2c80*/  ISETP.NE.AND.EX P1, PT, RZ, c[0x0][0x29c], PT, P0 ;  /* 0x0000a700ff007a0c */ /* 0x000fd80003f25300 */
[----:B0-----:R-:W-:Y:S02]  /*2c90*/  @P1 IMAD.MOV.U32 R18, RZ, RZ, c[0x0][0x298] ;  /* 0x0000a600ff121624 */ /* 0x001fe400078e00ff */
[----:B------:R-:W-:-:S08]  /*2ca0*/  @P1 IMAD.MOV.U32 R19, RZ, RZ, c[0x0][0x29c] ;  /* 0x0000a700ff131624 */ /* 0x000fd000078e00ff */
[----:B------:R0:W4:Y:S01]  /*2cb0*/  @P1 LDG.E.SYS R135, [R18] ;  /* 0x0000000012871381 */ /* 0x00012200001ee900 */
[----:B------:R-:W-:Y:S01]  /*2cc0*/  IMAD.MOV.U32 R0, RZ, RZ, c[0x0][0x2b0] ;  /* 0x0000ac00ff007624 */ /* 0x000fe200078e00ff */
[----:B------:R-:W-:Y:S01]  /*2cd0*/  MOV R17, c[0x0][0x1b0] ;  /* 0x00006c0000117a02 */ /* 0x000fe20000000f00 */
[----:B------:R-:W-:Y:S01]  /*2ce0*/  IMAD.MOV.U32 R154, RZ, RZ, -0x1 ;  /* 0xffffffffff9a7424 */ /* 0x000fe200078e00ff */
[----:B------:R-:W1:Y:S01]  /*2cf0*/  S2UR UR5, SR_CTAID.Y ;  /* 0x00000000000579c3 */ /* 0x000e620000002600 */
[----:B------:R-:W-:Y:S01]  /*2d00*/  ULDC UR4, c[0x0][0x1c0] ;  /* 0x0000700000047ab9 */ /* 0x000fe20000000800 */
[----:B------:R-:W-:Y:S01]  /*2d10*/  ISETP.NE.AND P2, PT, R0, 0x1, PT ;  /* 0x000000010000780c */ /* 0x000fe20003f45270 */
[----:B------:R-:W-:Y:S01]  /*2d20*/  IMAD.MOV.U32 R152, RZ, RZ, 0x4 ;  /* 0x00000004ff987424 */ /* 0x000fe200078e00ff */
[----:B------:R-:W2:Y:S01]  /*2d30*/  S2R R133, SR_CTAID.X ;  /* 0x0000000000857919 */ /* 0x000ea20000002500 */
[----:B------:R-:W-:Y:S01]  /*2d40*/  SHF.L.U32 R154, R154, c[0x0][0x1c0], RZ ;  /* 0x000070009a9a7a19 */ /* 0x000fe200000006ff */
[----:B------:R-:W-:Y:S01]  /*2d50*/  IMAD.MOV.U32 R134, RZ, RZ, c[0x0][0x290] ;  /* 0x0000a400ff867624 */ /* 0x000fe200078e00ff */
[----:B------:R-:W-:-:S02]  /*2d60*/  ISETP.LT.OR P0, PT, R17, 0x2, P2 ;  /* 0x000000021100780c */ /* 0x000fc40001701670 */
[----:B------:R-:W-:-:S04]  /*2d70*/  P2R R16, PR, RZ, 0x4 ;  /* 0x00000004ff107803 */ /* 0x000fc80000000000 */
[----:B------:R-:W-:Y:S01]  /*2d80*/  MOV R16, 0xffffffff ;  /* 0xffffffff00107802 */ /* 0x000fe20000000f00 */
[----:B-1----:R-:W-:Y:S01]  /*2d90*/  USHF.L.U32 UR4, UR5, UR4, URZ ;  /* 0x0000000405047299 */ /* 0x002fe2000800063f */
[----:B--2---:R-:W-:Y:S02]  /*2da0*/  LOP3.LUT R154, R133, R154, RZ, 0x30, !PT ;  /* 0x0000009a859a7212 */ /* 0x004fe400078e30ff */
[----:B------:R-:W-:-:S03]  /*2db0*/  SHF.R.S32.HI R133, RZ, c[0x0][0x1c0], R133 ;  /* 0x00007000ff857a19 */ /* 0x000fc60000011485 */
[----:B------:R-:W-:-:S05]  /*2dc0*/  IADD3 R154, R154, UR4, RZ ;  /* 0x000000049a9a7c10 */ /* 0x000fca000fffe0ff */
[----:B------:R-:W-:-:S04]  /*2dd0*/  IMAD R153, R154, c[0x0][0x1a8], R133 ;  /* 0x00006a009a997a24 */ /* 0x000fc800078e0285 */
[----:B------:R-:W-:-:S04]  /*2de0*/  IMAD.WIDE R152, R153, R152, c[0x0][0x2a8] ;  /* 0x0000aa0099987625 */ /* 0x000fc800078e0298 */
[----:B------:R-:W-:Y:S01]  /*2df0*/  @!P1 IMAD.MOV.U32 R135, RZ, RZ, c[0x0][0x288] ;  /* 0x0000a200ff879624 */ /* 0x000fe200078e00ff */
[----:B------:R-:W-:Y:S05]  /*2e00*/  @P0 BRA `(.L_x_603) ;  /* 0x000000c000000947 */ /* 0x000fea0003800000 */
[----:B0-----:R-:W-:Y:S01]  /*2e10*/  ISETP.GT.AND P0, PT, R182, RZ, PT ;  /* 0x000000ffb600720c */ /* 0x001fe20003f04270 */
[----:B------:R-:W-:Y:S01]  /*2e20*/  BMOV.32.CLEAR RZ, B0 ;  /* 0x0000000000ff7355 */ /* 0x000fe20000100000 */
[----:B------:R-:W-:Y:S01]  /*2e30*/  BSSY B0, `(.L_x_604) ;  /* 0x0000006000007945 */ /* 0x000fe20003800000 */
[----:B------:R-:W-:Y:S01]  /*2e40*/  IMAD.MOV.U32 R134, RZ, RZ, c[0x0][0x290] ;  /* 0x0000a400ff867624 */ /* 0x000fe200078e00ff */
[----:B------:R-:W-:-:S08]  /*2e50*/  MOV R16, 0xffffffff ;  /* 0xffffffff00107802 */ /* 0x000fd00000000f00 */
[----:B------:R-:W-:Y:S05]  /*2e60*/  @P0 BRA `(.L_x_605) ;  /* 0x0000002000000947 */ /* 0x000fea0003800000 */
[----:B------:R-:W2:Y:S02]  /*2e70*/  LDG.E.STRONG.GPU R16, [R152] ;  /* 0x0000000098107381 */ /* 0x000ea400001f4900 */
[----:B--2---:R-:W-:-:S05]  /*2e80*/  CCTL.IVALL ;  /* 0x00000000ff00798f */ /* 0x004fca0002000000 */
.L_x_605:
[----:B------:R-:W-:Y:S05]  /*2e90*/  BSYNC B0 ;  /* 0x0000000000007941 */ /* 0x000fea0003800000 */
.L_x_604:
[----:B------:R-:W-:-:S04]  /*2ea0*/  IADD3 R18, R17, -0x1, RZ ;  /* 0xffffffff11127810 */ /* 0x000fc80007ffe0ff */
[----:B------:R-:W-:-:S04]  /*2eb0*/  ISETP.NE.AND P0, PT, R18, R181, PT ;  /* 0x000000b51200720c */ /* 0x000fc80003f05270 */
[----:B------:R-:W-:Y:S02]  /*2ec0*/  FSEL R134, R134, -QNAN , !P0 ;  /* 0xffffffff86867808 */ /* 0x000fe40004000000 */
.L_x_603:
[----:B0-----:R-:W-:Y:S01]  /*2ed0*/  SHF.R.S32.HI R131, RZ, 0x1f, R182 ;  /* 0x0000001fff837819 */ /* 0x001fe200000114b6 */
[----:B------:R-:W-:-:S03]  /*2ee0*/  IMAD.MOV.U32 R130, RZ, RZ, c[0x0][0x174] ;  /* 0x00005d00ff827624 */ /* 0x000fc600078e00ff */
[CC--:B------:R-:W-:Y:S02]  /*2ef0*/  LEA.HI R17, R131.reuse, R182.reuse, RZ, 0x5 ;  /* 0x000000b683117211 */ /* 0x0c0fe400078f28ff */
[----:B------:R-:W-:Y:S02]  /*2f00*/  LEA.HI R131, R131, R182, RZ, 0x6 ;  /* 0x000000b683837211 */ /* 0x000fe400078f30ff */
[----:B------:R-:W-:Y:S02]  /*2f10*/  LOP3.LUT R19, R17, 0xffffffe0, RZ, 0xc0, !PT ;  /* 0xffffffe011137812 */ /* 0x000fe400078ec0ff */
[----:B------:R-:W-:Y:S02]  /*2f20*/  SHF.R.S32.HI R17, RZ, 0x5, R17 ;  /* 0x00000005ff117819 */ /* 0x000fe40000011411 */
[----:B------:R-:W-:Y:S01]  /*2f30*/  LOP3.LUT R131, R131, 0xffffffc0, RZ, 0xc0, !PT ;  /* 0xffffffc083837812 */ /* 0x000fe200078ec0ff */
[----:B------:R-:W-:Y:S01]  /*2f40*/  IMAD.IADD R19, R182, 0x1, -R19 ;  /* 0x00000001b6137824 */ /* 0x000fe200078e0a13 */
[----:B------:R-:W-:-:S04]  /*2f50*/  LEA.HI R132, R17, R17, RZ, 0x1 ;  /* 0x0000001111847211 */ /* 0x000fc800078f08ff */
[----:B------:R-:W-:Y:S02]  /*2f60*/  LOP3.LUT R132, R132, 0x3fffffe, RZ, 0xc0, !PT ;  /* 0x03fffffe84847812 */ /* 0x000fe400078ec0ff */
[----:B------:R-:W-:-:S03]  /*2f70*/  SHF.R.S32.HI R18, RZ, 0x1f, R19 ;  /* 0x0000001fff127819 */ /* 0x000fc60000011413 */
[----:B------:R-:W-:Y:S01]  /*2f80*/  IMAD.IADD R132, R17, 0x1, -R132 ;  /* 0x0000000111847824 */ /* 0x000fe200078e0a84 */
[----:B------:R-:W-:Y:S01]  /*2f90*/  LEA.HI R18, R18, R19, RZ, 0x2 ;  /* 0x0000001312127211 */ /* 0x000fe200078f10ff */
[----:B------:R-:W-:-:S03]  /*2fa0*/  IMAD R17, R130, c[0x0][0x170], RZ ;  /* 0x00005c0082117a24 */ /* 0x000fc600078e02ff */
[----:B------:R-:W-:Y:S02]  /*2fb0*/  LOP3.LUT R136, R18, 0x1ffffffc, RZ, 0xc0, !PT ;  /* 0x1ffffffc12887812 */ /* 0x000fe400078ec0ff */
[----:B------:R-:W-:-:S03]  /*2fc0*/  ISETP.NE.AND P4, PT, R17, 0x1, PT ;  /* 0x000000011100780c */ /* 0x000fc60003f85270 */
[----:B------:R-:W-:Y:S02]  /*2fd0*/  IMAD.IADD R136, R19, 0x1, -R136 ;  /* 0x0000000113887824 */ /* 0x000fe400078e0a88 */
[----:B------:R-:W-:Y:S02]  /*2fe0*/  IMAD.SHL.U32 R19, R132, 0x40, RZ ;  /* 0x0000004084137824 */ /* 0x000fe400078e00ff */
[----:B------:R-:W-:Y:S02]  /*2ff0*/  IMAD R131, R136, 0x8, R131 ;  /* 0x0000000888837824 */ /* 0x000fe400078e0283 */
[----:B------:R-:W-:Y:S01]  /*3000*/  IMAD.MOV.U32 R132, RZ, RZ, RZ ;  /* 0x000000ffff847224 */ /* 0x000fe200078e00ff */
[----:B------:R-:W-:Y:S01]  /*3010*/  LEA.HI.SX32 R18, R18, R19, 0x1e ;  /* 0x0000001312127211 */ /* 0x000fe200078ff2ff */
[----:B------:R-:W-:Y:S02]  /*3020*/  IMAD R154, R154, 0x80, R131 ;  /* 0x000000809a9a7824 */ /* 0x000fe400078e0283 */
[----:B------:R-:W-:-:S02]  /*3030*/  CS2R R130, SRZ ;  /* 0x0000000000827805 */ /* 0x000fc4000001ff00 */
[----:B------:R-:W-:Y:S01]  /*3040*/  IMAD R133, R133, 0x80, R18 ;  /* 0x0000008085857824 */ /* 0x000fe200078e0212 */
        /* <DEDUP_REMOVED lines=97> */
[----:B------:R-:W-:Y:S02]  /*3660*/  @!P0 SEL R18, R19, 0x20, !P1 ;  /* 0x0000002013128807 */ /* 0x000fe40004800000 */
.L_x_607:
[----:B------:R-:W-:-:S04]  /*3670*/  IADD3 R130, R17, -0x1, RZ ;  /* 0xffffffff11827810 */ /* 0x000fc80007ffe0ff */
        /* <DEDUP_REMOVED lines=12> */
[----:B----4-:R-:W-:Y:S05]  /*3740*/  CALL.REL.NOINC `($__internal_9_$__cuda_sm20_div_u64) ;  /* 0x00007af000007944 */ /* 0x010fea0003c00000 */
[----:B------:R-:W-:Y:S05]  /*3750*/  BRA `(.L_x_609) ;  /* 0x0000013000007947 */ /* 0x000fea0003800000 */
.L_x_608:
[----:B------:R-:W0:Y:S01]  /*3760*/  I2F.U32.RP R137, R17 ;  /* 0x0000001100897306 */ /* 0x000e220000209000 */
[----:B------:R-:W-:Y:S01]  /*3770*/  IMAD.MOV R18, RZ, RZ, -R17 ;  /* 0x000000ffff127224 */ /* 0x000fe200078e0a11 */
[----:B------:R-:W-:-:S06]  /*3780*/  ISETP.NE.U32.AND P1, PT, R17, RZ, PT ;  /* 0x000000ff1100720c */ /* 0x000fcc0003f25070 */
[----:B0-----:R-:W0:Y:S02]  /*3790*/  MUFU.RCP R136, R137 ;  /* 0x0000008900887308 */ /* 0x001e240000001000 */
[----:B0-----:R-:W-:-:S06]  /*37a0*/  IADD3 R136, R136, 0xffffffe, RZ ;  /* 0x0ffffffe88887810 */ /* 0x001fcc0007ffe0ff */
[----:B------:R-:W0:Y:S02]  /*37b0*/  F2I.FTZ.U32.TRUNC.NTZ R19, R136 ;  /* 0x0000008800137305 */ /* 0x000e24000021f000 */
[----:B0-----:R-:W-:Y:S02]  /*37c0*/  IMAD R131, R18, R19, RZ ;  /* 0x0000001312837224 */ /* 0x001fe400078e02ff */
[----:B------:R-:W-:-:S04]  /*37d0*/  IMAD.MOV.U32 R18, RZ, RZ, RZ ;  /* 0x000000ffff127224 */ /* 0x000fc800078e00ff */
        /* <DEDUP_REMOVED lines=11> */
.L_x_609:
[----:B------:R-:W-:Y:S02]  /*3890*/  IADD3 R130, R130, -0x1, RZ ;  /* 0xffffffff82827810 */ /* 0x000fe40007ffe0ff */
[----:B------:R-:W-:-:S04]  /*38a0*/  MOV R131, R18 ;  /* 0x0000001200837202 */ /* 0x000fc80000000f00 */
.L_x_606:
        /* <DEDUP_REMOVED lines=104> */
.L_x_611:
        /* <DEDUP_REMOVED lines=16> */
.L_x_612:
        /* <DEDUP_REMOVED lines=19> */
.L_x_613:
[----:B------:R-:W-:Y:S02]  /*4160*/  IADD3 R145, R132, -0x1, RZ ;  /* 0xffffffff84917810 */ /* 0x000fe40007ffe0ff */
[----:B------:R-:W-:-:S04]  /*4170*/  MOV R132, R18 ;  /* 0x0000001200847202 */ /* 0x000fc80000000f00 */
.L_x_610:
[----:B------:R-:W-:Y:S01]  /*4180*/  SHF.R.S32.HI R143, RZ, 0x1f, R154 ;  /* 0x0000001fff8f7819 */ /* 0x000fe2000001149a */
[----:B------:R-:W-:-:S03]  /*4190*/  IMAD.MOV.U32 R17, RZ, RZ, 0x1 ;  /* 0x00000001ff117424 */ /* 0x000fc600078e00ff */
[----:B------:R-:W-:Y:S02]  /*41a0*/  LEA.HI R143, R143, R154, RZ, 0x5 ;  /* 0x0000009a8f8f7211 */ /* 0x000fe400078f28ff */
[----:B------:R-:W-:Y:S02]  /*41b0*/  ISETP.LT.AND P3, PT, R17, c[0x0][0x1b0], PT ;  /* 0x00006c0011007a0c */ /* 0x000fe40003f61270 */
[----:B------:R-:W-:Y:S02]  /*41c0*/  LOP3.LUT R19, R143, 0xffffffe0, RZ, 0xc0, !PT ;  /* 0xffffffe08f137812 */ /* 0x000fe400078ec0ff */
[----:B------:R-:W-:Y:S02]  /*41d0*/  SHF.R.S32.HI R143, RZ, 0x5, R143 ;  /* 0x00000005ff8f7819 */ /* 0x000fe4000001148f */
[----:B------:R-:W-:Y:S01]  /*41e0*/  ISETP.EQ.AND P2, PT, R17, c[0x0][0x2b0], PT ;  /* 0x0000ac0011007a0c */ /* 0x000fe20003f42270 */
[----:B------:R-:W-:Y:S01]  /*41f0*/  IMAD.IADD R18, R154, 0x1, -R19 ;  /* 0x000000019a127824 */ /* 0x000fe200078e0a13 */
[----:B------:R-:W-:Y:S01]  /*4200*/  SHF.R.S32.HI R144, RZ, 0x1f, R143 ;  /* 0x0000001fff907819 */ /* 0x000fe2000001148f */
[----:B------:R-:W-:-:S03]  /*4210*/  IMAD.MOV.U32 R17, RZ, RZ, c[0x0][0x174] ;  /* 0x00005d00ff117624 */ /* 0x000fc600078e00ff */
[--C-:B------:R-:W-:Y:S01]  /*4220*/  SHF.R.S32.HI R19, RZ, 0x1f, R18.reuse ;  /* 0x0000001fff137819 */ /* 0x100fe20000011412 */
[C---:B------:R-:W-:Y:S02]  /*4230*/  IMAD R136, R144.reuse, c[0x0][0x270], RZ ;  /* 0x00009c0090887a24 */ /* 0x040fe400078e02ff */
[----:B------:R-:W-:Y:S02]  /*4240*/  IMAD R144, R144, c[0x0][0x258], RZ ;  /* 0x0000960090907a24 */ /* 0x000fe400078e02ff */
[----:B------:R-:W-:-:S04]  /*4250*/  IMAD.WIDE.U32 R156, R143, c[0x0][0x270], R18 ;  /* 0x00009c008f9c7a25 */ /* 0x000fc800078e0012 */
[----:B------:R-:W-:Y:S01]  /*4260*/  IMAD.WIDE.U32 R18, R143, c[0x0][0x258], R18 ;  /* 0x000096008f127a25 */ /* 0x000fe200078e0012 */
[----:B------:R-:W-:-:S03]  /*4270*/  IADD3 R142, P1, R156, c[0x0][0x280], RZ ;  /* 0x0000a0009c8e7a10 */ /* 0x000fc60007f3e0ff */
[C---:B------:R-:W-:Y:S02]  /*4280*/  IMAD R141, R143.reuse, c[0x0][0x274], R136 ;  /* 0x00009d008f8d7a24 */ /* 0x040fe400078e0288 */
[----:B------:R-:W-:Y:S01]  /*4290*/  IMAD R144, R143, c[0x0][0x25c], R144 ;  /* 0x000097008f907a24 */ /* 0x000fe200078e0290 */
[----:B------:R-:W-:Y:S01]  /*42a0*/  IADD3 R143, P0, R18, c[0x0][0x268], RZ ;  /* 0x00009a00128f7a10 */ /* 0x000fe20007f1e0ff */
[----:B------:R-:W-:Y:S01]  /*42b0*/  IMAD R136, R17, c[0x0][0x170], RZ ;  /* 0x00005c0011887a24 */ /* 0x000fe200078e02ff */
[----:B------:R-:W-:Y:S02]  /*42c0*/  IADD3.X R141, R157, c[0x0][0x284], R141, P1, !PT ;  /* 0x0000a1009d8d7a10 */ /* 0x000fe40000ffe48d */
[----:B------:R-:W-:Y:S01]  /*42d0*/  IADD3.X R144, R19, c[0x0][0x26c], R144, P0, !PT ;  /* 0x00009b0013907a10 */ /* 0x000fe200007fe490 */
[----:B------:R-:W-:Y:S01]  /*42e0*/  IMAD R146, R136, c[0x0][0x160], RZ ;  /* 0x0000580088927a24 */ /* 0x000fe200078e02ff */
[----:B------:R-:W-:Y:S05]  /*42f0*/  @P3 BRA P2, `(.L_x_614) ;  /* 0x0000019000003947 */ /* 0x000fea0001000000 */
[----:B------:R-:W-:-:S04]  /*4300*/  MOV R16, c[0x0][0x2b0] ;  /* 0x0000ac0000107a02 */ /* 0x000fc80000000f00 */
[----:B------:R-:W-:-:S12]  /*4310*/  ISETP.NE.AND P0, PT, R16, 0x2, PT ;  /* 0x000000021000780c */ /* 0x000fd80003f05270 */
[----:B------:R-:W-:Y:S05]  /*4320*/  @P0 BRA `(.L_x_615) ;  /* 0x0000038000000947 */ /* 0x000fea0003800000 */
[----:B------:R-:W-:Y:S01]  /*4330*/  MOV R19, c[0x0][0x170] ;  /* 0x00005c0000137a02 */ /* 0x000fe20000000f00 */
[----:B------:R-:W-:Y:S01]  /*4340*/  IMAD.WIDE R156, R181, c[0x0][0x160], RZ ;  /* 0x00005800b59c7a25 */ /* 0x000fe200078e02ff */
[----:B------:R-:W-:Y:S02]  /*4350*/  SHF.R.S32.HI R17, RZ, 0x1f, R17 ;  /* 0x0000001fff117819 */ /* 0x000fe40000011411 */
[----:B------:R-:W-:Y:S01]  /*4360*/  SHF.R.S32.HI R19, RZ, 0x1f, R19 ;  /* 0x0000001fff137819 */ /* 0x000fe20000011413 */
[----:B------:R-:W-:Y:S01]  /*4370*/  IMAD R16, R157, c[0x0][0x170], RZ ;  /* 0x00005c009d107a24 */ /* 0x000fe200078e02ff */
[----:B------:R-:W-:Y:S01]  /*4380*/  MOV R157, R141 ;  /* 0x0000008d009d7202 */ /* 0x000fe20000000f00 */
[----:B------:R-:W-:-:S04]  /*4390*/  IMAD.WIDE.U32 R158, R156, c[0x0][0x170], RZ ;  /* 0x00005c009c9e7a25 */ /* 0x000fc800078e00ff */
[----:B------:R-:W-:Y:S01]  /*43a0*/  IMAD R19, R156, R19, R16 ;  /* 0x000000139c137224 */ /* 0x000fe200078e0210 */
[----:B------:R-:W-:-:S04]  /*43b0*/  MOV R156, R142 ;  /* 0x0000008e009c7202 */ /* 0x000fc80000000f00 */
[----:B------:R-:W-:Y:S01]  /*43c0*/  IADD3 R16, R159, R19, RZ ;  /* 0x000000139f107210 */ /* 0x000fe20007ffe0ff */
[----:B------:R-:W-:-:S04]  /*43d0*/  IMAD.WIDE.U32 R18, R158, c[0x0][0x174], RZ ;  /* 0x00005d009e127a25 */ /* 0x000fc800078e00ff */
[----:B------:R-:W-:Y:S02]  /*43e0*/  IMAD R16, R16, c[0x0][0x174], RZ ;  /* 0x00005d0010107a24 */ /* 0x000fe400078e02ff */
[----:B------:R-:W-:-:S04]  /*43f0*/  IMAD.WIDE.U32 R156, R18, c[0x0][0x178], R156 ;  /* 0x00005e00129c7a25 */ /* 0x000fc800078e009c */
[----:B------:R-:W-:Y:S01]  /*4400*/  IMAD R17, R17, R158, R16 ;  /* 0x0000009e11117224 */ /* 0x000fe200078e0210 */
[----:B------:R-:W-:Y:S02]  /*4410*/  MOV R16, c[0x0][0x178] ;  /* 0x00005e0000107a02 */ /* 0x000fe40000000f00 */
[----:B------:R-:W-:Y:S02]  /*4420*/  MOV R142, R156 ;  /* 0x0000009c008e7202 */ /* 0x000fe40000000f00 */
[----:B------:R-:W-:Y:S02]  /*4430*/  IADD3 R17, R19, R17, RZ ;  /* 0x0000001113117210 */ /* 0x000fe40007ffe0ff */
[----:B------:R-:W-:-:S03]  /*4440*/  SHF.R.S32.HI R19, RZ, 0x1f, R16 ;  /* 0x0000001fff137819 */ /* 0x000fc60000011410 */
[----:B------:R-:W-:-:S04]  /*4450*/  IMAD R17, R17, c[0x0][0x178], RZ ;  /* 0x00005e0011117a24 */ /* 0x000fc800078e02ff */
[----:B------:R-:W-:-:S05]  /*4460*/  IMAD R19, R19, R18, R17 ;  /* 0x0000001213137224 */ /* 0x000fca00078e0211 */
[----:B------:R-:W-:Y:S01]  /*4470*/  IADD3 R141, R157, R19, RZ ;  /* 0x000000139d8d7210 */ /* 0x000fe20007ffe0ff */
[----:B------:R-:W-:Y:S05]  /*4480*/  BRA `(.L_x_615) ;  /* 0x0000022000007947 */ /* 0x000fea0003800000 */
.L_x_614:
        /* <DEDUP_REMOVED lines=17> */
[----:B------:R-:W-:-:S12]  /*45a0*/  ISETP.GT.AND P1, PT, R182, RZ, PT ;  /* 0x000000ffb600720c */ /* 0x000fd80003f24270 */
.L_x_618:
[----:B------:R-:W-:Y:S05]  /*45b0*/  @P1 BRA `(.L_x_617) ;  /* 0x0000002000001947 */ /* 0x000fea0003800000 */
[----:B------:R-:W2:Y:S02]  /*45c0*/  LDG.E.STRONG.GPU R16, [R152] ;  /* 0x0000000098107381 */ /* 0x000ea400001f4900 */
[----:B--2---:R-:W-:-:S05]  /*45d0*/  CCTL.IVALL ;  /* 0x00000000ff00798f */ /* 0x004fca0002000000 */
.L_x_617:
[----:B------:R-:W-:Y:S01]  /*45e0*/  ISETP.NE.AND P0, PT, R16, R181, PT ;  /* 0x000000b51000720c */ /* 0x000fe20003f05270 */
[----:B------:R-:W-:Y:S11]  /*45f0*/  WARPSYNC 0xffffffff ;  /* 0xffffffff00007948 */ /* 0x000ff60003800000 */
[----:B------:R-:W-:Y:S05]  /*4600*/  BAR.RED.AND.DEFER_BLOCKING 0x0, P0 ;  /* 0x0000000000007b1d */ /* 0x000fea0000014400 */
[----:B------:R-:W0:Y:S02]  /*4610*/  B2R.RESULT RZ, P0 ;  /* 0x0000000000ff731c */ /* 0x000e240000004000 */
[----:B0-----:R-:W-:Y:S05]  /*4620*/  @!P0 BRA `(.L_x_616) ;  /* 0x0000006000008947 */ /* 0x001fea0003800000 */
.L_x_619:
[----:B------:R-:W-:Y:S01]  /*4630*/  VOTE.ANY R17, PT, PT ;  /* 0x0000000000117806 */ /* 0x000fe200038e0100 */
[----:B------:R-:W-:Y:S01]  /*4640*/  YIELD ;  /* 0x0000000000007946 */ /* 0x000fe20003800000 */
[----:B------:R-:W-:-:S02]  /*4650*/  VOTEU.ANY UR4, UPT, PT ;  /* 0x0000000000047886 */ /* 0x000fc400038e0100 */
[----:B------:R-:W-:-:S12]  /*4660*/  LOP3.LUT P0, RZ, R17, UR4, RZ, 0xc, !PT ;  /* 0x0000000411ff7c12 */ /* 0x000fd8000f800cff */
[----:B----4-:R-:W-:Y:S05]  /*4670*/  @!P0 BRA.U `(.L_x_618) ;  /* 0xffffff3100008947 */ /* 0x010fea000383ffff */
[----:B------:R-:W-:Y:S05]  /*4680*/  BRA `(.L_x_619) ;  /* 0xffffffa000007947 */ /* 0x000fea000383ffff */
.L_x_616:
[----:B------:R-:W-:Y:S04]  /*4690*/  WARPSYNC 0xffffffff ;  /* 0xffffffff00007948 */ /* 0x000fe80003800000 */
[----:B------:R-:W-:Y:S05]  /*46a0*/  BAR.SYNC.DEFER_BLOCKING 0x0 ;  /* 0x0000000000007b1d */ /* 0x000fea0000010000 */
.L_x_615:
[C---:B------:R-:W-:Y:S01]  /*46b0*/  @P4 IMAD.HI.U32 R16, R133.reuse, R132, RZ ;  /* 0x0000008485104227 */ /* 0x040fe200078e00ff */
[----:B------:R-:W-:-:S03]  /*46c0*/  ISETP.GE.AND P6, PT, R133, R146, PT ;  /* 0x000000928500720c */ /* 0x000fc60003fc6270 */
[----:B------:R-:W-:Y:S01]  /*46d0*/  IMAD.MOV.U32 R17, RZ, RZ, R133 ;  /* 0x000000ffff117224 */ /* 0x000fe200078e0085 */
[----:B------:R-:W-:-:S04]  /*46e0*/  ISETP.LT.AND P3, PT, R154, c[0x0][0x178], !P6 ;  /* 0x00005e009a007a0c */ /* 0x000fc80007761270 */
[----:B------:R-:W-:-:S05]  /*46f0*/  @P4 SHF.R.U32.HI R17, RZ, R145, R16 ;  /* 0x00000091ff114219 */ /* 0x000fca0000011610 */
[----:B------:R-:W-:Y:S02]  /*4700*/  IMAD.MOV R16, RZ, RZ, -R17 ;  /* 0x000000ffff107224 */ /* 0x000fe400078e0a11 */
[----:B------:R-:W-:Y:S02]  /*4710*/  IMAD R19, R139, R17, RZ ;  /* 0x000000118b137224 */ /* 0x000fe400078e02ff */
[----:B------:R-:W-:-:S04]  /*4720*/  IMAD R16, R136, R16, R133 ;  /* 0x0000001088107224 */ /* 0x000fc800078e0285 */
[----:B------:R-:W-:Y:S01]  /*4730*/  IMAD.SHL.U32 R156, R16, 0x20, RZ ;  /* 0x00000020109c7824 */ /* 0x000fe200078e00ff */
[----:B------:R-:W-:-:S04]  /*4740*/  SHF.R.S32.HI R16, RZ, 0x1f, R17 ;  /* 0x0000001fff107819 */ /* 0x000fc80000011411 */
[----:B------:R-:W-:Y:S01]  /*4750*/  SHF.R.S32.HI R157, RZ, 0x1f, R156 ;  /* 0x0000001fff9d7819 */ /* 0x000fe2000001149c */
[----:B------:R-:W-:-:S04]  /*4760*/  IMAD R19, R16, R140, R19 ;  /* 0x0000008c10137224 */ /* 0x000fc800078e0213 */
[----:B------:R-:W-:Y:S02]  /*4770*/  IMAD.WIDE.U32 R156, R17, R140, R156 ;  /* 0x0000008c119c7225 */ /* 0x000fe400078e009c */
[----:B------:R-:W-:-:S03]  /*4780*/  CS2R R16, SRZ ;  /* 0x0000000000107805 */ /* 0x000fc6000001ff00 */
[----:B------:R-:W-:-:S04]  /*4790*/  IADD3 R160, P0, R143, R156, RZ ;  /* 0x0000009c8fa07210 */ /* 0x000fc80007f1e0ff */
[----:B------:R-:W-:-:S08]  /*47a0*/  IADD3.X R161, R144, R157, R19, P0, !PT ;  /* 0x0000009d90a17210 */ /* 0x000fd000007fe413 */
[----:B------:R-:W2:Y:S01]  /*47b0*/  @P3 LDG.E.LTC128B.64.SYS R16, [R160] ;  /* 0x00000000a0103381 */ /* 0x000ea200001eeb20 */
[----:B------:R-:W0:Y:S01]  /*47c0*/  I2F R98, R98 ;  /* 0x0000006200627306 */ /* 0x000e220000201400 */
[----:B------:R-:W-:-:S07]  /*47d0*/  ISETP.GE.AND P5, PT, R147, R146, PT ;  /* 0x000000929300720c */ /* 0x000fce0003fa6270 */
[----:B------:R-:W1:Y:S08]  /*47e0*/  I2F R158, R99 ;  /* 0x00000063009e7306 */ /* 0x000e700000201400 */
[----:B------:R3:W-:Y:S08]  /*47f0*/  I2F R156, R129 ;  /* 0x00000081009c7306 */ /* 0x0007f00000201400 */
[----:B------:R-:W0:Y:S08]  /*4800*/  I2F R128, R128 ;  /* 0x0000008000807306 */ /* 0x000e300000201400 */
[----:B------:R-:W0:Y:S08]  /*4810*/  I2F R66, R66 ;  /* 0x0000004200427306 */ /* 0x000e300000201400 */
[----:B------:R0:W-:Y:S08]  /*4820*/  I2F R18, R97 ;  /* 0x0000006100127306 */ /* 0x0001f00000201400 */
[----:B------:R-:W-:Y:S01]  /*4830*/  I2F R96, R96 ;  /* 0x0000006000607306 */ /* 0x000fe20000201400 */
[----:B--2---:R-:W-:-:S02]  /*4840*/  PRMT R155, R16, 0xaaa2, R16 ;  /* 0x0000aaa2109b7816 */ /* 0x004fc40000000010 */
[C-C-:B------:R-:W-:Y:S02]  /*4850*/  PRMT R19, R16.reuse, 0xbbb3, R16.reuse ;  /* 0x0000bbb310137816 */ /* 0x140fe40000000010 */
[----:B------:R-:W-:Y:S02]  /*4860*/  IADD3 R155, R155, 0x4b400000, RZ ;  /* 0x4b4000009b9b7810 */ /* 0x000fe40007ffe0ff */
[----:B------:R-:W-:Y:S02]  /*4870*/  IADD3 R19, R19, 0x4b400000, RZ ;  /* 0x4b40000013137810 */ /* 0x000fe40007ffe0ff */
[--C-:B------:R-:W-:Y:S01]  /*4880*/  PRMT R157, R16, 0x8880, R16.reuse ;  /* 0x00008880109d7816 */ /* 0x100fe20000000010 */
[----:B------:R-:W-:Y:S01]  /*4890*/  FADD R155, R155, -12582912 ;  /* 0xcb4000009b9b7421 */ /* 0x000fe20000000000 */
[----:B------:R-:W-:Y:S01]  /*48a0*/  PRMT R159, R17, 0xaaa2, R17 ;  /* 0x0000aaa2119f7816 */ /* 0x000fe20000000011 */
[----:B---3--:R-:W-:Y:S01]  /*48b0*/  FADD R129, R19, -12582912 ;  /* 0xcb40000013817421 */ /* 0x008fe20000000000 */
[----:B------:R-:W-:Y:S01]  /*48c0*/  IADD3 R19, R157, 0x4b400000, RZ ;  /* 0x4b4000009d137810 */ /* 0x000fe20007ffe0ff */
[-C--:B0---4-:R-:W-:Y:S01]  /*48d0*/  FFMA R155, R98, R135.reuse, R155 ;  /* 0x00000087629b7223 */ /* 0x091fe2000000009b */
[----:B------:R-:W-:Y:S01]  /*48e0*/  PRMT R98, R16, 0x9991, R16 ;  /* 0x0000999110627816 */ /* 0x000fe20000000010 */
[----:B-1----:R-:W-:Y:S01]  /*48f0*/  FFMA R129, R158, R135, R129 ;  /* 0x000000879e817223 */ /* 0x002fe20000000081 */
[----:B------:R-:W-:Y:S01]  /*4900*/  IADD3 R159, R159, 0x4b400000, RZ ;  /* 0x4b4000009f9f7810 */ /* 0x000fe20007ffe0ff */
[----:B------:R-:W-:Y:S01]  /*4910*/  FADD R161, R19, -12582912 ;  /* 0xcb40000013a17421 */ /* 0x000fe20000000000 */
[----:B------:R-:W-:-:S02]  /*4920*/  FSETP.GT.AND P0, PT, R155, R134, PT ;  /* 0x000000869b00720b */ /* 0x000fc40003f04000 */
[----:B------:R-:W-:Y:S01]  /*4930*/  FSETP.GT.AND P1, PT, R129, R134, PT ;  /* 0x000000868100720b */ /* 0x000fe20003f24000 */
[-C--:B------:R-:W-:Y:S01]  /*4940*/  FFMA R161, R128, R135.reuse, R161 ;  /* 0x0000008780a17223 */ /* 0x080fe200000000a1 */
[----:B------:R-:W-:Y:S01]  /*4950*/  IADD3 R19, R98, 0x4b400000, RZ ;  /* 0x4b40000062137810 */ /* 0x000fe20007ffe0ff */
[----:B------:R-:W-:Y:S01]  /*4960*/  FADD R159, R159, -12582912 ;  /* 0xcb4000009f9f7421 */ /* 0x000fe20000000000 */
[----:B------:R0:W1:Y:S01]  /*4970*/  I2F R98, R67 ;  /* 0x0000004300627306 */ /* 0x0000620000201400 */
[----:B------:R-:W-:Y:S01]  /*4980*/  PRMT R97, R17, 0xbbb3, R17 ;  /* 0x0000bbb311617816 */ /* 0x000fe20000000011 */
[----:B------:R-:W-:Y:S02]  /*4990*/  IMAD.MOV.U32 R128, RZ, RZ, R147 ;  /* 0x000000ffff807224 */ /* 0x000fe400078e0093 */
[----:B------:R-:W-:Y:S02]  /*49a0*/  FADD R19, R19, -12582912 ;  /* 0xcb40000013137421 */ /* 0x000fe40000000000 */
[----:B------:R-:W-:Y:S01]  /*49b0*/  @!P0 FSETP.GTU.AND P2, PT, |R155|, +INF , PT ;  /* 0x7f8000009b00880b */ /* 0x000fe20003f4c200 */
[-C--:B------:R-:W-:Y:S01]  /*49c0*/  FFMA R159, R66, R135.reuse, R159 ;  /* 0x00000087429f7223 */ /* 0x080fe2000000009f */
[----:B0-----:R-:W-:Y:S01]  /*49d0*/  IADD3 R67, R97, 0x4b400000, RZ ;  /* 0x4b40000061437810 */ /* 0x001fe20007ffe0ff */
[----:B------:R-:W-:Y:S01]  /*49e0*/  FFMA R99, R156, R135, R19 ;  /* 0x000000879c637223 */ /* 0x000fe20000000013 */
[----:B------:R-:W-:-:S02]  /*49f0*/  @!P0 FSEL R155, R134, R155, !P2 ;  /* 0x0000009b869b8208 */ /* 0x000fc40005000000 */
[----:B------:R-:W-:Y:S01]  /*4a00*/  @!P1 FSETP.GTU.AND P0, PT, |R129|, +INF , PT ;  /* 0x7f8000008100980b */ /* 0x000fe20003f0c200 */
[----:B------:R-:W-:Y:S01]  /*4a10*/  FADD R67, R67, -12582912 ;  /* 0xcb40000043437421 */ /* 0x000fe20000000000 */
[----:B------:R-:W-:Y:S02]  /*4a20*/  PRMT R19, R17, 0x8880, R17 ;  /* 0x0000888011137816 */ /* 0x000fe40000000011 */
[----:B------:R-:W-:Y:S01]  /*4a30*/  @!P1 FSEL R129, R134, R129, !P0 ;  /* 0x0000008186819208 */ /* 0x000fe20004000000 */
[----:B-1----:R-:W-:Y:S01]  /*4a40*/  FFMA R97, R98, R135, R67 ;  /* 0x0000008762617223 */ /* 0x002fe20000000043 */
[-C--:B------:R-:W-:Y:S01]  /*4a50*/  FSETP.GT.AND P2, PT, R161, R134.reuse, PT ;  /* 0x00000086a100720b */ /* 0x080fe20003f44000 */
[----:B------:R-:W-:Y:S01]  /*4a60*/  @P4 IMAD.HI.U32 R67, R133, R131, RZ ;  /* 0x0000008385434227 */ /* 0x000fe200078e00ff */
[----:B------:R-:W-:Y:S01]  /*4a70*/  FSETP.GT.AND P1, PT, R99, R134, PT ;  /* 0x000000866300720b */ /* 0x000fe20003f24000 */
[----:B------:R-:W-:Y:S01]  /*4a80*/  F2I.NTZ R155, R155 ;  /* 0x0000009b009b7305 */ /* 0x000fe20000203100 */
[----:B------:R-:W-:-:S02]  /*4a90*/  IADD3 R19, R19, 0x4b400000, RZ ;  /* 0x4b40000013137810 */ /* 0x000fc40007ffe0ff */
[----:B------:R-:W-:-:S03]  /*4aa0*/  PRMT R66, R17, 0x9991, R17 ;  /* 0x0000999111427816 */ /* 0x000fc60000000011 */
[----:B------:R-:W-:Y:S01]  /*4ab0*/  FADD R19, R19, -12582912 ;  /* 0xcb40000013137421 */ /* 0x000fe20000000000 */
[----:B------:R-:W-:Y:S01]  /*4ac0*/  IADD3 R66, R66, 0x4b400000, RZ ;  /* 0x4b40000042427810 */ /* 0x000fe20007ffe0ff */
[----:B------:R0:W1:Y:S01]  /*4ad0*/  F2I.NTZ R156, R129 ;  /* 0x00000081009c7305 */ /* 0x0000620000203100 */
[----:B------:R-:W-:Y:S01]  /*4ae0*/  @!P2 FSETP.GTU.AND P0, PT, |R161|, +INF , PT ;  /* 0x7f800000a100a80b */ /* 0x000fe20003f0c200 */
[----:B------:R-:W-:Y:S02]  /*4af0*/  FFMA R19, R96, R135, R19 ;  /* 0x0000008760137223 */ /* 0x000fe40000000013 */
[----:B------:R-:W-:Y:S01]  /*4b00*/  FADD R66, R66, -12582912 ;  /* 0xcb40000042427421 */ /* 0x000fe20000000000 */
[----:B------:R-:W-:Y:S02]  /*4b10*/  @!P2 FSEL R161, R134, R161, !P0 ;  /* 0x000000a186a1a208 */ /* 0x000fe40004000000 */
[----:B------:R-:W-:Y:S01]  /*4b20*/  FSETP.GT.AND P2, PT, R159, R134, PT ;  /* 0x000000869f00720b */ /* 0x000fe20003f44000 */
[----:B------:R-:W-:-:S02]  /*4b30*/  FFMA R157, R18, R135, R66 ;  /* 0x00000087129d7223 */ /* 0x000fc40000000042 */
[----:B0-----:R-:W-:Y:S01]  /*4b40*/  IMAD.MOV.U32 R129, RZ, RZ, R133 ;  /* 0x000000ffff817224 */ /* 0x001fe200078e0085 */
[----:B------:R0:W-:Y:S01]  /*4b50*/  F2I.NTZ R98, R161 ;  /* 0x000000a100627305 */ /* 0x0001e20000203100 */
[----:B------:R-:W-:Y:S01]  /*4b60*/  @P4 IMAD.HI.U32 R66, R147, R132, RZ ;  /* 0x0000008493424227 */ /* 0x000fe200078e00ff */
[----:B------:R-:W-:Y:S02]  /*4b70*/  @!P1 FSETP.GTU.AND P0, PT, |R99|, +INF , PT ;  /* 0x7f8000006300980b */ /* 0x000fe40003f0c200 */
[----:B------:R-:W-:Y:S02]  /*4b80*/  @P4 SHF.R.U32.HI R129, RZ, R130, R67 ;  /* 0x00000082ff814219 */ /* 0x000fe40000011643 */
[----:B------:R-:W-:Y:S02]  /*4b90*/  @!P1 FSEL R99, R134, R99, !P0 ;  /* 0x0000006386639208 */ /* 0x000fe40004000000 */
[----:B------:R-:W-:Y:S01]  /*4ba0*/  FSETP.GT.AND P1, PT, R97, R134, PT ;  /* 0x000000866100720b */ /* 0x000fe20003f24000 */
[----:B------:R-:W-:Y:S01]  /*4bb0*/  IMAD.MOV R160, RZ, RZ, -R129 ;  /* 0x000000ffffa07224 */ /* 0x000fe200078e0a81 */
[----:B------:R-:W-:-:S02]  /*4bc0*/  @P4 SHF.R.U32.HI R128, RZ, R145, R66 ;  /* 0x00000091ff804219 */ /* 0x000fc40000011642 */
[----:B------:R-:W-:Y:S01]  /*4bd0*/  SHF.R.S32.HI R66, RZ, 0x1f, R129 ;  /* 0x0000001fff427819 */ /* 0x000fe20000011481 */
[----:B------:R-:W-:Y:S01]  /*4be0*/  IMAD R160, R136, R160, R133 ;  /* 0x000000a088a07224 */ /* 0x000fe200078e0285 */
[----:B------:R-:W-:Y:S01]  /*4bf0*/  @!P2 FSETP.GTU.AND P0, PT, |R159|, +INF , PT ;  /* 0x7f8000009f00a80b */ /* 0x000fe20003f0c200 */
[--C-:B------:R-:W-:Y:S01]  /*4c00*/  IMAD.MOV R158, RZ, RZ, -R128.reuse ;  /* 0x000000ffff9e7224 */ /* 0x100fe200078e0a80 */
[----:B------:R-:W-:Y:S01]  /*4c10*/  SHF.R.S32.HI R96, RZ, 0x1f, R128 ;  /* 0x0000001fff607819 */ /* 0x000fe20000011480 */
[----:B------:R-:W-:Y:S01]  /*4c20*/  IMAD.SHL.U32 R160, R160, 0x20, RZ ;  /* 0x00000020a0a07824 */ /* 0x000fe200078e00ff */
[----:B------:R-:W-:Y:S01]  /*4c30*/  @!P2 FSEL R159, R134, R159, !P0 ;  /* 0x0000009f869fa208 */ /* 0x000fe20004000000 */
[----:B------:R-:W-:Y:S01]  /*4c40*/  IMAD R158, R136, R158, R147 ;  /* 0x0000009e889e7224 */ /* 0x000fe200078e0293 */
[----:B------:R-:W-:Y:S01]  /*4c50*/  FSETP.GT.AND P2, PT, R19, R134, PT ;  /* 0x000000861300720b */ /* 0x000fe20003f44000 */
[----:B------:R-:W-:Y:S01]  /*4c60*/  IMAD R67, R139, R128, RZ ;  /* 0x000000808b437224 */ /* 0x000fe200078e02ff */
[--C-:B0-----:R-:W-:Y:S01]  /*4c70*/  SHF.R.S32.HI R161, RZ, 0x1f, R160.reuse ;  /* 0x0000001fffa17819 */ /* 0x101fe200000114a0 */
[----:B------:R-:W-:Y:S01]  /*4c80*/  IMAD.SHL.U32 R158, R158, 0x20, RZ ;  /* 0x000000209e9e7824 */ /* 0x000fe200078e00ff */
[----:B------:R0:W-:Y:S01]  /*4c90*/  F2I.NTZ R18, R159 ;  /* 0x0000009f00127305 */ /* 0x0001e20000203100 */
[----:B------:R-:W-:Y:S01]  /*4ca0*/  IMAD R67, R96, R140, R67 ;  /* 0x0000008c60437224 */ /* 0x000fe200078e0243 */
[----:B------:R-:W-:Y:S01]  /*4cb0*/  @!P1 FSETP.GTU.AND P0, PT, |R97|, +INF , PT ;  /* 0x7f8000006100980b */ /* 0x000fe20003f0c200 */
[----:B------:R-:W-:Y:S01]  /*4cc0*/  IMAD R66, R66, c[0x0][0x278], RZ ;  /* 0x00009e0042427a24 */ /* 0x000fe200078e02ff */
[----:B-1----:R-:W-:Y:S01]  /*4cd0*/  I2IP.S8.S32.SAT R155, R156, R155, RZ ;  /* 0x0000009b9c9b7239 */ /* 0x002fe200000010ff */
[----:B------:R-:W-:Y:S01]  /*4ce0*/  IMAD.WIDE.U32 R162, R129, c[0x0][0x278], R160 ;  /* 0x00009e0081a27a25 */ /* 0x000fe200078e00a0 */
[----:B------:R-:W-:-:S02]  /*4cf0*/  @!P1 FSEL R97, R134, R97, !P0 ;  /* 0x0000006186619208 */ /* 0x000fc40004000000 */
[----:B------:R-:W-:Y:S01]  /*4d00*/  FSETP.GT.AND P1, PT, R157, R134, PT ;  /* 0x000000869d00720b */ /* 0x000fe20003f24000 */
[----:B------:R-:W-:Y:S01]  /*4d10*/  F2I.NTZ R99, R99 ;  /* 0x0000006300637305 */ /* 0x000fe20000203100 */
[----:B0-----:R-:W-:Y:S01]  /*4d20*/  SHF.R.S32.HI R159, RZ, 0x1f, R158 ;  /* 0x0000001fff9f7819 */ /* 0x001fe2000001149e */
[----:B------:R-:W-:Y:S01]  /*4d30*/  IMAD R160, R129, c[0x0][0x27c], R66 ;  /* 0x00009f0081a07a24 */ /* 0x000fe200078e0242 */
[----:B------:R-:W-:Y:S02]  /*4d40*/  P2R R66, PR, RZ, 0x20 ;  /* 0x00000020ff427803 */ /* 0x000fe40000000000 */
[----:B------:R-:W-:Y:S01]  /*4d50*/  @!P2 FSETP.GTU.AND P0, PT, |R19|, +INF , PT ;  /* 0x7f8000001300a80b */ /* 0x000fe20003f0c200 */
[----:B------:R-:W-:Y:S02]  /*4d60*/  IMAD.WIDE.U32 R158, R128, R140, R158 ;  /* 0x0000008c809e7225 */ /* 0x000fe400078e009e */
[----:B------:R-:W0:Y:S01]  /*4d70*/  F2I.NTZ R97, R97 ;  /* 0x0000006100617305 */ /* 0x000e220000203100 */
[----:B------:R-:W-:-:S02]  /*4d80*/  @!P2 FSEL R19, R134, R19, !P0 ;  /* 0x000000138613a208 */ /* 0x000fc40004000000 */
[----:B------:R-:W-:-:S05]  /*4d90*/  ISETP.LT.AND P2, PT, R154, c[0x0][0x178], !P5 ;  /* 0x00005e009a007a0c */ /* 0x000fca0006f41270 */
[----:B------:R-:W-:Y:S01]  /*4da0*/  F2I.NTZ R19, R19 ;  /* 0x0000001300137305 */ /* 0x000fe20000203100 */
[----:B------:R-:W-:-:S04]  /*4db0*/  @!P1 FSETP.GTU.AND P0, PT, |R157|, +INF , PT ;  /* 0x7f8000009d00980b */ /* 0x000fc80003f0c200 */
[----:B------:R-:W-:Y:S02]  /*4dc0*/  @!P1 FSEL R157, R134, R157, !P0 ;  /* 0x0000009d869d9208 */ /* 0x000fe40004000000 */
[----:B0-----:R-:W-:Y:S02]  /*4dd0*/  I2IP.S8.S32.SAT R97, R97, R18, RZ ;  /* 0x0000001261617239 */ /* 0x001fe400000010ff */
[----:B------:R-:W-:Y:S02]  /*4de0*/  I2IP.S8.S32.SAT R18, R99, R98, R155 ;  /* 0x0000006263127239 */ /* 0x000fe4000000109b */
[----:B------:R0:W1:Y:S02]  /*4df0*/  F2I.NTZ R96, R157 ;  /* 0x0000009d00607305 */ /* 0x0000640000203100 */
[----:B------:R-:W-:-:S04]  /*4e00*/  IADD3 R128, P0, R142, R162, RZ ;  /* 0x000000a28e807210 */ /* 0x000fc80007f1e0ff */
[----:B------:R-:W-:Y:S02]  /*4e10*/  IADD3.X R129, R141, R163, R160, P0, !PT ;  /* 0x000000a38d817210 */ /* 0x000fe400007fe4a0 */
[----:B------:R-:W-:-:S04]  /*4e20*/  IADD3 R156, P0, R143, R158, RZ ;  /* 0x0000009e8f9c7210 */ /* 0x000fc80007f1e0ff */
[----:B0-----:R-:W-:Y:S02]  /*4e30*/  IADD3.X R157, R144, R159, R67, P0, !PT ;  /* 0x0000009f909d7210 */ /* 0x001fe400007fe443 */
[----:B-1----:R-:W-:-:S08]  /*4e40*/  I2IP.S8.S32.SAT R19, R96, R19, R97 ;  /* 0x0000001360137239 */ /* 0x002fd00000001061 */
[----:B------:R0:W-:Y:S04]  /*4e50*/  @P3 STG.E.64.SYS [R128], R18 ;  /* 0x0000001280003386 */ /* 0x0001e8000010eb00 */
[----:B------:R-:W2:Y:S01]  /*4e60*/  @P2 LDG.E.LTC128B.64.SYS R16, [R156] ;  /* 0x000000009c102381 */ /* 0x000ea200001eeb20 */
[----:B------:R-:W1:Y:S01]  /*4e70*/  I2F R100, R100 ;  /* 0x0000006400647306 */ /* 0x000e620000201400 */
[----:B------:R-:W-:-:S07]  /*4e80*/  ISETP.GE.AND P5, PT, R154, c[0x0][0x178], PT ;  /* 0x00005e009a007a0c */ /* 0x000fce0003fa6270 */
[----:B------:R-:W3:Y:S08]  /*4e90*/  I2F R96, R101 ;  /* 0x0000006500607306 */ /* 0x000ef00000201400 */
[----:B------:R-:W1:Y:S08]  /*4ea0*/  I2F R126, R126 ;  /* 0x0000007e007e7306 */ /* 0x000e700000201400 */
[----:B0-----:R0:W0:Y:S08]  /*4eb0*/  I2F R18, R127 ;  /* 0x0000007f00127306 */ /* 0x0010300000201400 */
[----:B------:R-:W0:Y:S08]  /*4ec0*/  I2F R68, R68 ;  /* 0x0000004400447306 */ /* 0x000e300000201400 */
[----:B------:R-:W0:Y:S01]  /*4ed0*/  I2F R94, R94 ;  /* 0x0000005e005e7306 */ /* 0x000e220000201400 */
[----:B--2---:R-:W-:-:S02]  /*4ee0*/  PRMT R99, R16, 0xaaa2, R16 ;  /* 0x0000aaa210637816 */ /* 0x004fc40000000010 */
[C-C-:B------:R-:W-:Y:S02]  /*4ef0*/  PRMT R155, R16.reuse, 0xbbb3, R16.reuse ;  /* 0x0000bbb3109b7816 */ /* 0x140fe40000000010 */
        /* <DEDUP_REMOVED lines=14> */
[----:B------:R-:W-:Y:S01]  /*4fe0*/  IADD3 R129, R129, 0x4b400000, RZ ;  /* 0x4b40000081817810 */ /* 0x000fe20007ffe0ff */
[-C--:B------:R-:W-:Y:S01]  /*4ff0*/  FFMA R97, R126, R135.reuse, R97 ;  /* 0x000000877e617223 */ /* 0x080fe20000000061 */
[C---:B0-----:R-:W-:Y:S01]  /*5000*/  PRMT R127, R17.reuse, 0xbbb3, R17 ;  /* 0x0000bbb3117f7816 */ /* 0x041fe20000000011 */
[-C--:B------:R-:W-:Y:S01]  /*5010*/  FFMA R67, R18, R135.reuse, R67 ;  /* 0x0000008712437223 */ /* 0x080fe20000000043 */
[----:B------:R-:W-:Y:S01]  /*5020*/  PRMT R19, R17, 0x8880, R17 ;  /* 0x0000888011137816 */ /* 0x000fe20000000011 */
[----:B------:R-:W-:Y:S01]  /*5030*/  FADD R129, R129, -12582912 ;  /* 0xcb40000081817421 */ /* 0x000fe20000000000 */
[----:B------:R0:W1:Y:S01]  /*5040*/  I2F R18, R69 ;  /* 0x0000004500127306 */ /* 0x0000620000201400 */
[----:B------:R-:W-:Y:S01]  /*5050*/  IADD3 R127, R127, 0x4b400000, RZ ;  /* 0x4b4000007f7f7810 */ /* 0x000fe20007ffe0ff */
[----:B------:R-:W-:Y:S01]  /*5060*/  IMAD.MOV.U32 R96, RZ, RZ, R147 ;  /* 0x000000ffff607224 */ /* 0x000fe200078e0093 */
[----:B------:R-:W-:Y:S01]  /*5070*/  IADD3 R19, R19, 0x4b400000, RZ ;  /* 0x4b40000013137810 */ /* 0x000fe20007ffe0ff */
[----:B------:R-:W-:Y:S01]  /*5080*/  FFMA R129, R68, R135, R129 ;  /* 0x0000008744817223 */ /* 0x000fe20000000081 */
[----:B------:R-:W-:Y:S01]  /*5090*/  @!P0 FSETP.GTU.AND P1, PT, |R99|, +INF , PT ;  /* 0x7f8000006300880b */ /* 0x000fe20003f2c200 */
[----:B------:R-:W-:Y:S01]  /*50a0*/  FADD R127, R127, -12582912 ;  /* 0xcb4000007f7f7421 */ /* 0x000fe20000000000 */
[----:B------:R-:W-:Y:S01]  /*50b0*/  PRMT R101, R17, 0x9991, R17 ;  /* 0x0000999111657816 */ /* 0x000fe20000000011 */
[----:B------:R-:W-:Y:S01]  /*50c0*/  FADD R19, R19, -12582912 ;  /* 0xcb40000013137421 */ /* 0x000fe20000000000 */
[----:B------:R-:W-:Y:S01]  /*50d0*/  @!P0 FSEL R99, R134, R99, !P1 ;  /* 0x0000006386638208 */ /* 0x000fe20004800000 */
[----:B0-----:R-:W-:Y:S01]  /*50e0*/  @P4 IMAD.HI.U32 R69, R147, R131, RZ ;  /* 0x0000008393454227 */ /* 0x001fe200078e00ff */
[----:B------:R-:W-:-:S02]  /*50f0*/  FSETP.GT.AND P0, PT, R155, R134, PT ;  /* 0x000000869b00720b */ /* 0x000fc40003f04000 */
[----:B------:R-:W-:Y:S01]  /*5100*/  IADD3 R101, R101, 0x4b400000, RZ ;  /* 0x4b40000065657810 */ /* 0x000fe20007ffe0ff */
[-C--:B------:R-:W-:Y:S01]  /*5110*/  FFMA R19, R94, R135.reuse, R19 ;  /* 0x000000875e137223 */ /* 0x080fe20000000013 */
[----:B------:R-:W-:Y:S01]  /*5120*/  @P4 SHF.R.U32.HI R96, RZ, R130, R69 ;  /* 0x00000082ff604219 */ /* 0x000fe20000011645 */
[----:B-1----:R-:W-:Y:S01]  /*5130*/  FFMA R127, R18, R135, R127 ;  /* 0x00000087127f7223 */ /* 0x002fe2000000007f */
[----:B------:R-:W-:Y:S01]  /*5140*/  F2I.NTZ R99, R99 ;  /* 0x0000006300637305 */ /* 0x000fe20000203100 */
[----:B------:R-:W-:Y:S01]  /*5150*/  FADD R101, R101, -12582912 ;  /* 0xcb40000065657421 */ /* 0x000fe20000000000 */
[--C-:B------:R-:W-:Y:S01]  /*5160*/  SHF.R.S32.HI R69, RZ, 0x1f, R96.reuse ;  /* 0x0000001fff457819 */ /* 0x100fe20000011460 */
[----:B------:R-:W-:-:S03]  /*5170*/  IMAD.MOV R128, RZ, RZ, -R96 ;  /* 0x000000ffff807224 */ /* 0x000fc600078e0a60 */
[----:B------:R-:W-:Y:S01]  /*5180*/  @!P0 FSETP.GTU.AND P1, PT, |R155|, +INF , PT ;  /* 0x7f8000009b00880b */ /* 0x000fe20003f2c200 */
[----:B------:R-:W-:Y:S01]  /*5190*/  IMAD R128, R136, R128, R147 ;  /* 0x0000008088807224 */ /* 0x000fe200078e0293 */
[----:B------:R-:W0:Y:S01]  /*51a0*/  I2F R18, R95 ;  /* 0x0000005f00127306 */ /* 0x000e220000201400 */
[----:B------:R-:W-:Y:S01]  /*51b0*/  IMAD R69, R69, c[0x0][0x278], RZ ;  /* 0x00009e0045457a24 */ /* 0x000fe200078e02ff */
[----:B------:R-:W-:Y:S01]  /*51c0*/  @!P0 FSEL R155, R134, R155, !P1 ;  /* 0x0000009b869b8208 */ /* 0x000fe20004800000 */
[----:B------:R-:W-:Y:S01]  /*51d0*/  IMAD.SHL.U32 R128, R128, 0x20, RZ ;  /* 0x0000002080807824 */ /* 0x000fe200078e00ff */
[----:B------:R-:W-:Y:S01]  /*51e0*/  FSETP.GT.AND P0, PT, R97, R134, PT ;  /* 0x000000866100720b */ /* 0x000fe20003f04000 */
[----:B------:R-:W-:-:S03]  /*51f0*/  IMAD R69, R96, c[0x0][0x27c], R69 ;  /* 0x00009f0060457a24 */ /* 0x000fc600078e0245 */
[----:B------:R-:W1:Y:S08]  /*5200*/  F2I.NTZ R126, R155 ;  /* 0x0000009b007e7305 */ /* 0x000e700000203100 */
[----:B------:R-:W-:Y:S01]  /*5210*/  @!P0 FSETP.GTU.AND P1, PT, |R97|, +INF , PT ;  /* 0x7f8000006100880b */ /* 0x000fe20003f2c200 */
[----:B0-----:R-:W-:-:S03]  /*5220*/  FFMA R101, R18, R135, R101 ;  /* 0x0000008712657223 */ /* 0x001fc60000000065 */
[----:B------:R-:W-:Y:S02]  /*5230*/  @!P0 FSEL R97, R134, R97, !P1 ;  /* 0x0000006186618208 */ /* 0x000fe40004800000 */
[C---:B------:R-:W-:Y:S02]  /*5240*/  FSETP.GT.AND P0, PT, R67.reuse, R134, PT ;  /* 0x000000864300720b */ /* 0x040fe40003f04000 */
[----:B-1----:R-:W-:Y:S02]  /*5250*/  I2IP.S8.S32.SAT R99, R126, R99, RZ ;  /* 0x000000637e637239 */ /* 0x002fe400000010ff */
[----:B------:R-:W-:Y:S08]  /*5260*/  F2I.NTZ R97, R97 ;  /* 0x0000006100617305 */ /* 0x000ff00000203100 */
[----:B------:R-:W-:-:S04]  /*5270*/  @!P0 FSETP.GTU.AND P1, PT, |R67|, +INF , PT ;  /* 0x7f8000004300880b */ /* 0x000fc80003f2c200 */
[----:B------:R-:W-:Y:S02]  /*5280*/  @!P0 FSEL R67, R134, R67, !P1 ;  /* 0x0000004386438208 */ /* 0x000fe40004800000 */
[----:B------:R-:W-:-:S04]  /*5290*/  FSETP.GT.AND P0, PT, R129, R134, PT ;  /* 0x000000868100720b */ /* 0x000fc80003f04000 */
[----:B------:R0:W1:Y:S08]  /*52a0*/  F2I.NTZ R100, R67 ;  /* 0x0000004300647305 */ /* 0x0000700000203100 */
[----:B------:R-:W-:Y:S02]  /*52b0*/  @!P0 FSETP.GTU.AND P1, PT, |R129|, +INF , PT ;  /* 0x7f8000008100880b */ /* 0x000fe40003f2c200 */
[----:B0-----:R-:W-:-:S02]  /*52c0*/  IADD3 R67, R133, 0x10, RZ ;  /* 0x0000001085437810 */ /* 0x001fc40007ffe0ff */
[----:B------:R-:W-:Y:S02]  /*52d0*/  @!P0 FSEL R129, R134, R129, !P1 ;  /* 0x0000008186818208 */ /* 0x000fe40004800000 */
[----:B------:R-:W-:Y:S01]  /*52e0*/  FSETP.GT.AND P0, PT, R127, R134, PT ;  /* 0x000000867f00720b */ /* 0x000fe20003f04000 */
[----:B------:R-:W-:Y:S01]  /*52f0*/  IMAD.MOV.U32 R68, RZ, RZ, R67 ;  /* 0x000000ffff447224 */ /* 0x000fe200078e0043 */
[C---:B------:R-:W-:Y:S01]  /*5300*/  ISETP.LT.AND P3, PT, R67.reuse, R146, !P5 ;  /* 0x000000924300720c */ /* 0x040fe20006f61270 */
[----:B------:R-:W-:Y:S02]  /*5310*/  @P4 IMAD.HI.U32 R18, R67, R132, RZ ;  /* 0x0000008443124227 */ /* 0x000fe400078e00ff */
[----:B------:R0:W-:Y:S04]  /*5320*/  F2I.NTZ R95, R129 ;  /* 0x00000081005f7305 */ /* 0x0001e80000203100 */
[----:B------:R-:W-:-:S04]  /*5330*/  @P4 SHF.R.U32.HI R68, RZ, R145, R18 ;  /* 0x00000091ff444219 */ /* 0x000fc80000011612 */
[----:B------:R-:W-:Y:S01]  /*5340*/  @!P0 FSETP.GTU.AND P1, PT, |R127|, +INF , PT ;  /* 0x7f8000007f00880b */ /* 0x000fe20003f2c200 */
[----:B------:R-:W-:Y:S01]  /*5350*/  IMAD.MOV R18, RZ, RZ, -R68 ;  /* 0x000000ffff127224 */ /* 0x000fe200078e0a44 */
[--C-:B0-----:R-:W-:Y:S02]  /*5360*/  SHF.R.S32.HI R129, RZ, 0x1f, R128.reuse ;  /* 0x0000001fff817819 */ /* 0x101fe40000011480 */
[----:B------:R-:W-:Y:S01]  /*5370*/  @!P0 FSEL R127, R134, R127, !P1 ;  /* 0x0000007f867f8208 */ /* 0x000fe20004800000 */
[----:B------:R-:W-:Y:S01]  /*5380*/  IMAD R18, R136, R18, R67 ;  /* 0x0000001288127224 */ /* 0x000fe200078e0243 */
[----:B------:R-:W-:Y:S01]  /*5390*/  FSETP.GT.AND P0, PT, R19, R134, PT ;  /* 0x000000861300720b */ /* 0x000fe20003f04000 */
[----:B------:R-:W-:-:S03]  /*53a0*/  IMAD.WIDE.U32 R128, R96, c[0x0][0x278], R128 ;  /* 0x00009e0060807a25 */ /* 0x000fc600078e0080 */
[----:B------:R-:W0:Y:S01]  /*53b0*/  F2I.NTZ R98, R127 ;  /* 0x0000007f00627305 */ /* 0x000e220000203100 */
[----:B------:R-:W-:Y:S01]  /*53c0*/  IMAD.SHL.U32 R96, R18, 0x20, RZ ;  /* 0x0000002012607824 */ /* 0x000fe200078e00ff */
[----:B-1----:R-:W-:-:S04]  /*53d0*/  I2IP.S8.S32.SAT R18, R100, R97, R99 ;  /* 0x0000006164127239 */ /* 0x002fc80000001063 */
[----:B------:R-:W-:Y:S02]  /*53e0*/  SHF.R.S32.HI R97, RZ, 0x1f, R96 ;  /* 0x0000001fff617819 */ /* 0x000fe40000011460 */
[----:B------:R-:W-:-:S03]  /*53f0*/  @!P0 FSETP.GTU.AND P1, PT, |R19|, +INF , PT ;  /* 0x7f8000001300880b */ /* 0x000fc60003f2c200 */
[----:B------:R-:W-:Y:S01]  /*5400*/  IMAD.WIDE.U32 R96, R68, R140, R96 ;  /* 0x0000008c44607225 */ /* 0x000fe200078e0060 */
[----:B------:R-:W-:Y:S02]  /*5410*/  @!P0 FSEL R19, R134, R19, !P1 ;  /* 0x0000001386138208 */ /* 0x000fe40004800000 */
[C---:B------:R-:W-:Y:S02]  /*5420*/  FSETP.GT.AND P0, PT, R101.reuse, R134, PT ;  /* 0x000000866500720b */ /* 0x040fe40003f04000 */
[----:B0-----:R-:W-:Y:S02]  /*5430*/  I2IP.S8.S32.SAT R95, R98, R95, RZ ;  /* 0x0000005f625f7239 */ /* 0x001fe400000010ff */
[----:B------:R-:W-:Y:S08]  /*5440*/  F2I.NTZ R19, R19 ;  /* 0x0000001300137305 */ /* 0x000ff00000203100 */
[----:B------:R-:W-:-:S04]  /*5450*/  @!P0 FSETP.GTU.AND P1, PT, |R101|, +INF , PT ;  /* 0x7f8000006500880b */ /* 0x000fc80003f2c200 */
[----:B------:R-:W-:Y:S02]  /*5460*/  @!P0 FSEL R101, R134, R101, !P1 ;  /* 0x0000006586658208 */ /* 0x000fe40004800000 */
[----:B------:R-:W-:-:S04]  /*5470*/  IADD3 R128, P0, R142, R128, RZ ;  /* 0x000000808e807210 */ /* 0x000fc80007f1e0ff */
[----:B------:R-:W0:Y:S01]  /*5480*/  F2I.NTZ R94, R101 ;  /* 0x00000065005e7305 */ /* 0x000e220000203100 */
[----:B------:R-:W-:Y:S01]  /*5490*/  IADD3.X R129, R141, R129, R69, P0, !PT ;  /* 0x000000818d817210 */ /* 0x000fe200007fe445 */
[----:B------:R-:W-:Y:S01]  /*54a0*/  IMAD R69, R139, R68, RZ ;  /* 0x000000448b457224 */ /* 0x000fe200078e02ff */
[----:B0-----:R-:W-:Y:S02]  /*54b0*/  I2IP.S8.S32.SAT R19, R94, R19, R95 ;  /* 0x000000135e137239 */ /* 0x001fe4000000105f */
[----:B------:R-:W-:Y:S02]  /*54c0*/  SHF.R.S32.HI R94, RZ, 0x1f, R68 ;  /* 0x0000001fff5e7819 */ /* 0x000fe40000011444 */
[----:B------:R-:W-:-:S03]  /*54d0*/  IADD3 R68, P0, R143, R96, RZ ;  /* 0x000000608f447210 */ /* 0x000fc60007f1e0ff */
[----:B------:R-:W-:Y:S01]  /*54e0*/  IMAD R69, R94, R140, R69 ;  /* 0x0000008c5e457224 */ /* 0x000fe200078e0245 */
[----:B------:R0:W-:Y:S04]  /*54f0*/  @P2 STG.E.64.SYS [R128], R18 ;  /* 0x0000001280002386 */ /* 0x0001e8000010eb00 */
[----:B------:R-:W-:-:S08]  /*5500*/  IADD3.X R69, R144, R97, R69, P0, !PT ;  /* 0x0000006190457210 */ /* 0x000fd000007fe445 */
[----:B------:R1:W2:Y:S01]  /*5510*/  @P3 LDG.E.LTC128B.64.SYS R16, [R68] ;  /* 0x0000000044103381 */ /* 0x0002a200001eeb20 */
[----:B------:R-:W3:Y:S08]  /*5520*/  I2F R102, R102 ;  /* 0x0000006600667306 */ /* 0x000ef00000201400 */
[----:B0-----:R0:W0:Y:S01]  /*5530*/  I2F R18, R103 ;  /* 0x0000006700127306 */ /* 0x0010220000201400 */
[----:B-1----:R-:W-:-:S04]  /*5540*/  IADD3 R69, R133, 0x18, RZ ;  /* 0x0000001885457810 */ /* 0x002fc80007ffe0ff */
[----:B------:R-:W-:Y:S01]  /*5550*/  ISETP.LT.AND P2, PT, R69, R146, !P5 ;  /* 0x000000924500720c */ /* 0x000fe20006f41270 */
[----:B------:R-:W-:Y:S02]  /*5560*/  IMAD.MOV.U32 R68, RZ, RZ, R69 ;  /* 0x000000ffff447224 */ /* 0x000fe400078e0045 */
[----:B------:R-:W1:Y:S08]  /*5570*/  I2F R124, R124 ;  /* 0x0000007c007c7306 */ /* 0x000e700000201400 */
[----:B------:R-:W0:Y:S08]  /*5580*/  I2F R70, R70 ;  /* 0x0000004600467306 */ /* 0x000e300000201400 */
[----:B------:R-:W-:Y:S01]  /*5590*/  I2F R92, R92 ;  /* 0x0000005c005c7306 */ /* 0x000fe20000201400 */
[----:B--2---:R-:W-:-:S02]  /*55a0*/  PRMT R97, R16, 0xaaa2, R16 ;  /* 0x0000aaa210617816 */ /* 0x004fc40000000010 */
[C-C-:B------:R-:W-:Y:S02]  /*55b0*/  PRMT R129, R16.reuse, 0xbbb3, R16.reuse ;  /* 0x0000bbb310817816 */ /* 0x140fe40000000010 */
[----:B------:R-:W-:Y:S02]  /*55c0*/  IADD3 R97, R97, 0x4b400000, RZ ;  /* 0x4b40000061617810 */ /* 0x000fe40007ffe0ff */
[----:B------:R-:W-:Y:S02]  /*55d0*/  IADD3 R129, R129, 0x4b400000, RZ ;  /* 0x4b40000081817810 */ /* 0x000fe40007ffe0ff */
[C-C-:B------:R-:W-:Y:S01]  /*55e0*/  PRMT R95, R16.reuse, 0x8880, R16.reuse ;  /* 0x00008880105f7816 */ /* 0x140fe20000000010 */
[----:B------:R-:W-:Y:S01]  /*55f0*/  FADD R97, R97, -12582912 ;  /* 0xcb40000061617421 */ /* 0x000fe20000000000 */
[----:B0-----:R-:W-:Y:S01]  /*5600*/  PRMT R103, R16, 0x9991, R16 ;  /* 0x0000999110677816 */ /* 0x001fe20000000010 */
[----:B------:R-:W-:Y:S01]  /*5610*/  FADD R129, R129, -12582912 ;  /* 0xcb40000081817421 */ /* 0x000fe20000000000 */
[----:B------:R-:W-:Y:S01]  /*5620*/  IADD3 R95, R95, 0x4b400000, RZ ;  /* 0x4b4000005f5f7810 */ /* 0x000fe20007ffe0ff */
[-C--:B---3--:R-:W-:Y:S01]  /*5630*/  FFMA R97, R102, R135.reuse, R97 ;  /* 0x0000008766617223 */ /* 0x088fe20000000061 */
[----:B------:R-:W-:Y:S01]  /*5640*/  IADD3 R103, R103, 0x4b400000, RZ ;  /* 0x4b40000067677810 */ /* 0x000fe20007ffe0ff */
[-C--:B------:R-:W-:Y:S01]  /*5650*/  FFMA R129, R18, R135.reuse, R129 ;  /* 0x0000008712817223 */ /* 0x080fe20000000081 */
[----:B------:R-:W-:Y:S01]  /*5660*/  PRMT R127, R17, 0xaaa2, R17 ;  /* 0x0000aaa2117f7816 */ /* 0x000fe20000000011 */
[----:B------:R-:W-:Y:S01]  /*5670*/  FADD R95, R95, -12582912 ;  /* 0xcb4000005f5f7421 */ /* 0x000fe20000000000 */
[----:B------:R-:W-:Y:S01]  /*5680*/  FSETP.GT.AND P0, PT, R97, R134, PT ;  /* 0x000000866100720b */ /* 0x000fe20003f04000 */
[----:B------:R-:W0:Y:S01]  /*5690*/  I2F R18, R125 ;  /* 0x0000007d00127306 */ /* 0x000e220000201400 */
[----:B------:R-:W-:Y:S01]  /*56a0*/  FADD R103, R103, -12582912 ;  /* 0xcb40000067677421 */ /* 0x000fe20000000000 */
[----:B------:R-:W-:Y:S01]  /*56b0*/  IADD3 R127, R127, 0x4b400000, RZ ;  /* 0x4b4000007f7f7810 */ /* 0x000fe20007ffe0ff */
[----:B-1----:R-:W-:Y:S01]  /*56c0*/  FFMA R95, R124, R135, R95 ;  /* 0x000000877c5f7223 */ /* 0x002fe2000000005f */
[----:B------:R-:W-:-:S02]  /*56d0*/  PRMT R101, R17, 0xbbb3, R17 ;  /* 0x0000bbb311657816 */ /* 0x000fc40000000011 */
[----:B------:R-:W-:Y:S01]  /*56e0*/  PRMT R19, R17, 0x8880, R17 ;  /* 0x0000888011137816 */ /* 0x000fe20000000011 */
[----:B------:R-:W-:Y:S01]  /*56f0*/  FADD R127, R127, -12582912 ;  /* 0xcb4000007f7f7421 */ /* 0x000fe20000000000 */
[----:B------:R-:W-:Y:S02]  /*5700*/  IADD3 R101, R101, 0x4b400000, RZ ;  /* 0x4b40000065657810 */ /* 0x000fe40007ffe0ff */
[----:B------:R-:W-:Y:S01]  /*5710*/  IADD3 R19, R19, 0x4b400000, RZ ;  /* 0x4b40000013137810 */ /* 0x000fe20007ffe0ff */
[----:B------:R-:W-:Y:S01]  /*5720*/  FFMA R127, R70, R135, R127 ;  /* 0x00000087467f7223 */ /* 0x000fe2000000007f */
[----:B------:R-:W-:Y:S01]  /*5730*/  @!P0 FSETP.GTU.AND P1, PT, |R97|, +INF , PT ;  /* 0x7f8000006100880b */ /* 0x000fe20003f2c200 */
[----:B------:R-:W-:Y:S01]  /*5740*/  FADD R101, R101, -12582912 ;  /* 0xcb40000065657421 */ /* 0x000fe20000000000 */
[----:B------:R-:W-:Y:S01]  /*5750*/  PRMT R99, R17, 0x9991, R17 ;  /* 0x0000999111637816 */ /* 0x000fe20000000011 */
[----:B------:R-:W-:Y:S01]  /*5760*/  FADD R19, R19, -12582912 ;  /* 0xcb40000013137421 */ /* 0x000fe20000000000 */
[----:B------:R-:W-:Y:S01]  /*5770*/  @!P0 FSEL R97, R134, R97, !P1 ;  /* 0x0000006186618208 */ /* 0x000fe20004800000 */
[-C--:B0-----:R-:W-:Y:S01]  /*5780*/  FFMA R103, R18, R135.reuse, R103 ;  /* 0x0000008712677223 */ /* 0x081fe20000000067 */
[----:B------:R-:W-:Y:S01]  /*5790*/  FSETP.GT.AND P0, PT, R129, R134, PT ;  /* 0x000000868100720b */ /* 0x000fe20003f04000 */
[----:B------:R0:W1:Y:S01]  /*57a0*/  I2F R18, R71 ;  /* 0x0000004700127306 */ /* 0x0000620000201400 */
[----:B------:R-:W-:Y:S01]  /*57b0*/  FFMA R19, R92, R135, R19 ;  /* 0x000000875c137223 */ /* 0x000fe20000000013 */
[----:B------:R-:W-:Y:S01]  /*57c0*/  IADD3 R99, R99, 0x4b400000, RZ ;  /* 0x4b40000063637810 */ /* 0x000fe20007ffe0ff */
[----:B------:R-:W-:-:S04]  /*57d0*/  IMAD.MOV.U32 R70, RZ, RZ, R67 ;  /* 0x000000ffff467224 */ /* 0x000fc800078e0043 */
[----:B------:R-:W-:Y:S01]  /*57e0*/  FADD R99, R99, -12582912 ;  /* 0xcb40000063637421 */ /* 0x000fe20000000000 */
[----:B------:R-:W-:Y:S01]  /*57f0*/  F2I.NTZ R97, R97 ;  /* 0x0000006100617305 */ /* 0x000fe20000203100 */
[----:B0-----:R-:W-:Y:S02]  /*5800*/  @P4 IMAD.HI.U32 R71, R67, R131, RZ ;  /* 0x0000008343474227 */ /* 0x001fe400078e00ff */
[----:B------:R-:W-:-:S03]  /*5810*/  @!P0 FSETP.GTU.AND P1, PT, |R129|, +INF , PT ;  /* 0x7f8000008100880b */ /* 0x000fc60003f2c200 */
[----:B------:R-:W-:Y:S02]  /*5820*/  @P4 SHF.R.U32.HI R70, RZ, R130, R71 ;  /* 0x00000082ff464219 */ /* 0x000fe40000011647 */
[----:B------:R-:W-:Y:S01]  /*5830*/  @!P0 FSEL R129, R134, R129, !P1 ;  /* 0x0000008186818208 */ /* 0x000fe20004800000 */
[----:B-1----:R-:W-:Y:S01]  /*5840*/  FFMA R101, R18, R135, R101 ;  /* 0x0000008712657223 */ /* 0x002fe20000000065 */
[----:B------:R-:W-:Y:S01]  /*5850*/  FSETP.GT.AND P0, PT, R95, R134, PT ;  /* 0x000000865f00720b */ /* 0x000fe20003f04000 */
[----:B------:R-:W0:Y:S01]  /*5860*/  I2F R18, R93 ;  /* 0x0000005d00127306 */ /* 0x000e220000201400 */
[--C-:B------:R-:W-:Y:S01]  /*5870*/  IMAD.MOV R124, RZ, RZ, -R70.reuse ;  /* 0x000000ffff7c7224 */ /* 0x100fe200078e0a46 */
[----:B------:R-:W-:-:S03]  /*5880*/  SHF.R.S32.HI R71, RZ, 0x1f, R70 ;  /* 0x0000001fff477819 */ /* 0x000fc60000011446 */
[----:B------:R-:W-:Y:S02]  /*5890*/  IMAD R124, R136, R124, R67 ;  /* 0x0000007c887c7224 */ /* 0x000fe400078e0243 */
[----:B------:R-:W-:Y:S01]  /*58a0*/  IMAD R71, R71, c[0x0][0x278], RZ ;  /* 0x00009e0047477a24 */ /* 0x000fe200078e02ff */
[----:B------:R-:W-:Y:S01]  /*58b0*/  F2I.NTZ R98, R129 ;  /* 0x0000008100627305 */ /* 0x000fe20000203100 */
[----:B------:R-:W-:Y:S02]  /*58c0*/  IMAD.SHL.U32 R124, R124, 0x20, RZ ;  /* 0x000000207c7c7824 */ /* 0x000fe400078e00ff */
[----:B------:R-:W-:-:S03]  /*58d0*/  @!P0 FSETP.GTU.AND P1, PT, |R95|, +INF , PT ;  /* 0x7f8000005f00880b */ /* 0x000fc60003f2c200 */
[----:B------:R-:W-:Y:S02]  /*58e0*/  SHF.R.S32.HI R125, RZ, 0x1f, R124 ;  /* 0x0000001fff7d7819 */ /* 0x000fe4000001147c */
[----:B------:R-:W-:Y:S01]  /*58f0*/  @!P0 FSEL R95, R134, R95, !P1 ;  /* 0x0000005f865f8208 */ /* 0x000fe20004800000 */
[----:B0-----:R-:W-:Y:S01]  /*5900*/  FFMA R99, R18, R135, R99 ;  /* 0x0000008712637223 */ /* 0x001fe20000000063 */
[----:B------:R-:W-:Y:S01]  /*5910*/  FSETP.GT.AND P0, PT, R103, R134, PT ;  /* 0x000000866700720b */ /* 0x000fe20003f04000 */
[----:B------:R-:W-:-:S03]  /*5920*/  @P4 IMAD.HI.U32 R18, R69, R132, RZ ;  /* 0x0000008445124227 */ /* 0x000fc600078e00ff */
[----:B------:R-:W-:Y:S01]  /*5930*/  F2I.NTZ R95, R95 ;  /* 0x0000005f005f7305 */ /* 0x000fe20000203100 */
[----:B------:R-:W-:Y:S01]  /*5940*/  IMAD.WIDE.U32 R124, R70, c[0x0][0x278], R124 ;  /* 0x00009e00467c7a25 */ /* 0x000fe200078e007c */
[----:B------:R-:W-:-:S03]  /*5950*/  @P4 SHF.R.U32.HI R68, RZ, R145, R18 ;  /* 0x00000091ff444219 */ /* 0x000fc60000011612 */
[----:B------:R-:W-:Y:S01]  /*5960*/  IMAD R18, R70, c[0x0][0x27c], R71 ;  /* 0x00009f0046127a24 */ /* 0x000fe200078e0247 */
[--C-:B------:R-:W-:Y:S01]  /*5970*/  SHF.R.S32.HI R92, RZ, 0x1f, R68.reuse ;  /* 0x0000001fff5c7819 */ /* 0x100fe20000011444 */
[----:B------:R-:W-:Y:S01]  /*5980*/  IMAD.MOV R102, RZ, RZ, -R68 ;  /* 0x000000ffff667224 */ /* 0x000fe200078e0a44 */
[----:B------:R-:W-:Y:S01]  /*5990*/  @!P0 FSETP.GTU.AND P1, PT, |R103|, +INF , PT ;  /* 0x7f8000006700880b */ /* 0x000fe20003f2c200 */
[----:B------:R-:W-:Y:S02]  /*59a0*/  IMAD R71, R139, R68, RZ ;  /* 0x000000448b477224 */ /* 0x000fe400078e02ff */
[----:B------:R-:W-:Y:S01]  /*59b0*/  IMAD R102, R136, R102, R69 ;  /* 0x0000006688667224 */ /* 0x000fe200078e0245 */
[----:B------:R-:W-:Y:S02]  /*59c0*/  @!P0 FSEL R103, R134, R103, !P1 ;  /* 0x0000006786678208 */ /* 0x000fe40004800000 */
[----:B------:R-:W-:Y:S01]  /*59d0*/  FSETP.GT.AND P0, PT, R127, R134, PT ;  /* 0x000000867f00720b */ /* 0x000fe20003f04000 */
[----:B------:R-:W-:-:S03]  /*59e0*/  IMAD.SHL.U32 R102, R102, 0x20, RZ ;  /* 0x0000002066667824 */ /* 0x000fc600078e00ff */
[----:B------:R0:W-:Y:S08]  /*59f0*/  F2I.NTZ R96, R103 ;  /* 0x0000006700607305 */ /* 0x0001f00000203100 */
[----:B------:R-:W-:Y:S02]  /*5a00*/  @!P0 FSETP.GTU.AND P1, PT, |R127|, +INF , PT ;  /* 0x7f8000007f00880b */ /* 0x000fe40003f2c200 */
[----:B0-----:R-:W-:-:S02]  /*5a10*/  SHF.R.S32.HI R103, RZ, 0x1f, R102 ;  /* 0x0000001fff677819 */ /* 0x001fc40000011466 */
[----:B------:R-:W-:Y:S02]  /*5a20*/  @!P0 FSEL R127, R134, R127, !P1 ;  /* 0x0000007f867f8208 */ /* 0x000fe40004800000 */
[----:B------:R-:W-:Y:S01]  /*5a30*/  FSETP.GT.AND P0, PT, R101, R134, PT ;  /* 0x000000866500720b */ /* 0x000fe20003f04000 */
[----:B------:R-:W-:-:S03]  /*5a40*/  IMAD.WIDE.U32 R102, R68, R140, R102 ;  /* 0x0000008c44667225 */ /* 0x000fc600078e0066 */
[----:B------:R-:W-:Y:S08]  /*5a50*/  F2I.NTZ R93, R127 ;  /* 0x0000007f005d7305 */ /* 0x000ff00000203100 */
[----:B------:R-:W-:-:S04]  /*5a60*/  @!P0 FSETP.GTU.AND P1, PT, |R101|, +INF , PT ;  /* 0x7f8000006500880b */ /* 0x000fc80003f2c200 */
[----:B------:R-:W-:Y:S02]  /*5a70*/  @!P0 FSEL R101, R134, R101, !P1 ;  /* 0x0000006586658208 */ /* 0x000fe40004800000 */
[----:B------:R-:W-:-:S04]  /*5a80*/  FSETP.GT.AND P0, PT, R19, R134, PT ;  /* 0x000000861300720b */ /* 0x000fc80003f04000 */
[----:B------:R0:W1:Y:S08]  /*5a90*/  F2I.NTZ R94, R101 ;  /* 0x00000065005e7305 */ /* 0x0000700000203100 */
[----:B------:R-:W-:Y:S01]  /*5aa0*/  @!P0 FSETP.GTU.AND P1, PT, |R19|, +INF , PT ;  /* 0x7f8000001300880b */ /* 0x000fe20003f2c200 */
[----:B0-----:R-:W-:-:S03]  /*5ab0*/  IMAD R101, R92, R140, R71 ;  /* 0x0000008c5c657224 */ /* 0x001fc600078e0247 */
[----:B------:R-:W-:Y:S02]  /*5ac0*/  @!P0 FSEL R19, R134, R19, !P1 ;  /* 0x0000001386138208 */ /* 0x000fe40004800000 */
[C---:B------:R-:W-:Y:S02]  /*5ad0*/  FSETP.GT.AND P0, PT, R99.reuse, R134, PT ;  /* 0x000000866300720b */ /* 0x040fe40003f04000 */
[----:B-1----:R-:W-:Y:S02]  /*5ae0*/  I2IP.S8.S32.SAT R93, R94, R93, RZ ;  /* 0x0000005d5e5d7239 */ /* 0x002fe400000010ff */
[----:B------:R-:W-:Y:S08]  /*5af0*/  F2I.NTZ R19, R19 ;  /* 0x0000001300137305 */ /* 0x000ff00000203100 */
[----:B------:R-:W-:-:S04]  /*5b00*/  @!P0 FSETP.GTU.AND P1, PT, |R99|, +INF , PT ;  /* 0x7f8000006300880b */ /* 0x000fc80003f2c200 */
[----:B------:R-:W-:Y:S02]  /*5b10*/  @!P0 FSEL R99, R134, R99, !P1 ;  /* 0x0000006386638208 */ /* 0x000fe40004800000 */
[----:B------:R-:W-:-:S04]  /*5b20*/  IADD3 R70, P0, R142, R124, RZ ;  /* 0x0000007c8e467210 */ /* 0x000fc80007f1e0ff */
[----:B------:R-:W0:Y:S01]  /*5b30*/  F2I.NTZ R68, R99 ;  /* 0x0000006300447305 */ /* 0x000e220000203100 */
[----:B------:R-:W-:Y:S02]  /*5b40*/  IADD3.X R71, R141, R125, R18, P0, !PT ;  /* 0x0000007d8d477210 */ /* 0x000fe400007fe412 */
[----:B------:R-:W-:Y:S02]  /*5b50*/  I2IP.S8.S32.SAT R18, R98, R97, RZ ;  /* 0x0000006162127239 */ /* 0x000fe400000010ff */
[----:B------:R-:W-:Y:S02]  /*5b60*/  IADD3 R100, P0, R143, R102, RZ ;  /* 0x000000668f647210 */ /* 0x000fe40007f1e0ff */
[----:B------:R-:W-:Y:S02]  /*5b70*/  I2IP.S8.S32.SAT R18, R96, R95, R18 ;  /* 0x0000005f60127239 */ /* 0x000fe40000001012 */
[----:B------:R-:W-:Y:S02]  /*5b80*/  IADD3.X R101, R144, R103, R101, P0, !PT ;  /* 0x0000006790657210 */ /* 0x000fe400007fe465 */
[----:B0-----:R-:W-:-:S08]  /*5b90*/  I2IP.S8.S32.SAT R19, R68, R19, R93 ;  /* 0x0000001344137239 */ /* 0x001fd0000000105d */
[----:B------:R0:W-:Y:S04]  /*5ba0*/  @P3 STG.E.64.SYS [R70], R18 ;  /* 0x0000001246003386 */ /* 0x0001e8000010eb00 */
[----:B------:R-:W2:Y:S01]  /*5bb0*/  @P2 LDG.E.LTC128B.64.SYS R16, [R100] ;  /* 0x0000000064102381 */ /* 0x000ea200001eeb20 */
[----:B------:R-:W1:Y:S08]  /*5bc0*/  I2F R104, R104 ;  /* 0x0000006800687306 */ /* 0x000e700000201400 */
[----:B------:R-:W3:Y:S01]  /*5bd0*/  I2F R68, R105 ;  /* 0x0000006900447306 */ /* 0x000ee20000201400 */
[----:B0-----:R-:W-:-:S04]  /*5be0*/  IADD3 R71, R133, 0x20, RZ ;  /* 0x0000002085477810 */ /* 0x001fc80007ffe0ff */
[C---:B------:R-:W-:Y:S01]  /*5bf0*/  ISETP.LT.AND P3, PT, R71.reuse, R146, !P5 ;  /* 0x000000924700720c */ /* 0x040fe20006f61270 */
[----:B------:R-:W-:Y:S02]  /*5c00*/  @P4 IMAD.HI.U32 R70, R71, R132, RZ ;  /* 0x0000008447464227 */ /* 0x000fe400078e00ff */
[----:B------:R-:W0:Y:S08]  /*5c10*/  I2F R122, R122 ;  /* 0x0000007a007a7306 */ /* 0x000e300000201400 */
        /* <DEDUP_REMOVED lines=16> */
[----:B------:R-:W-:Y:S01]  /*5d20*/  FSETP.GT.AND P0, PT, R103, R134, PT ;  /* 0x000000866700720b */ /* 0x000fe20003f04000 */
[----:B------:R1:W2:Y:S01]  /*5d30*/  I2F R18, R123 ;  /* 0x0000007b00127306 */ /* 0x0002a20000201400 */
[----:B------:R-:W-:Y:S01]  /*5d40*/  FADD R93, R93, -12582912 ;  /* 0xcb4000005d5d7421 */ /* 0x000fe20000000000 */
[----:B------:R-:W-:Y:S01]  /*5d50*/  IADD3 R97, R97, 0x4b400000, RZ ;  /* 0x4b40000061617810 */ /* 0x000fe20007ffe0ff */
[----:B0-----:R-:W-:Y:S01]  /*5d60*/  FFMA R105, R122, R135, R105 ;  /* 0x000000877a697223 */ /* 0x001fe20000000069 */
[C---:B------:R-:W-:Y:S01]  /*5d70*/  PRMT R99, R17.reuse, 0xbbb3, R17 ;  /* 0x0000bbb311637816 */ /* 0x040fe20000000011 */
[----:B------:R-:W-:Y:S01]  /*5d80*/  IMAD.MOV.U32 R68, RZ, RZ, R71 ;  /* 0x000000ffff447224 */ /* 0x000fe200078e0047 */
[----:B------:R-:W-:Y:S01]  /*5d90*/  PRMT R19, R17, 0x8880, R17 ;  /* 0x0000888011137816 */ /* 0x000fe20000000011 */
[----:B------:R-:W-:Y:S01]  /*5da0*/  FADD R97, R97, -12582912 ;  /* 0xcb40000061617421 */ /* 0x000fe20000000000 */
[----:B------:R-:W-:Y:S01]  /*5db0*/  IADD3 R99, R99, 0x4b400000, RZ ;  /* 0x4b40000063637810 */ /* 0x000fe20007ffe0ff */
[----:B-1----:R-:W-:Y:S01]  /*5dc0*/  @P4 IMAD.HI.U32 R123, R69, R131, RZ ;  /* 0x00000083457b4227 */ /* 0x002fe200078e00ff */
[----:B------:R-:W-:-:S02]  /*5dd0*/  IADD3 R19, R19, 0x4b400000, RZ ;  /* 0x4b40000013137810 */ /* 0x000fc40007ffe0ff */
[----:B------:R-:W-:Y:S01]  /*5de0*/  @!P0 FSETP.GTU.AND P1, PT, |R103|, +INF , PT ;  /* 0x7f8000006700880b */ /* 0x000fe20003f2c200 */
[----:B------:R-:W-:Y:S01]  /*5df0*/  FFMA R97, R72, R135, R97 ;  /* 0x0000008748617223 */ /* 0x000fe20000000061 */
[----:B------:R-:W-:Y:S01]  /*5e00*/  PRMT R101, R17, 0x9991, R17 ;  /* 0x0000999111657816 */ /* 0x000fe20000000011 */
[----:B------:R-:W-:Y:S01]  /*5e10*/  FADD R99, R99, -12582912 ;  /* 0xcb40000063637421 */ /* 0x000fe20000000000 */
[----:B------:R-:W-:Y:S01]  /*5e20*/  @!P0 FSEL R103, R134, R103, !P1 ;  /* 0x0000006786678208 */ /* 0x000fe20004800000 */
[----:B--2---:R-:W-:Y:S01]  /*5e30*/  FFMA R93, R18, R135, R93 ;  /* 0x00000087125d7223 */ /* 0x004fe2000000005d */
[----:B------:R-:W-:Y:S01]  /*5e40*/  FSETP.GT.AND P0, PT, R95, R134, PT ;  /* 0x000000865f00720b */ /* 0x000fe20003f04000 */
[----:B------:R0:W1:Y:S01]  /*5e50*/  I2F R18, R73 ;  /* 0x0000004900127306 */ /* 0x0000620000201400 */
[----:B------:R-:W-:Y:S01]  /*5e60*/  FADD R19, R19, -12582912 ;  /* 0xcb40000013137421 */ /* 0x000fe20000000000 */
[----:B------:R-:W-:Y:S02]  /*5e70*/  IADD3 R101, R101, 0x4b400000, RZ ;  /* 0x4b40000065657810 */ /* 0x000fe40007ffe0ff */
[----:B------:R-:W-:Y:S01]  /*5e80*/  @P4 SHF.R.U32.HI R68, RZ, R145, R70 ;  /* 0x00000091ff444219 */ /* 0x000fe20000011646 */
[----:B------:R-:W-:-:S02]  /*5e90*/  FFMA R19, R90, R135, R19 ;  /* 0x000000875a137223 */ /* 0x000fc40000000013 */
[----:B------:R-:W-:Y:S01]  /*5ea0*/  FADD R101, R101, -12582912 ;  /* 0xcb40000065657421 */ /* 0x000fe20000000000 */
[----:B------:R-:W-:Y:S01]  /*5eb0*/  F2I.NTZ R94, R103 ;  /* 0x00000067005e7305 */ /* 0x000fe20000203100 */
[----:B0-----:R-:W-:Y:S02]  /*5ec0*/  IMAD.MOV.U32 R73, RZ, RZ, R69 ;  /* 0x000000ffff497224 */ /* 0x001fe400078e0045 */
[----:B------:R-:W-:-:S03]  /*5ed0*/  @!P0 FSETP.GTU.AND P1, PT, |R95|, +INF , PT ;  /* 0x7f8000005f00880b */ /* 0x000fc60003f2c200 */
[----:B------:R-:W-:Y:S02]  /*5ee0*/  @P4 SHF.R.U32.HI R73, RZ, R130, R123 ;  /* 0x00000082ff494219 */ /* 0x000fe4000001167b */
[----:B------:R-:W-:Y:S01]  /*5ef0*/  @!P0 FSEL R95, R134, R95, !P1 ;  /* 0x0000005f865f8208 */ /* 0x000fe20004800000 */
[----:B-1----:R-:W-:Y:S01]  /*5f00*/  FFMA R99, R18, R135, R99 ;  /* 0x0000008712637223 */ /* 0x002fe20000000063 */
[----:B------:R-:W-:Y:S01]  /*5f10*/  FSETP.GT.AND P0, PT, R105, R134, PT ;  /* 0x000000866900720b */ /* 0x000fe20003f04000 */
[----:B------:R-:W0:Y:S01]  /*5f20*/  I2F R18, R91 ;  /* 0x0000005b00127306 */ /* 0x000e220000201400 */
[----:B------:R-:W-:-:S05]  /*5f30*/  SHF.R.S32.HI R72, RZ, 0x1f, R73 ;  /* 0x0000001fff487819 */ /* 0x000fca0000011449 */
[----:B------:R-:W-:Y:S02]  /*5f40*/  IMAD R72, R72, c[0x0][0x278], RZ ;  /* 0x00009e0048487a24 */ /* 0x000fe400078e02ff */
[----:B------:R-:W1:Y:S02]  /*5f50*/  F2I.NTZ R95, R95 ;  /* 0x0000005f005f7305 */ /* 0x000e640000203100 */
[----:B------:R-:W-:Y:S01]  /*5f60*/  IMAD R72, R73, c[0x0][0x27c], R72 ;  /* 0x00009f0049487a24 */ /* 0x000fe200078e0248 */
[----:B------:R-:W-:-:S04]  /*5f70*/  @!P0 FSETP.GTU.AND P1, PT, |R105|, +INF , PT ;  /* 0x7f8000006900880b */ /* 0x000fc80003f2c200 */
[----:B------:R-:W-:Y:S01]  /*5f80*/  @!P0 FSEL R105, R134, R105, !P1 ;  /* 0x0000006986698208 */ /* 0x000fe20004800000 */
[----:B0-----:R-:W-:Y:S01]  /*5f90*/  FFMA R101, R18, R135, R101 ;  /* 0x0000008712657223 */ /* 0x001fe20000000065 */
[----:B------:R-:W-:Y:S01]  /*5fa0*/  FSETP.GT.AND P0, PT, R93, R134, PT ;  /* 0x000000865d00720b */ /* 0x000fe20003f04000 */
[----:B------:R-:W-:-:S03]  /*5fb0*/  IMAD.MOV R18, RZ, RZ, -R73 ;  /* 0x000000ffff127224 */ /* 0x000fc600078e0a49 */
[----:B------:R-:W-:Y:S01]  /*5fc0*/  F2I.NTZ R92, R105 ;  /* 0x00000069005c7305 */ /* 0x000fe20000203100 */
[----:B------:R-:W-:Y:S02]  /*5fd0*/  IMAD R96, R136, R18, R69 ;  /* 0x0000001288607224 */ /* 0x000fe400078e0245 */
[----:B------:R-:W-:Y:S01]  /*5fe0*/  IMAD.MOV R18, RZ, RZ, -R68 ;  /* 0x000000ffff127224 */ /* 0x000fe200078e0a44 */
[----:B-1----:R-:W-:Y:S01]  /*5ff0*/  I2IP.S8.S32.SAT R94, R95, R94, RZ ;  /* 0x0000005e5f5e7239 */ /* 0x002fe200000010ff */
[----:B------:R-:W-:Y:S02]  /*6000*/  IMAD.SHL.U32 R96, R96, 0x20, RZ ;  /* 0x0000002060607824 */ /* 0x000fe400078e00ff */
[----:B------:R-:W-:Y:S01]  /*6010*/  IMAD R18, R136, R18, R71 ;  /* 0x0000001288127224 */ /* 0x000fe200078e0247 */
[----:B------:R-:W-:-:S03]  /*6020*/  @!P0 FSETP.GTU.AND P1, PT, |R93|, +INF , PT ;  /* 0x7f8000005d00880b */ /* 0x000fc60003f2c200 */
[----:B------:R-:W-:Y:S01]  /*6030*/  IMAD.SHL.U32 R98, R18, 0x20, RZ ;  /* 0x0000002012627824 */ /* 0x000fe200078e00ff */
[----:B------:R-:W-:Y:S02]  /*6040*/  @!P0 FSEL R93, R134, R93, !P1 ;  /* 0x0000005d865d8208 */ /* 0x000fe40004800000 */
[----:B------:R-:W-:-:S04]  /*6050*/  FSETP.GT.AND P0, PT, R97, R134, PT ;  /* 0x000000866100720b */ /* 0x000fc80003f04000 */
[----:B------:R-:W0:Y:S08]  /*6060*/  F2I.NTZ R93, R93 ;  /* 0x0000005d005d7305 */ /* 0x000e300000203100 */
[----:B------:R-:W-:-:S04]  /*6070*/  @!P0 FSETP.GTU.AND P1, PT, |R97|, +INF , PT ;  /* 0x7f8000006100880b */ /* 0x000fc80003f2c200 */
[----:B------:R-:W-:Y:S02]  /*6080*/  @!P0 FSEL R97, R134, R97, !P1 ;  /* 0x0000006186618208 */ /* 0x000fe40004800000 */
[----:B------:R-:W-:Y:S02]  /*6090*/  FSETP.GT.AND P0, PT, R99, R134, PT ;  /* 0x000000866300720b */ /* 0x000fe40003f04000 */
[----:B0-----:R-:W-:Y:S02]  /*60a0*/  I2IP.S8.S32.SAT R18, R93, R92, R94 ;  /* 0x0000005c5d127239 */ /* 0x001fe4000000105e */
[----:B------:R0:W-:Y:S08]  /*60b0*/  F2I.NTZ R90, R97 ;  /* 0x00000061005a7305 */ /* 0x0001f00000203100 */
[----:B------:R-:W-:-:S02]  /*60c0*/  @!P0 FSETP.GTU.AND P1, PT, |R99|, +INF , PT ;  /* 0x7f8000006300880b */ /* 0x000fc40003f2c200 */
[--C-:B0-----:R-:W-:Y:S02]  /*60d0*/  SHF.R.S32.HI R97, RZ, 0x1f, R96.reuse ;  /* 0x0000001fff617819 */ /* 0x101fe40000011460 */
[----:B------:R-:W-:Y:S02]  /*60e0*/  @!P0 FSEL R99, R134, R99, !P1 ;  /* 0x0000006386638208 */ /* 0x000fe40004800000 */
[----:B------:R-:W-:Y:S01]  /*60f0*/  FSETP.GT.AND P0, PT, R19, R134, PT ;  /* 0x000000861300720b */ /* 0x000fe20003f04000 */
[----:B------:R-:W-:-:S03]  /*6100*/  IMAD.WIDE.U32 R96, R73, c[0x0][0x278], R96 ;  /* 0x00009e0049607a25 */ /* 0x000fc600078e0060 */
[----:B------:R0:W1:Y:S01]  /*6110*/  F2I.NTZ R91, R99 ;  /* 0x00000063005b7305 */ /* 0x0000620000203100 */
[----:B------:R-:W-:-:S07]  /*6120*/  IMAD R73, R139, R68, RZ ;  /* 0x000000448b497224 */ /* 0x000fce00078e02ff */
[----:B------:R-:W-:Y:S02]  /*6130*/  @!P0 FSETP.GTU.AND P1, PT, |R19|, +INF , PT ;  /* 0x7f8000001300880b */ /* 0x000fe40003f2c200 */
[--C-:B0-----:R-:W-:Y:S02]  /*6140*/  SHF.R.S32.HI R99, RZ, 0x1f, R98.reuse ;  /* 0x0000001fff637819 */ /* 0x101fe40000011462 */
[----:B------:R-:W-:Y:S02]  /*6150*/  @!P0 FSEL R19, R134, R19, !P1 ;  /* 0x0000001386138208 */ /* 0x000fe40004800000 */
[----:B------:R-:W-:Y:S01]  /*6160*/  FSETP.GT.AND P0, PT, R101, R134, PT ;  /* 0x000000866500720b */ /* 0x000fe20003f04000 */
[----:B------:R-:W-:Y:S01]  /*6170*/  IMAD.WIDE.U32 R98, R68, R140, R98 ;  /* 0x0000008c44627225 */ /* 0x000fe200078e0062 */
[----:B-1----:R-:W-:Y:S02]  /*6180*/  I2IP.S8.S32.SAT R90, R91, R90, RZ ;  /* 0x0000005a5b5a7239 */ /* 0x002fe400000010ff */
[----:B------:R-:W-:Y:S08]  /*6190*/  F2I.NTZ R19, R19 ;  /* 0x0000001300137305 */ /* 0x000ff00000203100 */
[----:B------:R-:W-:-:S04]  /*61a0*/  @!P0 FSETP.GTU.AND P1, PT, |R101|, +INF , PT ;  /* 0x7f8000006500880b */ /* 0x000fc80003f2c200 */
[----:B------:R-:W-:Y:S02]  /*61b0*/  @!P0 FSEL R101, R134, R101, !P1 ;  /* 0x0000006586658208 */ /* 0x000fe40004800000 */
[----:B------:R-:W-:-:S04]  /*61c0*/  IADD3 R92, P0, R142, R96, RZ ;  /* 0x000000608e5c7210 */ /* 0x000fc80007f1e0ff */
[----:B------:R-:W0:Y:S01]  /*61d0*/  F2I.NTZ R70, R101 ;  /* 0x0000006500467305 */ /* 0x000e220000203100 */
[----:B------:R-:W-:Y:S02]  /*61e0*/  IADD3.X R93, R141, R97, R72, P0, !PT ;  /* 0x000000618d5d7210 */ /* 0x000fe400007fe448 */
[----:B------:R-:W-:Y:S02]  /*61f0*/  IADD3 R72, P0, R143, R98, RZ ;  /* 0x000000628f487210 */ /* 0x000fe40007f1e0ff */
[----:B0-----:R-:W-:Y:S02]  /*6200*/  I2IP.S8.S32.SAT R19, R70, R19, R90 ;  /* 0x0000001346137239 */ /* 0x001fe4000000105a */
[----:B------:R-:W-:-:S05]  /*6210*/  SHF.R.S32.HI R70, RZ, 0x1f, R68 ;  /* 0x0000001fff467819 */ /* 0x000fca0000011444 */
[----:B------:R-:W-:Y:S01]  /*6220*/  IMAD R73, R70, R140, R73 ;  /* 0x0000008c46497224 */ /* 0x000fe200078e0249 */
[----:B------:R0:W-:Y:S04]  /*6230*/  @P2 STG.E.64.SYS [R92], R18 ;  /* 0x000000125c002386 */ /* 0x0001e8000010eb00 */
[----:B------:R-:W-:-:S08]  /*6240*/  IADD3.X R73, R144, R99, R73, P0, !PT ;  /* 0x0000006390497210 */ /* 0x000fd000007fe449 */
[----:B------:R1:W2:Y:S01]  /*6250*/  @P3 LDG.E.LTC128B.64.SYS R16, [R72] ;  /* 0x0000000048103381 */ /* 0x0002a200001eeb20 */
[----:B------:R-:W3:Y:S01]  /*6260*/  I2F R106, R106 ;  /* 0x0000006a006a7306 */ /* 0x000ee20000201400 */
[----:B------:R-:W-:-:S07]  /*6270*/  IMAD.MOV.U32 R70, RZ, RZ, R71 ;  /* 0x000000ffff467224 */ /* 0x000fce00078e0047 */
[----:B0-----:R-:W0:Y:S01]  /*6280*/  I2F R18, R107 ;  /* 0x0000006b00127306 */ /* 0x001e220000201400 */
        /* <DEDUP_REMOVED lines=15> */
[-C--:B---3--:R-:W-:Y:S01]  /*6380*/  FFMA R101, R106, R135.reuse, R101 ;  /* 0x000000876a657223 */ /* 0x088fe20000000065 */
[----:B------:R-:W-:Y:S01]  /*6390*/  IADD3 R91, R91, 0x4b400000, RZ ;  /* 0x4b4000005b5b7810 */ /* 0x000fe20007ffe0ff */
[-C--:B0-----:R-:W-:Y:S01]  /*63a0*/  FFMA R93, R18, R135.reuse, R93 ;  /* 0x00000087125d7223 */ /* 0x081fe2000000005d */
        /* <DEDUP_REMOVED lines=22> */
[----:B------:R-:W-:-:S05]  /*6510*/  IADD3 R95, R95, 0x4b400000, RZ ;  /* 0x4b4000005f5f7810 */ /* 0x000fca0007ffe0ff */
[----:B------:R-:W-:Y:S01]  /*6520*/  FADD R95, R95, -12582912 ;  /* 0xcb4000005f5f7421 */ /* 0x000fe20000000000 */
[----:B------:R2:W-:Y:S01]  /*6530*/  F2I.NTZ R90, R101 ;  /* 0x00000065005a7305 */ /* 0x0005e20000203100 */
        /* <DEDUP_REMOVED lines=14> */
[----:B--2---:R-:W-:Y:S02]  /*6620*/  SHF.R.S32.HI R101, RZ, 0x1f, R100 ;  /* 0x0000001fff657819 */ /* 0x004fe40000011464 */
[----:B------:R-:W-:Y:S01]  /*6630*/  @!P0 FSEL R99, R134, R99, !P1 ;  /* 0x0000006386638208 */ /* 0x000fe20004800000 */
[----:B0-----:R-:W-:Y:S01]  /*6640*/  FFMA R95, R18, R135, R95 ;  /* 0x00000087125f7223 */ /* 0x001fe2000000005f */
[----:B------:R-:W-:Y:S01]  /*6650*/  FSETP.GT.AND P0, PT, R91, R134, PT ;  /* 0x000000865b00720b */ /* 0x000fe20003f04000 */
[----:B------:R-:W-:-:S03]  /*6660*/  @P4 IMAD.HI.U32 R18, R73, R132, RZ ;  /* 0x0000008449124227 */ /* 0x000fc600078e00ff */
[----:B------:R0:W-:Y:S01]  /*6670*/  F2I.NTZ R88, R99 ;  /* 0x0000006300587305 */ /* 0x0001e20000203100 */
        /* <DEDUP_REMOVED lines=11> */
[----:B------:R-:W-:Y:S02]  /*6730*/  F2I.NTZ R91, R91 ;  /* 0x0000005b005b7305 */ /* 0x000fe40000203100 */
[----:B0-----:R-:W-:-:S05]  /*6740*/  SHF.R.S32.HI R99, RZ, 0x1f, R98 ;  /* 0x0000001fff637819 */ /* 0x001fca0000011462 */
[----:B------:R-:W-:Y:S01]  /*6750*/  IMAD.WIDE.U32 R98, R68, R140, R98 ;  /* 0x0000008c44627225 */ /* 0x000fe200078e0062 */
[----:B------:R-:W-:-:S04]  /*6760*/  @!P0 FSETP.GTU.AND P1, PT, |R103|, +INF , PT ;  /* 0x7f8000006700880b */ /* 0x000fc80003f2c200 */
[----:B------:R-:W-:Y:S02]  /*6770*/  @!P0 FSEL R103, R134, R103, !P1 ;  /* 0x0000006786678208 */ /* 0x000fe40004800000 */
[----:B------:R-:W-:-:S04]  /*6780*/  FSETP.GT.AND P0, PT, R97, R134, PT ;  /* 0x000000866100720b */ /* 0x000fc80003f04000 */
        /* <DEDUP_REMOVED lines=8> */
[----:B------:R-:W-:Y:S02]  /*6810*/  FSETP.GT.AND P0, PT, R95, R134, PT ;  /* 0x000000865f00720b */ /* 0x000fe40003f04000 */
        /* <DEDUP_REMOVED lines=14> */
[----:B------:R-:W1:Y:S01]  /*6900*/  I2F R108, R108 ;  /* 0x0000006c006c7306 */ /* 0x000e620000201400 */
[----:B------:R-:W-:-:S07]  /*6910*/  @P4 IMAD.HI.U32 R103, R73, R131, RZ ;  /* 0x0000008349674227 */ /* 0x000fce00078e00ff */
[----:B------:R-:W3:Y:S01]  /*6920*/  I2F R68, R109 ;  /* 0x0000006d00447306 */ /* 0x000ee20000201400 */
[----:B0-----:R-:W-:Y:S01]  /*6930*/  IMAD.MOV.U32 R74, RZ, RZ, R73 ;  /* 0x000000ffff4a7224 */ /* 0x001fe200078e0049 */
[----:B------:R-:W-:-:S04]  /*6940*/  IADD3 R75, R133, 0x30, RZ ;  /* 0x00000030854b7810 */ /* 0x000fc80007ffe0ff */
[----:B------:R-:W-:Y:S01]  /*6950*/  @P4 SHF.R.U32.HI R74, RZ, R130, R103 ;  /* 0x00000082ff4a4219 */ /* 0x000fe20000011667 */
[C---:B------:R-:W-:Y:S01]  /*6960*/  @P4 IMAD.HI.U32 R70, R75.reuse, R132, RZ ;  /* 0x000000844b464227 */ /* 0x040fe200078e00ff */
[----:B------:R-:W0:Y:S01]  /*6970*/  I2F R118, R118 ;  /* 0x0000007600767306 */ /* 0x000e220000201400 */
[----:B------:R-:W-:Y:S02]  /*6980*/  ISETP.LT.AND P3, PT, R75, R146, !P5 ;  /* 0x000000924b00720c */ /* 0x000fe40006f61270 */
[----:B------:R-:W-:-:S05]  /*6990*/  SHF.R.S32.HI R72, RZ, 0x1f, R74 ;  /* 0x0000001fff487819 */ /* 0x000fca000001144a */
[----:B------:R-:W0:Y:S08]  /*69a0*/  I2F R18, R119 ;  /* 0x0000007700127306 */ /* 0x000e300000201400 */
        /* <DEDUP_REMOVED lines=17> */
[----:B------:R-:W-:Y:S01]  /*6ac0*/  FADD R97, R97, -12582912 ;  /* 0xcb40000061617421 */ /* 0x000fe20000000000 */
[----:B------:R-:W-:Y:S01]  /*6ad0*/  IADD3 R91, R91, 0x4b400000, RZ ;  /* 0x4b4000005b5b7810 */ /* 0x000fe20007ffe0ff */
[-C--:B0-----:R-:W-:Y:S01]  /*6ae0*/  FFMA R101, R118, R135.reuse, R101 ;  /* 0x0000008776657223 */ /* 0x081fe20000000065 */
[C---:B------:R-:W-:Y:S01]  /*6af0*/  PRMT R93, R17.reuse, 0xbbb3, R17 ;  /* 0x0000bbb3115d7816 */ /* 0x040fe20000000011 */
[-C--:B------:R-:W-:Y:S01]  /*6b00*/  FFMA R97, R18, R135.reuse, R97 ;  /* 0x0000008712617223 */ /* 0x080fe20000000061 */
[----:B------:R-:W-:Y:S01]  /*6b10*/  PRMT R19, R17, 0x8880, R17 ;  /* 0x0000888011137816 */ /* 0x000fe20000000011 */
[----:B------:R-:W-:Y:S01]  /*6b20*/  FADD R91, R91, -12582912 ;  /* 0xcb4000005b5b7421 */ /* 0x000fe20000000000 */
[----:B------:R-:W0:Y:S01]  /*6b30*/  I2F R18, R77 ;  /* 0x0000004d00127306 */ /* 0x000e220000201400 */
        /* <DEDUP_REMOVED lines=8> */
[----:B------:R-:W-:-:S02]  /*6bc0*/  @!P0 FSEL R99, R134, R99, !P1 ;  /* 0x0000006386638208 */ /* 0x000fc40004800000 */
[----:B------:R-:W-:Y:S01]  /*6bd0*/  FSETP.GT.AND P0, PT, R89, R134, PT ;  /* 0x000000865900720b */ /* 0x000fe20003f04000 */
[----:B------:R-:W-:Y:S01]  /*6be0*/  FFMA R19, R86, R135, R19 ;  /* 0x0000008756137223 */ /* 0x000fe20000000013 */
[----:B------:R-:W-:Y:S02]  /*6bf0*/  IADD3 R95, R95, 0x4b400000, RZ ;  /* 0x4b4000005f5f7810 */ /* 0x000fe40007ffe0ff */
[----:B------:R-:W-:Y:S01]  /*6c00*/  @P4 SHF.R.U32.HI R68, RZ, R145, R70 ;  /* 0x00000091ff444219 */ /* 0x000fe20000011646 */
[----:B0-----:R-:W-:Y:S01]  /*6c10*/  FFMA R93, R18, R135, R93 ;  /* 0x00000087125d7223 */ /* 0x001fe2000000005d */
[----:B------:R-:W-:Y:S01]  /*6c20*/  F2I.NTZ R88, R99 ;  /* 0x0000006300587305 */ /* 0x000fe20000203100 */
[----:B------:R-:W-:-:S05]  /*6c30*/  FADD R95, R95, -12582912 ;  /* 0xcb4000005f5f7421 */ /* 0x000fca0000000000 */
[----:B------:R-:W-:Y:S02]  /*6c40*/  @!P0 FSETP.GTU.AND P1, PT, |R89|, +INF , PT ;  /* 0x7f8000005900880b */ /* 0x000fe40003f2c200 */
[----:B------:R-:W0:Y:S02]  /*6c50*/  I2F R18, R87 ;  /* 0x0000005700127306 */ /* 0x000e240000201400 */
[----:B------:R-:W-:Y:S02]  /*6c60*/  @!P0 FSEL R89, R134, R89, !P1 ;  /* 0x0000005986598208 */ /* 0x000fe40004800000 */
[----:B------:R-:W-:-:S04]  /*6c70*/  FSETP.GT.AND P0, PT, R101, R134, PT ;  /* 0x000000866500720b */ /* 0x000fc80003f04000 */
[----:B------:R-:W1:Y:S08]  /*6c80*/  F2I.NTZ R89, R89 ;  /* 0x0000005900597305 */ /* 0x000e700000203100 */
[----:B------:R-:W-:Y:S01]  /*6c90*/  @!P0 FSETP.GTU.AND P1, PT, |R101|, +INF , PT ;  /* 0x7f8000006500880b */ /* 0x000fe20003f2c200 */
[----:B0-----:R-:W-:Y:S02]  /*6ca0*/  FFMA R95, R18, R135, R95 ;  /* 0x00000087125f7223 */ /* 0x001fe4000000005f */
[----:B------:R-:W-:Y:S01]  /*6cb0*/  IMAD.MOV R18, RZ, RZ, -R74 ;  /* 0x000000ffff127224 */ /* 0x000fe200078e0a4a */
[----:B------:R-:W-:-:S02]  /*6cc0*/  @!P0 FSEL R101, R134, R101, !P1 ;  /* 0x0000006586658208 */ /* 0x000fc40004800000 */
[----:B------:R-:W-:Y:S01]  /*6cd0*/  FSETP.GT.AND P0, PT, R97, R134, PT ;  /* 0x000000866100720b */ /* 0x000fe20003f04000 */
[----:B------:R-:W-:Y:S01]  /*6ce0*/  IMAD R90, R136, R18, R73 ;  /* 0x00000012885a7224 */ /* 0x000fe200078e0249 */
[----:B-1----:R-:W-:Y:S01]  /*6cf0*/  I2IP.S8.S32.SAT R88, R89, R88, RZ ;  /* 0x0000005859587239 */ /* 0x002fe200000010ff */
[----:B------:R-:W-:Y:S01]  /*6d00*/  IMAD.MOV R18, RZ, RZ, -R68 ;  /* 0x000000ffff127224 */ /* 0x000fe200078e0a44 */
[----:B------:R-:W-:Y:S01]  /*6d10*/  F2I.NTZ R86, R101 ;  /* 0x0000006500567305 */ /* 0x000fe20000203100 */
[----:B------:R-:W-:Y:S02]  /*6d20*/  IMAD.SHL.U32 R90, R90, 0x20, RZ ;  /* 0x000000205a5a7824 */ /* 0x000fe400078e00ff */
[----:B------:R-:W-:Y:S02]  /*6d30*/  IMAD R18, R136, R18, R75 ;  /* 0x0000001288127224 */ /* 0x000fe400078e024b */
[----:B------:R-:W-:Y:S02]  /*6d40*/  IMAD R89, R72, c[0x0][0x278], RZ ;  /* 0x00009e0048597a24 */ /* 0x000fe400078e02ff */
[----:B------:R-:W-:Y:S01]  /*6d50*/  IMAD.SHL.U32 R92, R18, 0x20, RZ ;  /* 0x00000020125c7824 */ /* 0x000fe200078e00ff */
[----:B------:R-:W-:Y:S01]  /*6d60*/  @!P0 FSETP.GTU.AND P1, PT, |R97|, +INF , PT ;  /* 0x7f8000006100880b */ /* 0x000fe20003f2c200 */
[----:B------:R-:W-:-:S03]  /*6d70*/  IMAD R72, R74, c[0x0][0x27c], R89 ;  /* 0x00009f004a487a24 */ /* 0x000fc600078e0259 */
        /* <DEDUP_REMOVED lines=13> */
[----:B------:R0:W1:Y:S08]  /*6e50*/  F2I.NTZ R77, R93 ;  /* 0x0000005d004d7305 */ /* 0x0000700000203100 */
[----:B------:R-:W-:Y:S02]  /*6e60*/  @!P0 FSETP.GTU.AND P1, PT, |R19|, +INF , PT ;  /* 0x7f8000001300880b */ /* 0x000fe40003f2c200 */
[----:B0-----:R-:W-:-:S02]  /*6e70*/  SHF.R.S32.HI R93, RZ, 0x1f, R92 ;  /* 0x0000001fff5d7819 */ /* 0x001fc4000001145c */
[----:B------:R-:W-:Y:S02]  /*6e80*/  @!P0 FSEL R19, R134, R19, !P1 ;  /* 0x0000001386138208 */ /* 0x000fe40004800000 */
[----:B------:R-:W-:Y:S01]  /*6e90*/  FSETP.GT.AND P0, PT, R95, R134, PT ;  /* 0x000000865f00720b */ /* 0x000fe20003f04000 */
[----:B------:R-:W-:Y:S01]  /*6ea0*/  IMAD.WIDE.U32 R92, R68, R140, R92 ;  /* 0x0000008c445c7225 */ /* 0x000fe200078e005c */
[----:B-1----:R-:W-:Y:S02]  /*6eb0*/  I2IP.S8.S32.SAT R76, R77, R76, RZ ;  /* 0x0000004c4d4c7239 */ /* 0x002fe400000010ff */
[----:B------:R-:W-:Y:S01]  /*6ec0*/  F2I.NTZ R19, R19 ;  /* 0x0000001300137305 */ /* 0x000fe20000203100 */
[----:B------:R-:W-:-:S07]  /*6ed0*/  IMAD R77, R139, R68, RZ ;  /* 0x000000448b4d7224 */ /* 0x000fce00078e02ff */
[----:B------:R-:W-:-:S04]  /*6ee0*/  @!P0 FSETP.GTU.AND P1, PT, |R95|, +INF , PT ;  /* 0x7f8000005f00880b */ /* 0x000fc80003f2c200 */
[----:B------:R-:W-:Y:S02]  /*6ef0*/  @!P0 FSEL R95, R134, R95, !P1 ;  /* 0x0000005f865f8208 */ /* 0x000fe40004800000 */
[----:B------:R-:W-:-:S04]  /*6f00*/  IADD3 R86, P0, R142, R90, RZ ;  /* 0x0000005a8e567210 */ /* 0x000fc80007f1e0ff */
[----:B------:R-:W0:Y:S01]  /*6f10*/  F2I.NTZ R70, R95 ;  /* 0x0000005f00467305 */ /* 0x000e220000203100 */
[----:B------:R-:W-:Y:S02]  /*6f20*/  IADD3.X R87, R141, R91, R72, P0, !PT ;  /* 0x0000005b8d577210 */ /* 0x000fe400007fe448 */
        /* <DEDUP_REMOVED lines=8> */
[----:B0-----:R-:W0:Y:S01]  /*6fb0*/  I2F R18, R111 ;  /* 0x0000006f00127306 */ /* 0x001e220000201400 */
[----:B-1----:R-:W-:-:S04]  /*6fc0*/  IADD3 R77, R133, 0x38, RZ ;  /* 0x00000038854d7810 */ /* 0x002fc80007ffe0ff */
[----:B------:R-:W-:Y:S01]  /*6fd0*/  ISETP.LT.AND P2, PT, R77, R146, !P5 ;  /* 0x000000924d00720c */ /* 0x000fe20006f41270 */
[----:B------:R-:W-:Y:S01]  /*6fe0*/  IMAD.MOV.U32 R70, RZ, RZ, R77 ;  /* 0x000000ffff467224 */ /* 0x000fe200078e004d */
[----:B------:R-:W-:Y:S01]  /*6ff0*/  ISETP.NE.AND P5, PT, R66, RZ, PT ;  /* 0x000000ff4200720c */ /* 0x000fe20003fa5270 */
        /* <DEDUP_REMOVED lines=39> */
[----:B------:R-:W-:Y:S01]  /*7270*/  F2I.NTZ R76, R97 ;  /* 0x00000061004c7305 */ /* 0x000fe20000203100 */
[----:B0-----:R-:W-:Y:S02]  /*7280*/  @P4 IMAD.HI.U32 R79, R75, R131, RZ ;  /* 0x000000834b4f4227 */ /* 0x001fe400078e00ff */
[----:B------:R-:W-:-:S04]  /*7290*/  @!P0 FSETP.GTU.AND P1, PT, |R91|, +INF , PT ;  /* 0x7f8000005b00880b */ /* 0x000fc80003f2c200 */
[----:B------:R-:W-:Y:S01]  /*72a0*/  @!P0 FSEL R91, R134, R91, !P1 ;  /* 0x0000005b865b8208 */ /* 0x000fe20004800000 */
[----:B-1----:R-:W-:Y:S01]  /*72b0*/  FFMA R87, R18, R135, R87 ;  /* 0x0000008712577223 */ /* 0x002fe20000000057 */
[----:B------:R-:W-:Y:S01]  /*72c0*/  FSETP.GT.AND P0, PT, R99, R134, PT ;  /* 0x000000866300720b */ /* 0x000fe20003f04000 */
[----:B------:R0:W1:Y:S02]  /*72d0*/  I2F R18, R85 ;  /* 0x0000005500127306 */ /* 0x0000640000201400 */
[----:B0-----:R-:W-:-:S06]  /*72e0*/  IMAD.MOV.U32 R85, RZ, RZ, R75 ;  /* 0x000000ffff557224 */ /* 0x001fcc00078e004b */
[----:B------:R-:W0:Y:S03]  /*72f0*/  F2I.NTZ R91, R91 ;  /* 0x0000005b005b7305 */ /* 0x000e260000203100 */
[----:B------:R-:W-:Y:S02]  /*7300*/  @!P0 FSETP.GTU.AND P1, PT, |R99|, +INF , PT ;  /* 0x7f8000006300880b */ /* 0x000fe40003f2c200 */
[----:B------:R-:W-:Y:S02]  /*7310*/  @P4 SHF.R.U32.HI R85, RZ, R130, R79 ;  /* 0x00000082ff554219 */ /* 0x000fe4000001164f */
[----:B------:R-:W-:Y:S01]  /*7320*/  @!P0 FSEL R99, R134, R99, !P1 ;  /* 0x0000006386638208 */ /* 0x000fe20004800000 */
[----:B-1----:R-:W-:Y:S01]  /*7330*/  FFMA R95, R18, R135, R95 ;  /* 0x00000087125f7223 */ /* 0x002fe2000000005f */
[----:B------:R-:W-:Y:S01]  /*7340*/  FSETP.GT.AND P0, PT, R89, R134, PT ;  /* 0x000000865900720b */ /* 0x000fe20003f04000 */
[----:B------:R-:W-:-:S03]  /*7350*/  @P4 IMAD.HI.U32 R18, R77, R132, RZ ;  /* 0x000000844d124227 */ /* 0x000fc600078e00ff */
[----:B------:R-:W-:Y:S01]  /*7360*/  F2I.NTZ R74, R99 ;  /* 0x00000063004a7305 */ /* 0x000fe20000203100 */
[--C-:B------:R-:W-:Y:S01]  /*7370*/  IMAD.MOV R96, RZ, RZ, -R85.reuse ;  /* 0x000000ffff607224 */ /* 0x100fe200078e0a55 */
[----:B------:R-:W-:Y:S02]  /*7380*/  @P4 SHF.R.U32.HI R70, RZ, R145, R18 ;  /* 0x00000091ff464219 */ /* 0x000fe40000011612 */
[----:B------:R-:W-:Y:S01]  /*7390*/  SHF.R.S32.HI R18, RZ, 0x1f, R85 ;  /* 0x0000001fff127819 */ /* 0x000fe20000011455 */
[----:B------:R-:W-:Y:S01]  /*73a0*/  IMAD R96, R136, R96, R75 ;  /* 0x0000006088607224 */ /* 0x000fe200078e024b */
[--C-:B------:R-:W-:Y:S01]  /*73b0*/  SHF.R.S32.HI R78, RZ, 0x1f, R70.reuse ;  /* 0x0000001fff4e7819 */ /* 0x100fe20000011446 */
[----:B------:R-:W-:Y:S01]  /*73c0*/  IMAD.MOV R92, RZ, RZ, -R70 ;  /* 0x000000ffff5c7224 */ /* 0x000fe200078e0a46 */
[----:B------:R-:W-:Y:S01]  /*73d0*/  @!P0 FSETP.GTU.AND P1, PT, |R89|, +INF , PT ;  /* 0x7f8000005900880b */ /* 0x000fe20003f2c200 */
[----:B------:R-:W-:Y:S01]  /*73e0*/  IMAD.SHL.U32 R96, R96, 0x20, RZ ;  /* 0x0000002060607824 */ /* 0x000fe200078e00ff */
[----:B0-----:R-:W-:Y:S01]  /*73f0*/  I2IP.S8.S32.SAT R76, R91, R76, RZ ;  /* 0x0000004c5b4c7239 */ /* 0x001fe200000010ff */
[----:B------:R-:W-:Y:S01]  /*7400*/  IMAD R92, R136, R92, R77 ;  /* 0x0000005c885c7224 */ /* 0x000fe200078e024d */
[----:B------:R-:W-:Y:S01]  /*7410*/  @!P0 FSEL R89, R134, R89, !P1 ;  /* 0x0000005986598208 */ /* 0x000fe20004800000 */
[----:B------:R-:W-:Y:S01]  /*7420*/  IMAD R18, R18, c[0x0][0x278], RZ ;  /* 0x00009e0012127a24 */ /* 0x000fe200078e02ff */
[----:B------:R-:W-:Y:S01]  /*7430*/  FSETP.GT.AND P0, PT, R93, R134, PT ;  /* 0x000000865d00720b */ /* 0x000fe20003f04000 */
[----:B------:R-:W-:Y:S01]  /*7440*/  IMAD.SHL.U32 R92, R92, 0x20, RZ ;  /* 0x000000205c5c7824 */ /* 0x000fe200078e00ff */
[----:B------:R-:W-:Y:S01]  /*7450*/  SHF.R.S32.HI R97, RZ, 0x1f, R96 ;  /* 0x0000001fff617819 */ /* 0x000fe20000011460 */
[----:B------:R-:W-:Y:S01]  /*7460*/  IMAD R18, R85, c[0x0][0x27c], R18 ;  /* 0x00009f0055127a24 */ /* 0x000fe200078e0212 */
[----:B------:R-:W-:Y:S01]  /*7470*/  F2I.NTZ R89, R89 ;  /* 0x0000005900597305 */ /* 0x000fe20000203100 */
[----:B------:R-:W-:-:S02]  /*7480*/  IMAD R79, R139, R70, RZ ;  /* 0x000000468b4f7224 */ /* 0x000fc400078e02ff */
[----:B------:R-:W-:-:S04]  /*7490*/  IMAD.WIDE.U32 R96, R85, c[0x0][0x278], R96 ;  /* 0x00009e0055607a25 */ /* 0x000fc800078e0060 */
[----:B------:R-:W-:Y:S01]  /*74a0*/  IMAD R79, R78, R140, R79 ;  /* 0x0000008c4e4f7224 */ /* 0x000fe200078e024f */
[----:B------:R-:W-:-:S04]  /*74b0*/  @!P0 FSETP.GTU.AND P1, PT, |R93|, +INF , PT ;  /* 0x7f8000005d00880b */ /* 0x000fc80003f2c200 */
[----:B------:R-:W-:Y:S02]  /*74c0*/  @!P0 FSEL R93, R134, R93, !P1 ;  /* 0x0000005d865d8208 */ /* 0x000fe40004800000 */
[----:B------:R-:W-:-:S04]  /*74d0*/  FSETP.GT.AND P0, PT, R87, R134, PT ;  /* 0x000000865700720b */ /* 0x000fc80003f04000 */
[----:B------:R0:W-:Y:S08]  /*74e0*/  F2I.NTZ R72, R93 ;  /* 0x0000005d00487305 */ /* 0x0001f00000203100 */
[----:B------:R-:W-:Y:S02]  /*74f0*/  @!P0 FSETP.GTU.AND P1, PT, |R87|, +INF , PT ;  /* 0x7f8000005700880b */ /* 0x000fe40003f2c200 */
[----:B0-----:R-:W-:-:S02]  /*7500*/  SHF.R.S32.HI R93, RZ, 0x1f, R92 ;  /* 0x0000001fff5d7819 */ /* 0x001fc4000001145c */
[----:B------:R-:W-:Y:S02]  /*7510*/  @!P0 FSEL R87, R134, R87, !P1 ;  /* 0x0000005786578208 */ /* 0x000fe40004800000 */
[----:B------:R-:W-:Y:S01]  /*7520*/  FSETP.GT.AND P0, PT, R19, R134, PT ;  /* 0x000000861300720b */ /* 0x000fe20003f04000 */
[----:B------:R-:W-:-:S03]  /*7530*/  IMAD.WIDE.U32 R92, R70, R140, R92 ;  /* 0x0000008c465c7225 */ /* 0x000fc600078e005c */
[----:B------:R-:W0:Y:S08]  /*7540*/  F2I.NTZ R87, R87 ;  /* 0x0000005700577305 */ /* 0x000e300000203100 */
[----:B------:R-:W-:-:S04]  /*7550*/  @!P0 FSETP.GTU.AND P1, PT, |R19|, +INF , PT ;  /* 0x7f8000001300880b */ /* 0x000fc80003f2c200 */
[----:B------:R-:W-:Y:S02]  /*7560*/  @!P0 FSEL R19, R134, R19, !P1 ;  /* 0x0000001386138208 */ /* 0x000fe40004800000 */
[----:B------:R-:W-:Y:S02]  /*7570*/  FSETP.GT.AND P0, PT, R95, R134, PT ;  /* 0x000000865f00720b */ /* 0x000fe40003f04000 */
[----:B0-----:R-:W-:Y:S02]  /*7580*/  I2IP.S8.S32.SAT R72, R87, R72, RZ ;  /* 0x0000004857487239 */ /* 0x001fe400000010ff */
[----:B------:R-:W-:Y:S08]  /*7590*/  F2I.NTZ R19, R19 ;  /* 0x0000001300137305 */ /* 0x000ff00000203100 */
[----:B------:R-:W-:-:S04]  /*75a0*/  @!P0 FSETP.GTU.AND P1, PT, |R95|, +INF , PT ;  /* 0x7f8000005f00880b */ /* 0x000fc80003f2c200 */
        /* <DEDUP_REMOVED lines=10> */
[----:B------:R-:W3:Y:S01]  /*7650*/  I2F R112, R112 ;  /* 0x0000007000707306 */ /* 0x000ee20000201400 */
[----:B------:R-:W-:Y:S01]  /*7660*/  IMAD.MOV.U32 R76, RZ, RZ, R133 ;  /* 0x000000ffff4c7224 */ /* 0x000fe200078e0085 */
[----:B------:R-:W-:-:S04]  /*7670*/  IADD3 R154, R154, 0x20, RZ ;  /* 0x000000209a9a7810 */ /* 0x000fc80007ffe0ff */
[----:B------:R-:W-:Y:S02]  /*7680*/  ISETP.LT.AND P3, PT, R154, c[0x0][0x178], !P6 ;  /* 0x00005e009a007a0c */ /* 0x000fe40007761270 */
[----:B------:R-:W0:Y:S01]  /*7690*/  I2F R66, R113 ;  /* 0x0000007100427306 */ /* 0x000e220000201400 */
[----:B-1----:R-:W-:-:S07]  /*76a0*/  IMAD.MOV.U32 R79, RZ, RZ, R77 ;  /* 0x000000ffff4f7224 */ /* 0x002fce00078e004d */
[----:B------:R-:W1:Y:S08]  /*76b0*/  I2F R114, R114 ;  /* 0x0000007200727306 */ /* 0x000e700000201400 */
[----:B0-----:R-:W0:Y:S08]  /*76c0*/  I2F R18, R115 ;  /* 0x0000007300127306 */ /* 0x001e300000201400 */
[----:B------:R-:W0:Y:S08]  /*76d0*/  I2F R80, R80 ;  /* 0x0000005000507306 */ /* 0x000e300000201400 */
[----:B------:R-:W-:Y:S01]  /*76e0*/  I2F R82, R82 ;  /* 0x0000005200527306 */ /* 0x000fe20000201400 */
[----:B--2---:R-:W-:-:S02]  /*76f0*/  PRMT R97, R16, 0xaaa2, R16 ;  /* 0x0000aaa210617816 */ /* 0x004fc40000000010 */
        /* <DEDUP_REMOVED lines=14> */
[----:B------:R-:W-:Y:S01]  /*77e0*/  FADD R91, R91, -12582912 ;  /* 0xcb4000005b5b7421 */ /* 0x000fe20000000000 */
[----:B------:R-:W-:Y:S01]  /*77f0*/  IADD3 R89, R89, 0x4b400000, RZ ;  /* 0x4b40000059597810 */ /* 0x000fe20007ffe0ff */
[-C--:B-1----:R-:W-:Y:S01]  /*7800*/  FFMA R95, R114, R135.reuse, R95 ;  /* 0x00000087725f7223 */ /* 0x082fe2000000005f */
[C---:B------:R-:W-:Y:S01]  /*7810*/  PRMT R87, R17.reuse, 0xbbb3, R17 ;  /* 0x0000bbb311577816 */ /* 0x040fe20000000011 */
[----:B0-----:R-:W-:Y:S01]  /*7820*/  FFMA R91, R18, R135, R91 ;  /* 0x00000087125b7223 */ /* 0x001fe2000000005b */
[----:B------:R-:W-:Y:S01]  /*7830*/  PRMT R19, R17, 0x8880, R17 ;  /* 0x0000888011137816 */ /* 0x000fe20000000011 */
[----:B------:R-:W-:Y:S01]  /*7840*/  FADD R89, R89, -12582912 ;  /* 0xcb40000059597421 */ /* 0x000fe20000000000 */
[----:B------:R0:W1:Y:S01]  /*7850*/  I2F R18, R81 ;  /* 0x0000005100127306 */ /* 0x0000620000201400 */
[----:B------:R-:W-:-:S02]  /*7860*/  IADD3 R87, R87, 0x4b400000, RZ ;  /* 0x4b40000057577810 */ /* 0x000fc40007ffe0ff */
[----:B------:R-:W-:Y:S01]  /*7870*/  FFMA R89, R80, R135, R89 ;  /* 0x0000008750597223 */ /* 0x000fe20000000059 */
[----:B------:R-:W-:Y:S02]  /*7880*/  @!P0 FSETP.GTU.AND P1, PT, |R97|, +INF , PT ;  /* 0x7f8000006100880b */ /* 0x000fe40003f2c200 */
[----:B------:R-:W-:Y:S01]  /*7890*/  FADD R87, R87, -12582912 ;  /* 0xcb40000057577421 */ /* 0x000fe20000000000 */
[----:B------:R-:W-:Y:S01]  /*78a0*/  IADD3 R19, R19, 0x4b400000, RZ ;  /* 0x4b40000013137810 */ /* 0x000fe20007ffe0ff */
[----:B0-----:R-:W-:Y:S01]  /*78b0*/  @P4 IMAD.HI.U32 R81, R77, R131, RZ ;  /* 0x000000834d514227 */ /* 0x001fe200078e00ff */
[----:B------:R-:W-:Y:S02]  /*78c0*/  @!P0 FSEL R97, R134, R97, !P1 ;  /* 0x0000006186618208 */ /* 0x000fe40004800000 */
[----:B------:R-:W-:Y:S01]  /*78d0*/  FSETP.GT.AND P0, PT, R85, R134, PT ;  /* 0x000000865500720b */ /* 0x000fe20003f04000 */
[----:B------:R-:W-:Y:S01]  /*78e0*/  FADD R19, R19, -12582912 ;  /* 0xcb40000013137421 */ /* 0x000fe20000000000 */
[----:B------:R-:W-:-:S02]  /*78f0*/  PRMT R66, R17, 0x9991, R17 ;  /* 0x0000999111427816 */ /* 0x000fc40000000011 */
[----:B------:R-:W-:Y:S01]  /*7900*/  @P4 SHF.R.U32.HI R79, RZ, R130, R81 ;  /* 0x00000082ff4f4219 */ /* 0x000fe20000011651 */
[-C--:B-1----:R-:W-:Y:S01]  /*7910*/  FFMA R87, R18, R135.reuse, R87 ;  /* 0x0000008712577223 */ /* 0x082fe20000000057 */
[----:B------:R-:W-:Y:S01]  /*7920*/  IADD3 R66, R66, 0x4b400000, RZ ;  /* 0x4b40000042427810 */ /* 0x000fe20007ffe0ff */
[----:B------:R-:W-:Y:S01]  /*7930*/  FFMA R19, R82, R135, R19 ;  /* 0x0000008752137223 */ /* 0x000fe20000000013 */
[----:B------:R-:W0:Y:S01]  /*7940*/  I2F R18, R83 ;  /* 0x0000005300127306 */ /* 0x000e220000201400 */
[--C-:B------:R-:W-:Y:S01]  /*7950*/  IMAD.MOV R90, RZ, RZ, -R79.reuse ;  /* 0x000000ffff5a7224 */ /* 0x100fe200078e0a4f */
[----:B------:R-:W-:Y:S01]  /*7960*/  SHF.R.S32.HI R68, RZ, 0x1f, R79 ;  /* 0x0000001fff447819 */ /* 0x000fe2000001144f */
[----:B------:R-:W-:Y:S01]  /*7970*/  FADD R93, R66, -12582912 ;  /* 0xcb400000425d7421 */ /* 0x000fe20000000000 */
[----:B------:R-:W-:Y:S01]  /*7980*/  @!P0 FSETP.GTU.AND P1, PT, |R85|, +INF , PT ;  /* 0x7f8000005500880b */ /* 0x000fe20003f2c200 */
[----:B------:R-:W-:Y:S02]  /*7990*/  IMAD R90, R136, R90, R77 ;  /* 0x0000005a885a7224 */ /* 0x000fe400078e024d */
[----:B------:R-:W-:Y:S01]  /*79a0*/  IMAD R68, R68, c[0x0][0x278], RZ ;  /* 0x00009e0044447a24 */ /* 0x000fe200078e02ff */
[----:B------:R-:W-:Y:S01]  /*79b0*/  @!P0 FSEL R85, R134, R85, !P1 ;  /* 0x0000005586558208 */ /* 0x000fe20004800000 */
[----:B------:R-:W-:Y:S01]  /*79c0*/  IMAD.SHL.U32 R90, R90, 0x20, RZ ;  /* 0x000000205a5a7824 */ /* 0x000fe200078e00ff */
[----:B------:R-:W-:Y:S01]  /*79d0*/  FSETP.GT.AND P0, PT, R95, R134, PT ;  /* 0x000000865f00720b */ /* 0x000fe20003f04000 */
[----:B------:R-:W-:Y:S01]  /*79e0*/  F2I.NTZ R74, R97 ;  /* 0x00000061004a7305 */ /* 0x000fe20000203100 */
[----:B------:R-:W-:-:S02]  /*79f0*/  IMAD R68, R79, c[0x0][0x27c], R68 ;  /* 0x00009f004f447a24 */ /* 0x000fc400078e0244 */
[----:B0-----:R-:W-:Y:S02]  /*7a00*/  FFMA R93, R18, R135, R93 ;  /* 0x00000087125d7223 */ /* 0x001fe4000000005d */
[----:B------:R-:W-:-:S03]  /*7a10*/  @P4 IMAD.HI.U32 R18, R133, R132, RZ ;  /* 0x0000008485124227 */ /* 0x000fc600078e00ff */
[----:B------:R-:W0:Y:S03]  /*7a20*/  F2I.NTZ R85, R85 ;  /* 0x0000005500557305 */ /* 0x000e260000203100 */
[----:B------:R-:W-:Y:S02]  /*7a30*/  @!P0 FSETP.GTU.AND P1, PT, |R95|, +INF , PT ;  /* 0x7f8000005f00880b */ /* 0x000fe40003f2c200 */
[----:B------:R-:W-:Y:S02]  /*7a40*/  @P4 SHF.R.U32.HI R76, RZ, R145, R18 ;  /* 0x00000091ff4c4219 */ /* 0x000fe40000011612 */
[----:B------:R-:W-:Y:S02]  /*7a50*/  @!P0 FSEL R95, R134, R95, !P1 ;  /* 0x0000005f865f8208 */ /* 0x000fe40004800000 */
[----:B------:R-:W-:Y:S01]  /*7a60*/  FSETP.GT.AND P0, PT, R91, R134, PT ;  /* 0x000000865b00720b */ /* 0x000fe20003f04000 */
[--C-:B------:R-:W-:Y:S01]  /*7a70*/  IMAD.MOV R86, RZ, RZ, -R76.reuse ;  /* 0x000000ffff567224 */ /* 0x100fe200078e0a4c */
[----:B------:R-:W-:-:S02]  /*7a80*/  SHF.R.S32.HI R18, RZ, 0x1f, R76 ;  /* 0x0000001fff127819 */ /* 0x000fc4000001144c */
[----:B------:R-:W-:Y:S01]  /*7a90*/  F2I.NTZ R72, R95 ;  /* 0x0000005f00487305 */ /* 0x000fe20000203100 */
[----:B------:R-:W-:Y:S01]  /*7aa0*/  IMAD R86, R136, R86, R133 ;  /* 0x0000005688567224 */ /* 0x000fe200078e0285 */
[----:B0-----:R-:W-:-:S03]  /*7ab0*/  I2IP.S8.S32.SAT R74, R85, R74, RZ ;  /* 0x0000004a554a7239 */ /* 0x001fc600000010ff */
[----:B------:R-:W-:-:S03]  /*7ac0*/  IMAD.SHL.U32 R86, R86, 0x20, RZ ;  /* 0x0000002056567824 */ /* 0x000fc600078e00ff */
        /* <DEDUP_REMOVED lines=8> */
[----:B------:R-:W-:-:S03]  /*7b50*/  IMAD.WIDE.U32 R90, R79, c[0x0][0x278], R90 ;  /* 0x00009e004f5a7a25 */ /* 0x000fc600078e005a */
[----:B------:R0:W-:Y:S08]  /*7b60*/  F2I.NTZ R70, R89 ;  /* 0x0000005900467305 */ /* 0x0001f00000203100 */
[----:B------:R-:W-:Y:S01]  /*7b70*/  @!P0 FSETP.GTU.AND P1, PT, |R87|, +INF , PT ;  /* 0x7f8000005700880b */ /* 0x000fe20003f2c200 */
[----:B0-----:R-:W-:-:S03]  /*7b80*/  IMAD R89, R139, R76, RZ ;  /* 0x0000004c8b597224 */ /* 0x001fc600078e02ff */
[----:B------:R-:W-:Y:S01]  /*7b90*/  @!P0 FSEL R87, R134, R87, !P1 ;  /* 0x0000005786578208 */ /* 0x000fe20004800000 */
[----:B------:R-:W-:Y:S01]  /*7ba0*/  IMAD R18, R18, R140, R89 ;  /* 0x0000008c12127224 */ /* 0x000fe200078e0259 */
[----:B------:R-:W-:-:S04]  /*7bb0*/  FSETP.GT.AND P0, PT, R19, R134, PT ;  /* 0x000000861300720b */ /* 0x000fc80003f04000 */
[----:B------:R0:W1:Y:S08]  /*7bc0*/  F2I.NTZ R81, R87 ;  /* 0x0000005700517305 */ /* 0x0000700000203100 */
[----:B------:R-:W-:Y:S02]  /*7bd0*/  @!P0 FSETP.GTU.AND P1, PT, |R19|, +INF , PT ;  /* 0x7f8000001300880b */ /* 0x000fe40003f2c200 */
[----:B0-----:R-:W-:-:S02]  /*7be0*/  SHF.R.S32.HI R87, RZ, 0x1f, R86 ;  /* 0x0000001fff577819 */ /* 0x001fc40000011456 */
        /* <DEDUP_REMOVED lines=9> */
[----:B------:R-:W-:Y:S01]  /*7c80*/  IADD3.X R79, R141, R91, R68, P0, !PT ;  /* 0x0000005b8d4f7210 */ /* 0x000fe200007fe444 */
[----:B------:R-:W-:Y:S01]  /*7c90*/  IMAD.IADD R68, R87, 0x1, R18 ;  /* 0x0000000157447824 */ /* 0x000fe200078e0212 */
[----:B------:R-:W-:Y:S02]  /*7ca0*/  IADD3 R86, P1, P0, R143, R138, R86 ;  /* 0x0000008a8f567210 */ /* 0x000fe4000783e056 */
[----:B------:R-:W-:Y:S02]  /*7cb0*/  I2IP.S8.S32.SAT R18, R83, R72, R74 ;  /* 0x0000004853127239 */ /* 0x000fe4000000104a */
[----:B------:R-:W-:Y:S02]  /*7cc0*/  IADD3.X R87, R144, R137, R68, P1, P0 ;  /* 0x0000008990577210 */ /* 0x000fe40000fe0444 */
[----:B0-----:R-:W-:-:S08]  /*7cd0*/  I2IP.S8.S32.SAT R19, R66, R19, R70 ;  /* 0x0000001342137239 */ /* 0x001fd00000001046 */
[----:B------:R0:W-:Y:S04]  /*7ce0*/  @P2 STG.E.64.SYS [R78], R18 ;  /* 0x000000124e002386 */ /* 0x0001e8000010eb00 */
[----:B------:R-:W2:Y:S01]  /*7cf0*/  @P3 LDG.E.LTC128B.64.SYS R16, [R86] ;  /* 0x0000000056103381 */ /* 0x000ea200001eeb20 */
[----:B------:R-:W1:Y:S01]  /*7d00*/  I2F R34, R34 ;  /* 0x0000002200227306 */ /* 0x000e620000201400 */
[----:B------:R-:W-:-:S07]  /*7d10*/  ISETP.LT.AND P5, PT, R154, c[0x0][0x178], !P5 ;  /* 0x00005e009a007a0c */ /* 0x000fce0006fa1270 */
[----:B------:R3:W0:Y:S08]  /*7d20*/  I2F R68, R35 ;  /* 0x0000002300447306 */ /* 0x0006300000201400 */
[----:B------:R0:W-:Y:S08]  /*7d30*/  I2F R66, R65 ;  /* 0x0000004100427306 */ /* 0x0001f00000201400 */
[----:B------:R-:W0:Y:S08]  /*7d40*/  I2F R64, R64 ;  /* 0x0000004000407306 */ /* 0x000e300000201400 */
[----:B------:R-:W1:Y:S08]  /*7d50*/  I2F R2, R2 ;  /* 0x0000000200027306 */ /* 0x000e700000201400 */
[----:B0-----:R0:W-:Y:S08]  /*7d60*/  I2F R18, R33 ;  /* 0x0000002100127306 */ /* 0x0011f00000201400 */
[----:B------:R-:W-:Y:S01]  /*7d70*/  I2F R32, R32 ;  /* 0x0000002000207306 */ /* 0x000fe20000201400 */
[----:B--2---:R-:W-:-:S02]  /*7d80*/  PRMT R81, R16, 0xaaa2, R16 ;  /* 0x0000aaa210517816 */ /* 0x004fc40000000010 */
[--C-:B------:R-:W-:Y:S02]  /*7d90*/  PRMT R70, R16, 0xbbb3, R16.reuse ;  /* 0x0000bbb310467816 */ /* 0x100fe40000000010 */
[----:B------:R-:W-:Y:S02]  /*7da0*/  IADD3 R81, R81, 0x4b400000, RZ ;  /* 0x4b40000051517810 */ /* 0x000fe40007ffe0ff */
[----:B------:R-:W-:Y:S02]  /*7db0*/  IADD3 R19, R70, 0x4b400000, RZ ;  /* 0x4b40000046137810 */ /* 0x000fe40007ffe0ff */
[C-C-:B------:R-:W-:Y:S01]  /*7dc0*/  PRMT R70, R16.reuse, 0x8880, R16.reuse ;  /* 0x0000888010467816 */ /* 0x140fe20000000010 */
[----:B------:R-:W-:Y:S01]  /*7dd0*/  FADD R81, R81, -12582912 ;  /* 0xcb40000051517421 */ /* 0x000fe20000000000 */
[----:B---3--:R-:W-:Y:S01]  /*7de0*/  PRMT R35, R16, 0x9991, R16 ;  /* 0x0000999110237816 */ /* 0x008fe20000000010 */
[----:B------:R-:W-:Y:S01]  /*7df0*/  FADD R65, R19, -12582912 ;  /* 0xcb40000013417421 */ /* 0x000fe20000000000 */
[----:B------:R-:W-:Y:S01]  /*7e00*/  IADD3 R19, R70, 0x4b400000, RZ ;  /* 0x4b40000046137810 */ /* 0x000fe20007ffe0ff */
[-C--:B-1----:R-:W-:Y:S01]  /*7e10*/  FFMA R81, R34, R135.reuse, R81 ;  /* 0x0000008722517223 */ /* 0x082fe20000000051 */
[----:B------:R-:W-:Y:S01]  /*7e20*/  IADD3 R35, R35, 0x4b400000, RZ ;  /* 0x4b40000023237810 */ /* 0x000fe20007ffe0ff */
[-C--:B------:R-:W-:Y:S01]  /*7e30*/  FFMA R65, R68, R135.reuse, R65 ;  /* 0x0000008744417223 */ /* 0x080fe20000000041 */
        /* <DEDUP_REMOVED lines=8> */
[----:B------:R1:W2:Y:S01]  /*7ec0*/  I2F R34, R3 ;  /* 0x0000000300227306 */ /* 0x0002a20000201400 */
[----:B------:R-:W-:-:S02]  /*7ed0*/  PRMT R66, R17, 0xbbb3, R17 ;  /* 0x0000bbb311427816 */ /* 0x000fc40000000011 */
[----:B------:R-:W-:Y:S01]  /*7ee0*/  FADD R79, R79, -12582912 ;  /* 0xcb4000004f4f7421 */ /* 0x000fe20000000000 */
[----:B0-----:R-:W-:Y:S02]  /*7ef0*/  PRMT R33, R17, 0x8880, R17 ;  /* 0x0000888011217816 */ /* 0x001fe40000000011 */
[----:B------:R-:W-:Y:S01]  /*7f00*/  @!P0 FSETP.GTU.AND P2, PT, |R81|, +INF , PT ;  /* 0x7f8000005100880b */ /* 0x000fe20003f4c200 */
[----:B------:R-:W-:Y:S01]  /*7f10*/  FFMA R79, R2, R135, R79 ;  /* 0x00000087024f7223 */ /* 0x000fe2000000004f */
[----:B-1----:R-:W-:Y:S02]  /*7f20*/  IADD3 R3, R66, 0x4b400000, RZ ;  /* 0x4b40000042037810 */ /* 0x002fe40007ffe0ff */
[----:B------:R-:W-:Y:S02]  /*7f30*/  @!P0 FSEL R81, R134, R81, !P2 ;  /* 0x0000005186518208 */ /* 0x000fe40005000000 */
[----:B------:R-:W-:Y:S01]  /*7f40*/  @!P1 FSETP.GTU.AND P0, PT, |R65|, +INF , PT ;  /* 0x7f8000004100980b */ /* 0x000fe20003f0c200 */
[----:B------:R-:W-:Y:S01]  /*7f50*/  FADD R3, R3, -12582912 ;  /* 0xcb40000003037421 */ /* 0x000fe20000000000 */
[----:B------:R-:W-:-:S02]  /*7f60*/  IADD3 R2, R33, 0x4b400000, RZ ;  /* 0x4b40000021027810 */ /* 0x000fc40007ffe0ff */
[----:B------:R-:W-:Y:S01]  /*7f70*/  @!P1 FSEL R65, R134, R65, !P0 ;  /* 0x0000004186419208 */ /* 0x000fe20004000000 */
[-C--:B--2---:R-:W-:Y:S01]  /*7f80*/  FFMA R33, R34, R135.reuse, R3 ;  /* 0x0000008722217223 */ /* 0x084fe20000000003 */
[-C--:B------:R-:W-:Y:S01]  /*7f90*/  FSETP.GT.AND P2, PT, R19, R134.reuse, PT ;  /* 0x000000861300720b */ /* 0x080fe20003f44000 */
[----:B------:R-:W-:Y:S01]  /*7fa0*/  FADD R85, R2, -12582912 ;  /* 0xcb40000002557421 */ /* 0x000fe20000000000 */
[----:B------:R-:W-:Y:S01]  /*7fb0*/  FSETP.GT.AND P1, PT, R35, R134, PT ;  /* 0x000000862300720b */ /* 0x000fe20003f24000 */
[----:B------:R0:W-:Y:S01]  /*7fc0*/  F2I.NTZ R64, R81 ;  /* 0x0000005100407305 */ /* 0x0001e20000203100 */
[----:B------:R-:W-:Y:S01]  /*7fd0*/  PRMT R3, R17, 0x9991, R17 ;  /* 0x0000999111037816 */ /* 0x000fe20000000011 */
[----:B------:R-:W-:-:S03]  /*7fe0*/  FFMA R85, R32, R135, R85 ;  /* 0x0000008720557223 */ /* 0x000fc60000000055 */
[----:B------:R-:W-:Y:S01]  /*7ff0*/  IADD3 R2, R3, 0x4b400000, RZ ;  /* 0x4b40000003027810 */ /* 0x000fe20007ffe0ff */
[----:B------:R-:W-:Y:S02]  /*8000*/  IMAD.MOV.U32 R3, RZ, RZ, R133 ;  /* 0x000000ffff037224 */ /* 0x000fe400078e0085 */
[----:B0-----:R-:W-:Y:S01]  /*8010*/  @P4 IMAD.HI.U32 R81, R133, R131, RZ ;  /* 0x0000008385514227 */ /* 0x001fe200078e00ff */
[----:B------:R-:W-:Y:S01]  /*8020*/  @!P2 FSETP.GTU.AND P0, PT, |R19|, +INF , PT ;  /* 0x7f8000001300a80b */ /* 0x000fe20003f0c200 */
[----:B------:R-:W0:Y:S02]  /*8030*/  F2I.NTZ R65, R65 ;  /* 0x0000004100417305 */ /* 0x000e240000203100 */
[----:B------:R-:W-:Y:S01]  /*8040*/  FADD R2, R2, -12582912 ;  /* 0xcb40000002027421 */ /* 0x000fe20000000000 */
[----:B------:R-:W-:Y:S02]  /*8050*/  @!P2 FSEL R19, R134, R19, !P0 ;  /* 0x000000138613a208 */ /* 0x000fe40004000000 */
[----:B------:R-:W-:-:S02]  /*8060*/  FSETP.GT.AND P2, PT, R79, R134, PT ;  /* 0x000000864f00720b */ /* 0x000fc40003f44000 */
[----:B------:R-:W-:Y:S02]  /*8070*/  @P4 SHF.R.U32.HI R3, RZ, R130, R81 ;  /* 0x00000082ff034219 */ /* 0x000fe40000011651 */
[----:B------:R1:W-:Y:S02]  /*8080*/  F2I.NTZ R34, R19 ;  /* 0x0000001300227305 */ /* 0x0003e40000203100 */
[----:B------:R-:W-:Y:S01]  /*8090*/  @!P1 FSETP.GTU.AND P0, PT, |R35|, +INF , PT ;  /* 0x7f8000002300980b */ /* 0x000fe20003f0c200 */
[--C-:B------:R-:W-:Y:S01]  /*80a0*/  IMAD.MOV R82, RZ, RZ, -R3.reuse ;  /* 0x000000ffff527224 */ /* 0x100fe200078e0a03 */
[----:B------:R-:W-:Y:S02]  /*80b0*/  SHF.R.S32.HI R66, RZ, 0x1f, R3 ;  /* 0x0000001fff427819 */ /* 0x000fe40000011403 */
[----:B------:R-:W-:Y:S01]  /*80c0*/  @!P1 FSEL R35, R134, R35, !P0 ;  /* 0x0000002386239208 */ /* 0x000fe20004000000 */
[----:B------:R-:W-:Y:S01]  /*80d0*/  IMAD R82, R136, R82, R133 ;  /* 0x0000005288527224 */ /* 0x000fe200078e0285 */
[----:B------:R-:W-:Y:S01]  /*80e0*/  FSETP.GT.AND P1, PT, R33, R134, PT ;  /* 0x000000862100720b */ /* 0x000fe20003f24000 */
[----:B-1----:R-:W-:-:S02]  /*80f0*/  FFMA R19, R18, R135, R2 ;  /* 0x0000008712137223 */ /* 0x002fc40000000002 */
[----:B------:R-:W-:Y:S01]  /*8100*/  @P4 IMAD.HI.U32 R18, R147, R132, RZ ;  /* 0x0000008493124227 */ /* 0x000fe200078e00ff */
[----:B------:R-:W-:Y:S02]  /*8110*/  F2I.NTZ R35, R35 ;  /* 0x0000002300237305 */ /* 0x000fe40000203100 */
[----:B------:R-:W-:Y:S01]  /*8120*/  @!P2 FSETP.GTU.AND P0, PT, |R79|, +INF , PT ;  /* 0x7f8000004f00a80b */ /* 0x000fe20003f0c200 */
[----:B------:R-:W-:Y:S02]  /*8130*/  IMAD.MOV.U32 R2, RZ, RZ, R147 ;  /* 0x000000ffff027224 */ /* 0x000fe400078e0093 */
[----:B------:R-:W-:Y:S01]  /*8140*/  IMAD.SHL.U32 R82, R82, 0x20, RZ ;  /* 0x0000002052527824 */ /* 0x000fe200078e00ff */
[----:B------:R-:W-:Y:S01]  /*8150*/  @!P2 FSEL R79, R134, R79, !P0 ;  /* 0x0000004f864fa208 */ /* 0x000fe20004000000 */
[----:B------:R-:W-:Y:S01]  /*8160*/  IMAD R66, R66, c[0x0][0x278], RZ ;  /* 0x00009e0042427a24 */ /* 0x000fe200078e02ff */
[----:B------:R-:W-:Y:S02]  /*8170*/  FSETP.GT.AND P2, PT, R85, R134, PT ;  /* 0x000000865500720b */ /* 0x000fe40003f44000 */
[----:B------:R-:W-:Y:S01]  /*8180*/  @P4 SHF.R.U32.HI R2, RZ, R145, R18 ;  /* 0x00000091ff024219 */ /* 0x000fe20000011612 */
[----:B------:R-:W-:Y:S01]  /*8190*/  IMAD R66, R3, c[0x0][0x27c], R66 ;  /* 0x00009f0003427a24 */ /* 0x000fe200078e0242 */
[----:B------:R1:W-:Y:S01]  /*81a0*/  F2I.NTZ R32, R79 ;  /* 0x0000004f00207305 */ /* 0x0003e20000203100 */
[----:B------:R-:W-:-:S02]  /*81b0*/  SHF.R.S32.HI R83, RZ, 0x1f, R82 ;  /* 0x0000001fff537819 */ /* 0x000fc40000011452 */
[----:B------:R-:W-:Y:S01]  /*81c0*/  @!P1 FSETP.GTU.AND P0, PT, |R33|, +INF , PT ;  /* 0x7f8000002100980b */ /* 0x000fe20003f0c200 */
[--C-:B------:R-:W-:Y:S01]  /*81d0*/  IMAD.MOV R80, RZ, RZ, -R2.reuse ;  /* 0x000000ffff507224 */ /* 0x100fe200078e0a02 */
[----:B------:R-:W-:Y:S01]  /*81e0*/  SHF.R.S32.HI R68, RZ, 0x1f, R2 ;  /* 0x0000001fff447819 */ /* 0x000fe20000011402 */
[----:B------:R-:W-:Y:S01]  /*81f0*/  IMAD.WIDE.U32 R82, R3, c[0x0][0x278], R82 ;  /* 0x00009e0003527a25 */ /* 0x000fe200078e0052 */
[----:B------:R-:W-:Y:S02]  /*8200*/  @!P1 FSEL R33, R134, R33, !P0 ;  /* 0x0000002186219208 */ /* 0x000fe40004000000 */
[----:B------:R-:W-:Y:S01]  /*8210*/  FSETP.GT.AND P1, PT, R19, R134, PT ;  /* 0x000000861300720b */ /* 0x000fe20003f24000 */
[----:B------:R-:W-:Y:S02]  /*8220*/  IMAD R80, R136, R80, R147 ;  /* 0x0000005088507224 */ /* 0x000fe400078e0293 */
[----:B-1----:R-:W-:Y:S01]  /*8230*/  IMAD R79, R139, R2, RZ ;  /* 0x000000028b4f7224 */ /* 0x002fe200078e02ff */
[----:B------:R-:W1:Y:S01]  /*8240*/  F2I.NTZ R33, R33 ;  /* 0x0000002100217305 */ /* 0x000e620000203100 */
[----:B------:R-:W-:Y:S01]  /*8250*/  IMAD.SHL.U32 R80, R80, 0x20, RZ ;  /* 0x0000002050507824 */ /* 0x000fe200078e00ff */
[----:B------:R-:W-:Y:S01]  /*8260*/  @!P2 FSETP.GTU.AND P0, PT, |R85|, +INF , PT ;  /* 0x7f8000005500a80b */ /* 0x000fe20003f0c200 */
[----:B------:R-:W-:-:S02]  /*8270*/  IMAD.IADD R66, R83, 0x1, R66 ;  /* 0x0000000153427824 */ /* 0x000fc400078e0242 */
[----:B------:R-:W-:Y:S01]  /*8280*/  IMAD R68, R68, R140, R79 ;  /* 0x0000008c44447224 */ /* 0x000fe200078e024f */
[----:B------:R-:W-:Y:S02]  /*8290*/  @!P2 FSEL R85, R134, R85, !P0 ;  /* 0x000000558655a208 */ /* 0x000fe40004000000 */
[----:B------:R-:W-:-:S04]  /*82a0*/  SHF.R.S32.HI R81, RZ, 0x1f, R80 ;  /* 0x0000001fff517819 */ /* 0x000fc80000011450 */
[----:B------:R-:W-:Y:S01]  /*82b0*/  F2I.NTZ R18, R85 ;  /* 0x0000005500127305 */ /* 0x000fe20000203100 */
[----:B------:R-:W-:Y:S01]  /*82c0*/  IMAD.WIDE.U32 R80, R2, R140, R80 ;  /* 0x0000008c02507225 */ /* 0x000fe200078e0050 */
[----:B------:R-:W-:Y:S02]  /*82d0*/  @!P1 FSETP.GTU.AND P0, PT, |R19|, +INF , PT ;  /* 0x7f8000001300980b */ /* 0x000fe40003f0c200 */
[----:B0-----:R-:W-:Y:S01]  /*82e0*/  I2IP.S8.S32.SAT R2, R65, R64, RZ ;  /* 0x0000004041027239 */ /* 0x001fe200000010ff */
[----:B------:R-:W-:Y:S01]  /*82f0*/  IMAD.IADD R68, R81, 0x1, R68 ;  /* 0x0000000151447824 */ /* 0x000fe200078e0244 */
[----:B------:R-:W-:Y:S02]  /*8300*/  @!P1 FSEL R19, R134, R19, !P0 ;  /* 0x0000001386139208 */ /* 0x000fe40004000000 */
[----:B-1----:R-:W-:Y:S02]  /*8310*/  I2IP.S8.S32.SAT R3, R33, R32, RZ ;  /* 0x0000002021037239 */ /* 0x002fe400000010ff */
[----:B------:R-:W-:-:S02]  /*8320*/  I2IP.S8.S32.SAT R2, R35, R34, R2 ;  /* 0x0000002223027239 */ /* 0x000fc40000001002 */
        /* <DEDUP_REMOVED lines=9> */
[----:B------:R-:W-:Y:S01]  /*83c0*/  IMAD.MOV.U32 R64, RZ, RZ, R147 ;  /* 0x000000ffff407224 */ /* 0x000fe200078e0093 */
[----:B------:R-:W-:-:S06]  /*83d0*/  ISETP.GE.AND P6, PT, R154, c[0x0][0x178], PT ;  /* 0x00005e009a007a0c */ /* 0x000fcc0003fc6270 */
[----:B------:R-:W3:Y:S08]  /*83e0*/  I2F R34, R37 ;  /* 0x0000002500227306 */ /* 0x000ef00000201400 */
[----:B------:R-:W0:Y:S08]  /*83f0*/  I2F R62, R62 ;  /* 0x0000003e003e7306 */ /* 0x000e300000201400 */
[----:B------:R-:W-:Y:S08]  /*8400*/  I2F R18, R63 ;  /* 0x0000003f00127306 */ /* 0x000ff00000201400 */
[----:B------:R-:W0:Y:S08]  /*8410*/  I2F R4, R4 ;  /* 0x0000000400047306 */ /* 0x000e300000201400 */
[----:B------:R0:W-:Y:S08]  /*8420*/  I2F R32, R30 ;  /* 0x0000001e00207306 */ /* 0x0001f00000201400 */
[----:B0-----:R0:W-:Y:S01]  /*8430*/  I2F R2, R31 ;  /* 0x0000001f00027306 */ /* 0x0011e20000201400 */
[----:B--2---:R-:W-:-:S02]  /*8440*/  PRMT R33, R16, 0xaaa2, R16 ;  /* 0x0000aaa210217816 */ /* 0x004fc40000000010 */
[C-C-:B------:R-:W-:Y:S02]  /*8450*/  PRMT R19, R16.reuse, 0xbbb3, R16.reuse ;  /* 0x0000bbb310137816 */ /* 0x140fe40000000010 */
        /* <DEDUP_REMOVED lines=8> */
[----:B------:R-:W-:Y:S01]  /*84e0*/  IADD3 R19, R33, 0x4b400000, RZ ;  /* 0x4b40000021137810 */ /* 0x000fe20007ffe0ff */
[----:B---3--:R-:W-:Y:S01]  /*84f0*/  FFMA R33, R34, R135, R35 ;  /* 0x0000008722217223 */ /* 0x008fe20000000023 */
[----:B0-----:R-:W-:Y:S01]  /*8500*/  PRMT R31, R17, 0xbbb3, R17 ;  /* 0x0000bbb3111f7816 */ /* 0x001fe20000000011 */
[----:B------:R0:W1:Y:S01]  /*8510*/  I2F R34, R5 ;  /* 0x0000000500227306 */ /* 0x0000620000201400 */
[-C--:B------:R-:W-:Y:S01]  /*8520*/  FSETP.GT.AND P0, PT, R3, R134.reuse, PT ;  /* 0x000000860300720b */ /* 0x080fe20003f04000 */
[----:B------:R-:W-:Y:S01]  /*8530*/  FADD R35, R19, -12582912 ;  /* 0xcb40000013237421 */ /* 0x000fe20000000000 */
[----:B------:R-:W-:-:S02]  /*8540*/  FSETP.GT.AND P1, PT, R33, R134, PT ;  /* 0x000000862100720b */ /* 0x000fc40003f24000 */
[----:B------:R-:W-:Y:S01]  /*8550*/  PRMT R19, R16, 0x9991, R16 ;  /* 0x0000999110137816 */ /* 0x000fe20000000010 */
[-C--:B------:R-:W-:Y:S01]  /*8560*/  FFMA R35, R62, R135.reuse, R35 ;  /* 0x000000873e237223 */ /* 0x080fe20000000023 */
[----:B------:R-:W-:Y:S01]  /*8570*/  IADD3 R31, R31, 0x4b400000, RZ ;  /* 0x4b4000001f1f7810 */ /* 0x000fe20007ffe0ff */
[----:B0-----:R-:W-:Y:S01]  /*8580*/  FADD R5, R30, -12582912 ;  /* 0xcb4000001e057421 */ /* 0x001fe20000000000 */
[----:B------:R-:W-:Y:S02]  /*8590*/  IADD3 R19, R19, 0x4b400000, RZ ;  /* 0x4b40000013137810 */ /* 0x000fe40007ffe0ff */
[----:B------:R-:W-:Y:S01]  /*85a0*/  FSETP.GT.AND P3, PT, R35, R134, PT ;  /* 0x000000862300720b */ /* 0x000fe20003f64000 */
[----:B------:R-:W-:Y:S01]  /*85b0*/  FFMA R5, R4, R135, R5 ;  /* 0x0000008704057223 */ /* 0x000fe20000000005 */
[----:B------:R-:W-:Y:S01]  /*85c0*/  @!P0 FSETP.GTU.AND P2, PT, |R3|, +INF , PT ;  /* 0x7f8000000300880b */ /* 0x000fe20003f4c200 */
[----:B------:R-:W-:Y:S01]  /*85d0*/  FADD R19, R19, -12582912 ;  /* 0xcb40000013137421 */ /* 0x000fe20000000000 */
[----:B------:R-:W-:Y:S01]  /*85e0*/  PRMT R4, R17, 0x9991, R17 ;  /* 0x0000999111047816 */ /* 0x000fe20000000011 */
[----:B------:R-:W-:Y:S01]  /*85f0*/  FADD R37, R31, -12582912 ;  /* 0xcb4000001f257421 */ /* 0x000fe20000000000 */
[----:B------:R-:W-:Y:S01]  /*8600*/  @!P0 FSEL R3, R134, R3, !P2 ;  /* 0x0000000386038208 */ /* 0x000fe20005000000 */
[-C--:B------:R-:W-:Y:S01]  /*8610*/  FFMA R19, R18, R135.reuse, R19 ;  /* 0x0000008712137223 */ /* 0x080fe20000000013 */
[----:B------:R-:W-:Y:S01]  /*8620*/  @!P1 FSETP.GTU.AND P0, PT, |R33|, +INF , PT ;  /* 0x7f8000002100980b */ /* 0x000fe20003f0c200 */
[----:B-1----:R-:W-:Y:S01]  /*8630*/  FFMA R37, R34, R135, R37 ;  /* 0x0000008722257223 */ /* 0x002fe20000000025 */
[----:B------:R-:W-:-:S02]  /*8640*/  PRMT R18, R17, 0x8880, R17 ;  /* 0x0000888011127816 */ /* 0x000fc40000000011 */
[----:B------:R-:W-:Y:S01]  /*8650*/  @!P1 FSEL R33, R134, R33, !P0 ;  /* 0x0000002186219208 */ /* 0x000fe20004000000 */
[----:B------:R0:W-:Y:S01]  /*8660*/  F2I.NTZ R30, R3 ;  /* 0x00000003001e7305 */ /* 0x0001e20000203100 */
[-C--:B------:R-:W-:Y:S02]  /*8670*/  FSETP.GT.AND P2, PT, R19, R134.reuse, PT ;  /* 0x000000861300720b */ /* 0x080fe40003f44000 */
[----:B------:R-:W-:Y:S02]  /*8680*/  FSETP.GT.AND P1, PT, R5, R134, PT ;  /* 0x000000860500720b */ /* 0x000fe40003f24000 */
[----:B------:R-:W-:Y:S02]  /*8690*/  IADD3 R18, R18, 0x4b400000, RZ ;  /* 0x4b40000012127810 */ /* 0x000fe40007ffe0ff */
[----:B------:R-:W-:Y:S01]  /*86a0*/  @!P3 FSETP.GTU.AND P0, PT, |R35|, +INF , PT ;  /* 0x7f8000002300b80b */ /* 0x000fe20003f0c200 */
[----:B------:R1:W2:Y:S01]  /*86b0*/  F2I.NTZ R31, R33 ;  /* 0x00000021001f7305 */ /* 0x0002a20000203100 */
[----:B------:R-:W-:Y:S01]  /*86c0*/  IADD3 R4, R4, 0x4b400000, RZ ;  /* 0x4b40000004047810 */ /* 0x000fe20007ffe0ff */
[----:B0-----:R-:W-:Y:S01]  /*86d0*/  FADD R3, R18, -12582912 ;  /* 0xcb40000012037421 */ /* 0x001fe20000000000 */
[----:B------:R-:W-:-:S02]  /*86e0*/  @!P3 FSEL R35, R134, R35, !P0 ;  /* 0x000000238623b208 */ /* 0x000fc40004000000 */
[----:B------:R-:W-:Y:S01]  /*86f0*/  FSETP.GT.AND P3, PT, R37, R134, PT ;  /* 0x000000862500720b */ /* 0x000fe20003f64000 */
[----:B------:R-:W-:Y:S02]  /*8700*/  FFMA R3, R32, R135, R3 ;  /* 0x0000008720037223 */ /* 0x000fe40000000003 */
[----:B------:R-:W-:Y:S01]  /*8710*/  FADD R4, R4, -12582912 ;  /* 0xcb40000004047421 */ /* 0x000fe20000000000 */
[----:B------:R0:W-:Y:S01]  /*8720*/  F2I.NTZ R18, R35 ;  /* 0x0000002300127305 */ /* 0x0001e20000203100 */
[----:B-1----:R-:W-:Y:S01]  /*8730*/  @P4 IMAD.HI.U32 R33, R147, R131, RZ ;  /* 0x0000008393214227 */ /* 0x002fe200078e00ff */
[----:B------:R-:W-:-:S04]  /*8740*/  @!P2 FSETP.GTU.AND P0, PT, |R19|, +INF , PT ;  /* 0x7f8000001300a80b */ /* 0x000fc80003f0c200 */
[----:B------:R-:W-:Y:S02]  /*8750*/  @!P2 FSEL R19, R134, R19, !P0 ;  /* 0x000000138613a208 */ /* 0x000fe40004000000 */
[----:B------:R-:W-:Y:S01]  /*8760*/  FSETP.GT.AND P2, PT, R3, R134, PT ;  /* 0x000000860300720b */ /* 0x000fe20003f44000 */
[----:B0-----:R-:W-:Y:S01]  /*8770*/  FFMA R35, R2, R135, R4 ;  /* 0x0000008702237223 */ /* 0x001fe20000000004 */
[----:B------:R-:W-:Y:S01]  /*8780*/  @P4 SHF.R.U32.HI R64, RZ, R130, R33 ;  /* 0x00000082ff404219 */ /* 0x000fe20000011621 */
[----:B------:R-:W-:Y:S01]  /*8790*/  @P4 IMAD.HI.U32 R4, R67, R132, RZ ;  /* 0x0000008443044227 */ /* 0x000fe200078e00ff */
[----:B------:R-:W-:Y:S02]  /*87a0*/  F2I.NTZ R19, R19 ;  /* 0x0000001300137305 */ /* 0x000fe40000203100 */
[----:B------:R-:W-:Y:S01]  /*87b0*/  @!P1 FSETP.GTU.AND P0, PT, |R5|, +INF , PT ;  /* 0x7f8000000500980b */ /* 0x000fe20003f0c200 */
[----:B------:R-:W-:Y:S01]  /*87c0*/  IMAD.MOV.U32 R2, RZ, RZ, R67 ;  /* 0x000000ffff027224 */ /* 0x000fe200078e0043 */
[--C-:B------:R-:W-:Y:S01]  /*87d0*/  SHF.R.S32.HI R33, RZ, 0x1f, R64.reuse ;  /* 0x0000001fff217819 */ /* 0x100fe20000011440 */
[----:B------:R-:W-:Y:S01]  /*87e0*/  IMAD.MOV R78, RZ, RZ, -R64 ;  /* 0x000000ffff4e7224 */ /* 0x000fe200078e0a40 */
[----:B------:R-:W-:-:S02]  /*87f0*/  @!P1 FSEL R5, R134, R5, !P0 ;  /* 0x0000000586059208 */ /* 0x000fc40004000000 */
[----:B------:R-:W-:Y:S01]  /*8800*/  FSETP.GT.AND P1, PT, R35, R134, PT ;  /* 0x000000862300720b */ /* 0x000fe20003f24000 */
[----:B------:R-:W-:Y:S01]  /*8810*/  IMAD R78, R136, R78, R147 ;  /* 0x0000004e884e7224 */ /* 0x000fe200078e0293 */
[----:B------:R-:W-:Y:S01]  /*8820*/  @P4 SHF.R.U32.HI R2, RZ, R145, R4 ;  /* 0x00000091ff024219 */ /* 0x000fe20000011604 */
[----:B------:R-:W-:Y:S01]  /*8830*/  IMAD R33, R33, c[0x0][0x278], RZ ;  /* 0x00009e0021217a24 */ /* 0x000fe200078e02ff */
[----:B------:R-:W-:Y:S01]  /*8840*/  F2I.NTZ R5, R5 ;  /* 0x0000000500057305 */ /* 0x000fe20000203100 */
[----:B------:R-:W-:Y:S01]  /*8850*/  IMAD.SHL.U32 R78, R78, 0x20, RZ ;  /* 0x000000204e4e7824 */ /* 0x000fe200078e00ff */
[----:B------:R-:W-:Y:S01]  /*8860*/  @!P3 FSETP.GTU.AND P0, PT, |R37|, +INF , PT ;  /* 0x7f8000002500b80b */ /* 0x000fe20003f0c200 */
[--C-:B------:R-:W-:Y:S01]  /*8870*/  IMAD.MOV R62, RZ, RZ, -R2.reuse ;  /* 0x000000ffff3e7224 */ /* 0x100fe200078e0a02 */
[----:B------:R-:W-:Y:S01]  /*8880*/  SHF.R.S32.HI R34, RZ, 0x1f, R2 ;  /* 0x0000001fff227819 */ /* 0x000fe20000011402 */
[----:B------:R-:W-:Y:S01]  /*8890*/  IMAD R32, R64, c[0x0][0x27c], R33 ;  /* 0x00009f0040207a24 */ /* 0x000fe200078e0221 */
[----:B------:R-:W-:Y:S01]  /*88a0*/  @!P3 FSEL R37, R134, R37, !P0 ;  /* 0x000000258625b208 */ /* 0x000fe20004000000 */
[----:B------:R-:W-:Y:S01]  /*88b0*/  IMAD R62, R136, R62, R67 ;  /* 0x0000003e883e7224 */ /* 0x000fe200078e0243 */
[--C-:B------:R-:W-:Y:S01]  /*88c0*/  SHF.R.S32.HI R79, RZ, 0x1f, R78.reuse ;  /* 0x0000001fff4f7819 */ /* 0x100fe2000001144e */
[----:B------:R-:W-:Y:S01]  /*88d0*/  IMAD R33, R139, R2, RZ ;  /* 0x000000028b217224 */ /* 0x000fe200078e02ff */
[----:B------:R-:W-:Y:S01]  /*88e0*/  ISETP.LT.AND P3, PT, R67, R146, !P6 ;  /* 0x000000924300720c */ /* 0x000fe20007761270 */
[----:B------:R-:W-:Y:S01]  /*88f0*/  IMAD.SHL.U32 R62, R62, 0x20, RZ ;  /* 0x000000203e3e7824 */ /* 0x000fe200078e00ff */
[----:B------:R-:W0:Y:S01]  /*8900*/  F2I.NTZ R36, R37 ;  /* 0x0000002500247305 */ /* 0x000e220000203100 */
[----:B------:R-:W-:Y:S01]  /*8910*/  IMAD.WIDE.U32 R64, R64, c[0x0][0x278], R78 ;  /* 0x00009e0040407a25 */ /* 0x000fe200078e004e */
[----:B------:R-:W-:-:S02]  /*8920*/  @!P2 FSETP.GTU.AND P0, PT, |R3|, +INF , PT ;  /* 0x7f8000000300a80b */ /* 0x000fc40003f0c200 */
[----:B------:R-:W-:Y:S01]  /*8930*/  SHF.R.S32.HI R63, RZ, 0x1f, R62 ;  /* 0x0000001fff3f7819 */ /* 0x000fe2000001143e */
[----:B------:R-:W-:Y:S01]  /*8940*/  IMAD.IADD R32, R65, 0x1, R32 ;  /* 0x0000000141207824 */ /* 0x000fe200078e0220 */
[----:B------:R-:W-:Y:S01]  /*8950*/  @!P2 FSEL R3, R134, R3, !P0 ;  /* 0x000000038603a208 */ /* 0x000fe20004000000 */
[-C--:B------:R-:W-:Y:S02]  /*8960*/  IMAD R33, R34, R140.reuse, R33 ;  /* 0x0000008c22217224 */ /* 0x080fe400078e0221 */
[----:B------:R-:W-:Y:S01]  /*8970*/  IMAD.WIDE.U32 R62, R2, R140, R62 ;  /* 0x0000008c023e7225 */ /* 0x000fe200078e003e */
[----:B--2---:R-:W-:Y:S02]  /*8980*/  I2IP.S8.S32.SAT R2, R31, R30, RZ ;  /* 0x0000001e1f027239 */ /* 0x004fe400000010ff */
[----:B------:R-:W-:Y:S01]  /*8990*/  F2I.NTZ R3, R3 ;  /* 0x0000000300037305 */ /* 0x000fe20000203100 */
[----:B------:R-:W-:Y:S01]  /*89a0*/  IMAD.IADD R33, R63, 0x1, R33 ;  /* 0x000000013f217824 */ /* 0x000fe200078e0221 */
[----:B------:R-:W-:-:S02]  /*89b0*/  @!P1 FSETP.GTU.AND P0, PT, |R35|, +INF , PT ;  /* 0x7f8000002300980b */ /* 0x000fc40003f0c200 */
[----:B0-----:R-:W-:Y:S02]  /*89c0*/  I2IP.S8.S32.SAT R5, R36, R5, RZ ;  /* 0x0000000524057239 */ /* 0x001fe400000010ff */
[----:B------:R-:W-:Y:S02]  /*89d0*/  @!P1 FSEL R35, R134, R35, !P0 ;  /* 0x0000002386239208 */ /* 0x000fe40004000000 */
[----:B------:R-:W-:-:S04]  /*89e0*/  I2IP.S8.S32.SAT R2, R19, R18, R2 ;  /* 0x0000001213027239 */ /* 0x000fc80000001002 */
        /* <DEDUP_REMOVED lines=9> */
[----:B------:R-:W-:Y:S01]  /*8a80*/  @P4 IMAD.HI.U32 R35, R67, R131, RZ ;  /* 0x0000008343234227 */ /* 0x000fe200078e00ff */
[----:B------:R-:W-:-:S06]  /*8a90*/  ISETP.LT.AND P5, PT, R69, R146, !P6 ;  /* 0x000000924500720c */ /* 0x000fcc00077a1270 */
[----:B------:R-:W3:Y:S08]  /*8aa0*/  I2F R30, R39 ;  /* 0x00000027001e7306 */ /* 0x000ef00000201400 */
[----:B------:R-:W0:Y:S08]  /*8ab0*/  I2F R60, R60 ;  /* 0x0000003c003c7306 */ /* 0x000e300000201400 */
[----:B------:R-:W0:Y:S08]  /*8ac0*/  I2F R18, R61 ;  /* 0x0000003d00127306 */ /* 0x000e300000201400 */
[----:B------:R-:W1:Y:S08]  /*8ad0*/  I2F R6, R6 ;  /* 0x0000000600067306 */ /* 0x000e700000201400 */
[----:B0-----:R0:W-:Y:S08]  /*8ae0*/  I2F R2, R29 ;  /* 0x0000001d00027306 */ /* 0x0011f00000201400 */
        /* <DEDUP_REMOVED lines=22> */
[----:B0-----:R-:W-:-:S02]  /*8c50*/  PRMT R29, R17, 0xbbb3, R17 ;  /* 0x0000bbb3111d7816 */ /* 0x001fc40000000011 */
[----:B------:R-:W-:Y:S01]  /*8c60*/  FADD R31, R31, -12582912 ;  /* 0xcb4000001f1f7421 */ /* 0x000fe20000000000 */
[----:B------:R-:W-:Y:S02]  /*8c70*/  PRMT R18, R17, 0x8880, R17 ;  /* 0x0000888011127816 */ /* 0x000fe40000000011 */
        /* <DEDUP_REMOVED lines=8> */
[----:B--2---:R-:W-:Y:S01]  /*8d00*/  FFMA R7, R30, R135, R7 ;  /* 0x000000871e077223 */ /* 0x004fe20000000007 */
[-C--:B------:R-:W-:Y:S01]  /*8d10*/  FSETP.GT.AND P2, PT, R5, R134.reuse, PT ;  /* 0x000000860500720b */ /* 0x080fe20003f44000 */
[----:B------:R0:W-:Y:S01]  /*8d20*/  F2I.NTZ R28, R33 ;  /* 0x00000021001c7305 */ /* 0x0001e20000203100 */
[----:B------:R-:W-:Y:S02]  /*8d30*/  FSETP.GT.AND P1, PT, R19, R134, PT ;  /* 0x000000861300720b */ /* 0x000fe40003f24000 */
[----:B------:R-:W-:-:S04]  /*8d40*/  PRMT R6, R17, 0x9991, R17 ;  /* 0x0000999111067816 */ /* 0x000fc80000000011 */
[----:B------:R-:W-:Y:S01]  /*8d50*/  IADD3 R6, R6, 0x4b400000, RZ ;  /* 0x4b40000006067810 */ /* 0x000fe20007ffe0ff */
[----:B0-----:R-:W-:Y:S01]  /*8d60*/  FADD R33, R18, -12582912 ;  /* 0xcb40000012217421 */ /* 0x001fe20000000000 */
[----:B------:R0:W1:Y:S02]  /*8d70*/  F2I.NTZ R29, R3 ;  /* 0x00000003001d7305 */ /* 0x0000640000203100 */
[----:B------:R-:W-:Y:S01]  /*8d80*/  @!P2 FSETP.GTU.AND P0, PT, |R5|, +INF , PT ;  /* 0x7f8000000500a80b */ /* 0x000fe20003f0c200 */
[----:B------:R-:W-:Y:S02]  /*8d90*/  FFMA R33, R4, R135, R33 ;  /* 0x0000008704217223 */ /* 0x000fe40000000021 */
[----:B------:R-:W-:Y:S01]  /*8da0*/  FADD R4, R6, -12582912 ;  /* 0xcb40000006047421 */ /* 0x000fe20000000000 */
[----:B------:R-:W-:Y:S02]  /*8db0*/  @!P2 FSEL R5, R134, R5, !P0 ;  /* 0x000000058605a208 */ /* 0x000fe40004000000 */
[----:B------:R-:W-:Y:S01]  /*8dc0*/  FSETP.GT.AND P2, PT, R31, R134, PT ;  /* 0x000000861f00720b */ /* 0x000fe20003f44000 */
[----:B0-----:R-:W-:-:S03]  /*8dd0*/  IMAD.MOV.U32 R3, RZ, RZ, R67 ;  /* 0x000000ffff037224 */ /* 0x001fc600078e0043 */
[----:B------:R0:W-:Y:S02]  /*8de0*/  F2I.NTZ R18, R5 ;  /* 0x0000000500127305 */ /* 0x0001e40000203100 */
[----:B------:R-:W-:Y:S02]  /*8df0*/  @!P1 FSETP.GTU.AND P0, PT, |R19|, +INF , PT ;  /* 0x7f8000001300980b */ /* 0x000fe40003f0c200 */
[----:B------:R-:W-:Y:S02]  /*8e00*/  @P4 SHF.R.U32.HI R3, RZ, R130, R35 ;  /* 0x00000082ff034219 */ /* 0x000fe40000011623 */
[----:B------:R-:W-:Y:S02]  /*8e10*/  @!P1 FSEL R19, R134, R19, !P0 ;  /* 0x0000001386139208 */ /* 0x000fe40004000000 */
[----:B------:R-:W-:Y:S01]  /*8e20*/  FSETP.GT.AND P1, PT, R7, R134, PT ;  /* 0x000000860700720b */ /* 0x000fe20003f24000 */
[----:B0-----:R-:W-:Y:S01]  /*8e30*/  FFMA R5, R2, R135, R4 ;  /* 0x0000008702057223 */ /* 0x001fe20000000004 */
[----:B------:R-:W-:Y:S01]  /*8e40*/  SHF.R.S32.HI R30, RZ, 0x1f, R3 ;  /* 0x0000001fff1e7819 */ /* 0x000fe20000011403 */
[----:B------:R-:W-:Y:S01]  /*8e50*/  @P4 IMAD.HI.U32 R4, R69, R132, RZ ;  /* 0x0000008445044227 */ /* 0x000fe200078e00ff */
[----:B------:R-:W-:Y:S02]  /*8e60*/  F2I.NTZ R19, R19 ;  /* 0x0000001300137305 */ /* 0x000fe40000203100 */
[----:B------:R-:W-:Y:S01]  /*8e70*/  @!P2 FSETP.GTU.AND P0, PT, |R31|, +INF , PT ;  /* 0x7f8000001f00a80b */ /* 0x000fe20003f0c200 */
[----:B------:R-:W-:-:S02]  /*8e80*/  IMAD.MOV.U32 R2, RZ, RZ, R69 ;  /* 0x000000ffff027224 */ /* 0x000fc400078e0045 */
[----:B------:R-:W-:Y:S01]  /*8e90*/  IMAD.MOV R36, RZ, RZ, -R3 ;  /* 0x000000ffff247224 */ /* 0x000fe200078e0a03 */
[----:B------:R-:W-:Y:S01]  /*8ea0*/  @!P2 FSEL R31, R134, R31, !P0 ;  /* 0x0000001f861fa208 */ /* 0x000fe20004000000 */
[----:B------:R-:W-:Y:S01]  /*8eb0*/  IMAD R30, R30, c[0x0][0x278], RZ ;  /* 0x00009e001e1e7a24 */ /* 0x000fe200078e02ff */
[----:B------:R-:W-:Y:S01]  /*8ec0*/  FSETP.GT.AND P2, PT, R33, R134, PT ;  /* 0x000000862100720b */ /* 0x000fe20003f44000 */
[----:B------:R-:W-:Y:S01]  /*8ed0*/  IMAD R36, R136, R36, R67 ;  /* 0x0000002488247224 */ /* 0x000fe200078e0243 */
[----:B------:R-:W-:Y:S01]  /*8ee0*/  @P4 SHF.R.U32.HI R2, RZ, R145, R4 ;  /* 0x00000091ff024219 */ /* 0x000fe20000011604 */
[----:B------:R-:W-:Y:S01]  /*8ef0*/  IMAD R30, R3, c[0x0][0x27c], R30 ;  /* 0x00009f00031e7a24 */ /* 0x000fe200078e021e */
[----:B------:R0:W-:Y:S01]  /*8f00*/  F2I.NTZ R6, R31 ;  /* 0x0000001f00067305 */ /* 0x0001e20000203100 */
[----:B------:R-:W-:Y:S01]  /*8f10*/  IMAD.SHL.U32 R36, R36, 0x20, RZ ;  /* 0x0000002024247824 */ /* 0x000fe200078e00ff */
[----:B------:R-:W-:Y:S01]  /*8f20*/  @!P1 FSETP.GTU.AND P0, PT, |R7|, +INF , PT ;  /* 0x7f8000000700980b */ /* 0x000fe20003f0c200 */
[--C-:B------:R-:W-:Y:S01]  /*8f30*/  IMAD.MOV R34, RZ, RZ, -R2.reuse ;  /* 0x000000ffff227224 */ /* 0x100fe200078e0a02 */
[----:B------:R-:W-:-:S02]  /*8f40*/  SHF.R.S32.HI R32, RZ, 0x1f, R2 ;  /* 0x0000001fff207819 */ /* 0x000fc40000011402 */
[----:B------:R-:W-:Y:S01]  /*8f50*/  @!P1 FSEL R7, R134, R7, !P0 ;  /* 0x0000000786079208 */ /* 0x000fe20004000000 */
[----:B------:R-:W-:Y:S01]  /*8f60*/  IMAD R34, R136, R34, R69 ;  /* 0x0000002288227224 */ /* 0x000fe200078e0245 */
[----:B------:R-:W-:Y:S01]  /*8f70*/  FSETP.GT.AND P1, PT, R5, R134, PT ;  /* 0x000000860500720b */ /* 0x000fe20003f24000 */
[----:B0-----:R-:W-:Y:S01]  /*8f80*/  IMAD R31, R139, R2, RZ ;  /* 0x000000028b1f7224 */ /* 0x001fe200078e02ff */
[--C-:B------:R-:W-:Y:S01]  /*8f90*/  SHF.R.S32.HI R37, RZ, 0x1f, R36.reuse ;  /* 0x0000001fff257819 */ /* 0x100fe20000011424 */
[----:B------:R-:W-:Y:S01]  /*8fa0*/  IMAD.SHL.U32 R34, R34, 0x20, RZ ;  /* 0x0000002022227824 */ /* 0x000fe200078e00ff */
[----:B------:R-:W0:Y:S01]  /*8fb0*/  F2I.NTZ R7, R7 ;  /* 0x0000000700077305 */ /* 0x000e220000203100 */
[----:B------:R-:W-:Y:S01]  /*8fc0*/  IMAD R31, R32, R140, R31 ;  /* 0x0000008c201f7224 */ /* 0x000fe200078e021f */
[----:B------:R-:W-:Y:S01]  /*8fd0*/  @!P2 FSETP.GTU.AND P0, PT, |R33|, +INF , PT ;  /* 0x7f8000002100a80b */ /* 0x000fe20003f0c200 */
[----:B------:R-:W-:Y:S01]  /*8fe0*/  IMAD.WIDE.U32 R36, R3, c[0x0][0x278], R36 ;  /* 0x00009e0003247a25 */ /* 0x000fe200078e0024 */
[----:B------:R-:W-:-:S02]  /*8ff0*/  SHF.R.S32.HI R35, RZ, 0x1f, R34 ;  /* 0x0000001fff237819 */ /* 0x000fc40000011422 */
[----:B------:R-:W-:Y:S01]  /*9000*/  @!P2 FSEL R33, R134, R33, !P0 ;  /* 0x000000218621a208 */ /* 0x000fe20004000000 */
[----:B------:R-:W-:Y:S02]  /*9010*/  IMAD.IADD R30, R37, 0x1, R30 ;  /* 0x00000001251e7824 */ /* 0x000fe400078e021e */
[----:B------:R-:W-:Y:S01]  /*9020*/  IMAD.WIDE.U32 R34, R2, R140, R34 ;  /* 0x0000008c02227225 */ /* 0x000fe200078e0022 */
[----:B-1----:R-:W-:Y:S02]  /*9030*/  I2IP.S8.S32.SAT R2, R29, R28, RZ ;  /* 0x0000001c1d027239 */ /* 0x002fe400000010ff */
[----:B------:R-:W-:Y:S01]  /*9040*/  F2I.NTZ R4, R33 ;  /* 0x0000002100047305 */ /* 0x000fe20000203100 */
[----:B------:R-:W-:Y:S01]  /*9050*/  IMAD.IADD R31, R35, 0x1, R31 ;  /* 0x00000001231f7824 */ /* 0x000fe200078e021f */
[----:B------:R-:W-:Y:S02]  /*9060*/  @!P1 FSETP.GTU.AND P0, PT, |R5|, +INF , PT ;  /* 0x7f8000000500980b */ /* 0x000fe40003f0c200 */
[----:B0-----:R-:W-:-:S02]  /*9070*/  I2IP.S8.S32.SAT R3, R7, R6, RZ ;  /* 0x0000000607037239 */ /* 0x001fc400000010ff */
        /* <DEDUP_REMOVED lines=14> */
[----:B------:R-:W-:Y:S08]  /*9160*/  I2F R58, R58 ;  /* 0x0000003a003a7306 */ /* 0x000ff00000201400 */
[----:B------:R-:W-:Y:S08]  /*9170*/  I2F R4, R59 ;  /* 0x0000003b00047306 */ /* 0x000ff00000201400 */
[----:B------:R-:W1:Y:S08]  /*9180*/  I2F R8, R8 ;  /* 0x0000000800087306 */ /* 0x000e700000201400 */
[----:B0-----:R0:W-:Y:S08]  /*9190*/  I2F R2, R27 ;  /* 0x0000001b00027306 */ /* 0x0011f00000201400 */
[----:B------:R-:W-:Y:S01]  /*91a0*/  I2F R26, R26 ;  /* 0x0000001a001a7306 */ /* 0x000fe20000201400 */
[----:B--2---:R-:W-:-:S02]  /*91b0*/  PRMT R7, R16, 0xaaa2, R16 ;  /* 0x0000aaa210077816 */ /* 0x004fc40000000010 */
[--C-:B------:R-:W-:Y:S02]  /*91c0*/  PRMT R5, R16, 0xbbb3, R16.reuse ;  /* 0x0000bbb310057816 */ /* 0x100fe40000000010 */
[----:B------:R-:W-:Y:S02]  /*91d0*/  IADD3 R7, R7, 0x4b400000, RZ ;  /* 0x4b40000007077810 */ /* 0x000fe40007ffe0ff */
[----:B------:R-:W-:Y:S02]  /*91e0*/  IADD3 R5, R5, 0x4b400000, RZ ;  /* 0x4b40000005057810 */ /* 0x000fe40007ffe0ff */
[----:B0-----:R-:W-:Y:S01]  /*91f0*/  PRMT R27, R17, 0xaaa2, R17 ;  /* 0x0000aaa2111b7816 */ /* 0x001fe20000000011 */
[----:B------:R-:W-:Y:S02]  /*9200*/  FADD R7, R7, -12582912 ;  /* 0xcb40000007077421 */ /* 0x000fe40000000000 */
[----:B------:R-:W-:Y:S01]  /*9210*/  FADD R19, R5, -12582912 ;  /* 0xcb40000005137421 */ /* 0x000fe20000000000 */
[----:B------:R-:W-:Y:S01]  /*9220*/  IADD3 R27, R27, 0x4b400000, RZ ;  /* 0x4b4000001b1b7810 */ /* 0x000fe20007ffe0ff */
[-C--:B-1----:R-:W-:Y:S01]  /*9230*/  FFMA R3, R40, R135.reuse, R7 ;  /* 0x0000008728037223 */ /* 0x082fe20000000007 */
[----:B------:R-:W-:Y:S01]  /*9240*/  PRMT R7, R16, 0x8880, R16 ;  /* 0x0000888010077816 */ /* 0x000fe20000000010 */
[----:B---3--:R-:W-:-:S02]  /*9250*/  FFMA R19, R6, R135, R19 ;  /* 0x0000008706137223 */ /* 0x008fc40000000013 */
[----:B------:R-:W0:Y:S01]  /*9260*/  I2F R6, R9 ;  /* 0x0000000900067306 */ /* 0x000e220000201400 */
[-C--:B------:R-:W-:Y:S01]  /*9270*/  FSETP.GT.AND P0, PT, R3, R134.reuse, PT ;  /* 0x000000860300720b */ /* 0x080fe20003f04000 */
[----:B------:R-:W-:Y:S01]  /*9280*/  FADD R27, R27, -12582912 ;  /* 0xcb4000001b1b7421 */ /* 0x000fe20000000000 */
[----:B------:R-:W-:Y:S02]  /*9290*/  IADD3 R5, R7, 0x4b400000, RZ ;  /* 0x4b40000007057810 */ /* 0x000fe40007ffe0ff */
[----:B------:R-:W-:Y:S01]  /*92a0*/  FSETP.GT.AND P1, PT, R19, R134, PT ;  /* 0x000000861300720b */ /* 0x000fe20003f24000 */
[----:B------:R-:W-:Y:S01]  /*92b0*/  FFMA R27, R8, R135, R27 ;  /* 0x00000087081b7223 */ /* 0x000fe2000000001b */
[----:B------:R-:W-:Y:S01]  /*92c0*/  PRMT R7, R16, 0x9991, R16 ;  /* 0x0000999110077816 */ /* 0x000fe20000000010 */
[----:B------:R-:W-:-:S03]  /*92d0*/  FADD R5, R5, -12582912 ;  /* 0xcb40000005057421 */ /* 0x000fc60000000000 */
[----:B------:R-:W-:Y:S01]  /*92e0*/  IADD3 R7, R7, 0x4b400000, RZ ;  /* 0x4b40000007077810 */ /* 0x000fe20007ffe0ff */
[----:B------:R-:W-:Y:S01]  /*92f0*/  FFMA R5, R58, R135, R5 ;  /* 0x000000873a057223 */ /* 0x000fe20000000005 */
[----:B------:R-:W-:-:S03]  /*9300*/  @!P0 FSETP.GTU.AND P2, PT, |R3|, +INF , PT ;  /* 0x7f8000000300880b */ /* 0x000fc60003f4c200 */
[----:B------:R-:W-:Y:S01]  /*9310*/  FADD R7, R7, -12582912 ;  /* 0xcb40000007077421 */ /* 0x000fe20000000000 */
[----:B------:R-:W-:Y:S02]  /*9320*/  @!P0 FSEL R3, R134, R3, !P2 ;  /* 0x0000000386038208 */ /* 0x000fe40005000000 */
[----:B------:R-:W-:Y:S01]  /*9330*/  @!P1 FSETP.GTU.AND P0, PT, |R19|, +INF , PT ;  /* 0x7f8000001300980b */ /* 0x000fe20003f0c200 */
[----:B------:R-:W-:Y:S01]  /*9340*/  FFMA R31, R4, R135, R7 ;  /* 0x00000087041f7223 */ /* 0x000fe20000000007 */
[----:B------:R-:W-:Y:S02]  /*9350*/  PRMT R7, R17, 0xbbb3, R17 ;  /* 0x0000bbb311077816 */ /* 0x000fe40000000011 */
[----:B------:R-:W-:Y:S01]  /*9360*/  @!P1 FSEL R19, R134, R19, !P0 ;  /* 0x0000001386139208 */ /* 0x000fe20004000000 */
[----:B------:R1:W-:Y:S01]  /*9370*/  F2I.NTZ R18, R3 ;  /* 0x0000000300127305 */ /* 0x0003e20000203100 */
[-C--:B------:R-:W-:Y:S02]  /*9380*/  FSETP.GT.AND P2, PT, R5, R134.reuse, PT ;  /* 0x000000860500720b */ /* 0x080fe40003f44000 */
[----:B------:R-:W-:-:S02]  /*9390*/  FSETP.GT.AND P1, PT, R31, R134, PT ;  /* 0x000000861f00720b */ /* 0x000fc40003f24000 */
[----:B------:R-:W-:Y:S02]  /*93a0*/  IADD3 R7, R7, 0x4b400000, RZ ;  /* 0x4b40000007077810 */ /* 0x000fe40007ffe0ff */
[C-C-:B------:R-:W-:Y:S01]  /*93b0*/  PRMT R4, R17.reuse, 0x8880, R17.reuse ;  /* 0x0000888011047816 */ /* 0x140fe20000000011 */
[----:B------:R-:W2:Y:S01]  /*93c0*/  F2I.NTZ R19, R19 ;  /* 0x0000001300137305 */ /* 0x000ea20000203100 */
[----:B-1----:R-:W-:Y:S01]  /*93d0*/  PRMT R3, R17, 0x9991, R17 ;  /* 0x0000999111037816 */ /* 0x002fe20000000011 */
[----:B------:R-:W-:Y:S01]  /*93e0*/  FADD R7, R7, -12582912 ;  /* 0xcb40000007077421 */ /* 0x000fe20000000000 */
[----:B------:R-:W-:Y:S02]  /*93f0*/  IADD3 R4, R4, 0x4b400000, RZ ;  /* 0x4b40000004047810 */ /* 0x000fe40007ffe0ff */
[----:B------:R-:W-:Y:S01]  /*9400*/  @!P2 FSETP.GTU.AND P0, PT, |R5|, +INF , PT ;  /* 0x7f8000000500a80b */ /* 0x000fe20003f0c200 */
[----:B0-----:R-:W-:Y:S02]  /*9410*/  FFMA R7, R6, R135, R7 ;  /* 0x0000008706077223 */ /* 0x001fe40000000007 */
[----:B------:R-:W-:Y:S01]  /*9420*/  FADD R29, R4, -12582912 ;  /* 0xcb400000041d7421 */ /* 0x000fe20000000000 */
[----:B------:R-:W-:-:S02]  /*9430*/  @!P2 FSEL R5, R134, R5, !P0 ;  /* 0x000000058605a208 */ /* 0x000fc40004000000 */
[----:B------:R-:W-:Y:S01]  /*9440*/  FSETP.GT.AND P2, PT, R27, R134, PT ;  /* 0x000000861b00720b */ /* 0x000fe20003f44000 */
[----:B------:R-:W-:Y:S01]  /*9450*/  FFMA R29, R26, R135, R29 ;  /* 0x000000871a1d7223 */ /* 0x000fe2000000001d */
[----:B------:R-:W-:Y:S01]  /*9460*/  IADD3 R4, R3, 0x4b400000, RZ ;  /* 0x4b40000003047810 */ /* 0x000fe20007ffe0ff */
[----:B------:R-:W-:Y:S01]  /*9470*/  IMAD.MOV.U32 R3, RZ, RZ, R69 ;  /* 0x000000ffff037224 */ /* 0x000fe200078e0045 */
[----:B------:R0:W-:Y:S02]  /*9480*/  F2I.NTZ R8, R5 ;  /* 0x0000000500087305 */ /* 0x0001e40000203100 */
[----:B------:R-:W-:Y:S01]  /*9490*/  @!P1 FSETP.GTU.AND P0, PT, |R31|, +INF , PT ;  /* 0x7f8000001f00980b */ /* 0x000fe20003f0c200 */
[----:B------:R-:W-:Y:S01]  /*94a0*/  FADD R4, R4, -12582912 ;  /* 0xcb40000004047421 */ /* 0x000fe20000000000 */
[----:B------:R-:W-:Y:S02]  /*94b0*/  @P4 SHF.R.U32.HI R3, RZ, R130, R33 ;  /* 0x00000082ff034219 */ /* 0x000fe40000011621 */
[----:B------:R-:W-:-:S02]  /*94c0*/  @!P1 FSEL R31, R134, R31, !P0 ;  /* 0x0000001f861f9208 */ /* 0x000fc40004000000 */
[----:B------:R-:W-:Y:S01]  /*94d0*/  FSETP.GT.AND P1, PT, R7, R134, PT ;  /* 0x000000860700720b */ /* 0x000fe20003f24000 */
[----:B0-----:R-:W-:Y:S01]  /*94e0*/  FFMA R5, R2, R135, R4 ;  /* 0x0000008702057223 */ /* 0x001fe20000000004 */
[----:B------:R-:W-:Y:S01]  /*94f0*/  SHF.R.S32.HI R26, RZ, 0x1f, R3 ;  /* 0x0000001fff1a7819 */ /* 0x000fe20000011403 */
[----:B------:R-:W-:Y:S01]  /*9500*/  @P4 IMAD.HI.U32 R4, R71, R132, RZ ;  /* 0x0000008447044227 */ /* 0x000fe200078e00ff */
[----:B------:R-:W-:Y:S02]  /*9510*/  F2I.NTZ R9, R31 ;  /* 0x0000001f00097305 */ /* 0x000fe40000203100 */
[----:B------:R-:W-:Y:S01]  /*9520*/  @!P2 FSETP.GTU.AND P0, PT, |R27|, +INF , PT ;  /* 0x7f8000001b00a80b */ /* 0x000fe20003f0c200 */
[----:B------:R-:W-:Y:S02]  /*9530*/  IMAD.MOV.U32 R2, RZ, RZ, R71 ;  /* 0x000000ffff027224 */ /* 0x000fe400078e0047 */
        /* <DEDUP_REMOVED lines=26> */
[----:B--2---:R-:W-:Y:S02]  /*96e0*/  I2IP.S8.S32.SAT R2, R19, R18, RZ ;  /* 0x0000001213027239 */ /* 0x004fe400000010ff */
        /* <DEDUP_REMOVED lines=15> */
[----:B------:R-:W-:-:S07]  /*97e0*/  ISETP.LT.AND P5, PT, R73, R146, !P6 ;  /* 0x000000924900720c */ /* 0x000fce00077a1270 */
[----:B------:R-:W3:Y:S08]  /*97f0*/  I2F R6, R43 ;  /* 0x0000002b00067306 */ /* 0x000ef00000201400 */
[----:B------:R-:W0:Y:S08]  /*9800*/  I2F R56, R56 ;  /* 0x0000003800387306 */ /* 0x000e300000201400 */
[----:B------:R-:W0:Y:S08]  /*9810*/  I2F R4, R57 ;  /* 0x0000003900047306 */ /* 0x000e300000201400 */
[----:B------:R-:W0:Y:S08]  /*9820*/  I2F R8, R10 ;  /* 0x0000000a00087306 */ /* 0x000e300000201400 */
[----:B------:R-:W-:Y:S08]  /*9830*/  I2F R24, R24 ;  /* 0x0000001800187306 */ /* 0x000ff00000201400 */
[----:B0-----:R-:W-:Y:S01]  /*9840*/  I2F R2, R25 ;  /* 0x0000001900027306 */ /* 0x001fe20000201400 */
        /* <DEDUP_REMOVED lines=20> */
[----:B------:R-:W0:Y:S01]  /*9990*/  I2F R6, R11 ;  /* 0x0000000b00067306 */ /* 0x000e220000201400 */
[----:B------:R-:W-:-:S02]  /*99a0*/  PRMT R7, R17, 0xbbb3, R17 ;  /* 0x0000bbb311077816 */ /* 0x000fc40000000011 */
[----:B------:R-:W-:Y:S01]  /*99b0*/  FADD R19, R19, -12582912 ;  /* 0xcb40000013137421 */ /* 0x000fe20000000000 */
[----:B------:R-:W-:Y:S02]  /*99c0*/  PRMT R4, R17, 0x8880, R17 ;  /* 0x0000888011047816 */ /* 0x000fe40000000011 */
[----:B------:R-:W-:Y:S01]  /*99d0*/  @!P0 FSETP.GTU.AND P2, PT, |R27|, +INF , PT ;  /* 0x7f8000001b00880b */ /* 0x000fe20003f4c200 */
[----:B------:R-:W-:Y:S01]  /*99e0*/  FFMA R19, R8, R135, R19 ;  /* 0x0000008708137223 */ /* 0x000fe20000000013 */
[----:B------:R-:W-:Y:S02]  /*99f0*/  IADD3 R7, R7, 0x4b400000, RZ ;  /* 0x4b40000007077810 */ /* 0x000fe40007ffe0ff */
[----:B------:R-:W-:Y:S02]  /*9a00*/  @!P0 FSEL R27, R134, R27, !P2 ;  /* 0x0000001b861b8208 */ /* 0x000fe40005000000 */
[----:B------:R-:W-:Y:S01]  /*9a10*/  @!P1 FSETP.GTU.AND P0, PT, |R3|, +INF , PT ;  /* 0x7f8000000300980b */ /* 0x000fe20003f0c200 */
[----:B------:R-:W-:Y:S01]  /*9a20*/  FADD R7, R7, -12582912 ;  /* 0xcb40000007077421 */ /* 0x000fe20000000000 */
[----:B------:R-:W-:-:S02]  /*9a30*/  IADD3 R4, R4, 0x4b400000, RZ ;  /* 0x4b40000004047810 */ /* 0x000fc40007ffe0ff */
[----:B------:R-:W-:Y:S01]  /*9a40*/  @!P1 FSEL R3, R134, R3, !P0 ;  /* 0x0000000386039208 */ /* 0x000fe20004000000 */
[-C--:B0-----:R-:W-:Y:S01]  /*9a50*/  FFMA R7, R6, R135.reuse, R7 ;  /* 0x0000008706077223 */ /* 0x081fe20000000007 */
[-C--:B------:R-:W-:Y:S01]  /*9a60*/  FSETP.GT.AND P2, PT, R5, R134.reuse, PT ;  /* 0x000000860500720b */ /* 0x080fe20003f44000 */
[----:B------:R-:W-:Y:S01]  /*9a70*/  FADD R25, R4, -12582912 ;  /* 0xcb40000004197421 */ /* 0x000fe20000000000 */
[----:B------:R-:W-:Y:S01]  /*9a80*/  FSETP.GT.AND P1, PT, R9, R134, PT ;  /* 0x000000860900720b */ /* 0x000fe20003f24000 */
[----:B------:R0:W-:Y:S01]  /*9a90*/  F2I.NTZ R10, R27 ;  /* 0x0000001b000a7305 */ /* 0x0001e20000203100 */
[----:B------:R-:W-:Y:S01]  /*9aa0*/  PRMT R6, R17, 0x9991, R17 ;  /* 0x0000999111067816 */ /* 0x000fe20000000011 */
[----:B------:R-:W-:-:S03]  /*9ab0*/  FFMA R25, R24, R135, R25 ;  /* 0x0000008718197223 */ /* 0x000fc60000000019 */
[----:B------:R-:W-:-:S03]  /*9ac0*/  IADD3 R4, R6, 0x4b400000, RZ ;  /* 0x4b40000006047810 */ /* 0x000fc60007ffe0ff */
[----:B------:R1:W2:Y:S01]  /*9ad0*/  F2I.NTZ R11, R3 ;  /* 0x00000003000b7305 */ /* 0x0002a20000203100 */
[----:B------:R-:W-:Y:S01]  /*9ae0*/  @!P2 FSETP.GTU.AND P0, PT, |R5|, +INF , PT ;  /* 0x7f8000000500a80b */ /* 0x000fe20003f0c200 */
[----:B------:R-:W-:Y:S02]  /*9af0*/  FADD R4, R4, -12582912 ;  /* 0xcb40000004047421 */ /* 0x000fe40000000000 */
[----:B0-----:R-:W-:Y:S01]  /*9b00*/  @P4 IMAD.HI.U32 R27, R71, R131, RZ ;  /* 0x00000083471b4227 */ /* 0x001fe200078e00ff */
[----:B------:R-:W-:Y:S02]  /*9b10*/  @!P2 FSEL R5, R134, R5, !P0 ;  /* 0x000000058605a208 */ /* 0x000fe40004000000 */
[----:B------:R-:W-:Y:S01]  /*9b20*/  FSETP.GT.AND P2, PT, R19, R134, PT ;  /* 0x000000861300720b */ /* 0x000fe20003f44000 */
[----:B-1----:R-:W-:-:S03]  /*9b30*/  IMAD.MOV.U32 R3, RZ, RZ, R71 ;  /* 0x000000ffff037224 */ /* 0x002fc600078e0047 */
        /* <DEDUP_REMOVED lines=55> */
[----:B------:R-:W-:Y:S08]  /*9eb0*/  I2F R54, R54 ;  /* 0x0000003600367306 */ /* 0x000ff00000201400 */
[----:B------:R-:W-:Y:S08]  /*9ec0*/  I2F R4, R55 ;  /* 0x0000003700047306 */ /* 0x000ff00000201400 */
[----:B------:R-:W0:Y:S08]  /*9ed0*/  I2F R12, R12 ;  /* 0x0000000c000c7306 */ /* 0x000e300000201400 */
[----:B------:R-:W-:Y:S08]  /*9ee0*/  I2F R22, R22 ;  /* 0x0000001600167306 */ /* 0x000ff00000201400 */
[----:B0-----:R0:W-:Y:S02]  /*9ef0*/  I2F R2, R23 ;  /* 0x0000001700027306 */ /* 0x0011e40000201400 */
[----:B0-----:R-:W-:Y:S01]  /*9f00*/  @P4 IMAD.HI.U32 R23, R73, R131, RZ ;  /* 0x0000008349174227 */ /* 0x001fe200078e00ff */
[----:B--2---:R-:W-:-:S02]  /*9f10*/  PRMT R7, R16, 0xaaa2, R16 ;  /* 0x0000aaa210077816 */ /* 0x004fc40000000010 */
[--C-:B------:R-:W-:Y:S02]  /*9f20*/  PRMT R5, R16, 0xbbb3, R16.reuse ;  /* 0x0000bbb310057816 */ /* 0x100fe40000000010 */
[----:B------:R-:W-:Y:S02]  /*9f30*/  IADD3 R7, R7, 0x4b400000, RZ ;  /* 0x4b40000007077810 */ /* 0x000fe40007ffe0ff */
[----:B------:R-:W-:Y:S02]  /*9f40*/  IADD3 R5, R5, 0x4b400000, RZ ;  /* 0x4b40000005057810 */ /* 0x000fe40007ffe0ff */
[----:B------:R-:W-:Y:S01]  /*9f50*/  PRMT R8, R17, 0xaaa2, R17 ;  /* 0x0000aaa211087816 */ /* 0x000fe20000000011 */
[----:B------:R-:W-:Y:S02]  /*9f60*/  FADD R7, R7, -12582912 ;  /* 0xcb40000007077421 */ /* 0x000fe40000000000 */
[----:B------:R-:W-:Y:S01]  /*9f70*/  FADD R11, R5, -12582912 ;  /* 0xcb400000050b7421 */ /* 0x000fe20000000000 */
[----:B------:R-:W-:Y:S01]  /*9f80*/  IADD3 R8, R8, 0x4b400000, RZ ;  /* 0x4b40000008087810 */ /* 0x000fe20007ffe0ff */
[-C--:B-1----:R-:W-:Y:S01]  /*9f90*/  FFMA R3, R44, R135.reuse, R7 ;  /* 0x000000872c037223 */ /* 0x082fe20000000007 */
[----:B------:R-:W-:Y:S01]  /*9fa0*/  PRMT R7, R16, 0x8880, R16 ;  /* 0x0000888010077816 */ /* 0x000fe20000000010 */
[----:B---3--:R-:W-:-:S02]  /*9fb0*/  FFMA R11, R6, R135, R11 ;  /* 0x00000087060b7223 */ /* 0x008fc4000000000b */
[----:B------:R0:W1:Y:S01]  /*9fc0*/  I2F R6, R13 ;  /* 0x0000000d00067306 */ /* 0x0000620000201400 */
[-C--:B------:R-:W-:Y:S01]  /*9fd0*/  FSETP.GT.AND P0, PT, R3, R134.reuse, PT ;  /* 0x000000860300720b */ /* 0x080fe20003f04000 */
[----:B------:R-:W-:Y:S01]  /*9fe0*/  FADD R8, R8, -12582912 ;  /* 0xcb40000008087421 */ /* 0x000fe20000000000 */
[----:B------:R-:W-:Y:S02]  /*9ff0*/  IADD3 R5, R7, 0x4b400000, RZ ;  /* 0x4b40000007057810 */ /* 0x000fe40007ffe0ff */
[----:B------:R-:W-:Y:S02]  /*a000*/  FSETP.GT.AND P1, PT, R11, R134, PT ;  /* 0x000000860b00720b */ /* 0x000fe40003f24000 */
[----:B------:R-:W-:Y:S01]  /*a010*/  PRMT R7, R16, 0x9991, R16 ;  /* 0x0000999110077816 */ /* 0x000fe20000000010 */
[----:B------:R-:W-:Y:S02]  /*a020*/  FADD R5, R5, -12582912 ;  /* 0xcb40000005057421 */ /* 0x000fe40000000000 */
[-C--:B0-----:R-:W-:Y:S01]  /*a030*/  FFMA R13, R12, R135.reuse, R8 ;  /* 0x000000870c0d7223 */ /* 0x081fe20000000008 */
        /* <DEDUP_REMOVED lines=15> */
[----:B0-----:R-:W-:Y:S01]  /*a130*/  PRMT R3, R17, 0x9991, R17 ;  /* 0x0000999111037816 */ /* 0x001fe20000000011 */
[----:B------:R-:W-:Y:S01]  /*a140*/  FADD R7, R7, -12582912 ;  /* 0xcb40000007077421 */ /* 0x000fe20000000000 */
[----:B------:R-:W-:Y:S02]  /*a150*/  IADD3 R4, R4, 0x4b400000, RZ ;  /* 0x4b40000004047810 */ /* 0x000fe40007ffe0ff */
[----:B------:R-:W-:Y:S01]  /*a160*/  @!P2 FSETP.GTU.AND P0, PT, |R5|, +INF , PT ;  /* 0x7f8000000500a80b */ /* 0x000fe20003f0c200 */
[----:B-1----:R-:W-:Y:S02]  /*a170*/  FFMA R7, R6, R135, R7 ;  /* 0x0000008706077223 */ /* 0x002fe40000000007 */
        /* <DEDUP_REMOVED lines=60> */
[C---:B------:R-:W-:Y:S01]  /*a540*/  @P4 IMAD.HI.U32 R132, R77.reuse, R132, RZ ;  /* 0x000000844d844227 */ /* 0x040fe200078e00ff */
[----:B------:R-:W-:Y:S01]  /*a550*/  ISETP.LT.AND P5, PT, R77, R146, !P6 ;  /* 0x000000924d00720c */ /* 0x000fe200077a1270 */
[----:B------:R-:W-:Y:S01]  /*a560*/  BMOV.32.CLEAR RZ, B0 ;  /* 0x0000000000ff7355 */ /* 0x000fe20000100000 */
[----:B------:R-:W-:Y:S04]  /*a570*/  BSSY B0, `(.L_x_620) ;  /* 0x000006a000007945 */ /* 0x000fe80003800000 */
[----:B------:R-:W3:Y:S08]  /*a580*/  I2F R6, R47 ;  /* 0x0000002f00067306 */ /* 0x000ef00000201400 */
[----:B------:R-:W-:Y:S08]  /*a590*/  I2F R52, R52 ;  /* 0x0000003400347306 */ /* 0x000ff00000201400 */
        /* <DEDUP_REMOVED lines=14> */
[----:B------:R-:W-:Y:S01]  /*a680*/  PRMT R7, R16, 0x8880, R16 ;  /* 0x0000888010077816 */ /* 0x000fe20000000010 */
[----:B---3--:R-:W-:-:S02]  /*a690*/  FFMA R5, R6, R135, R5 ;  /* 0x0000008706057223 */ /* 0x008fc40000000005 */
[----:B------:R-:W-:Y:S01]  /*a6a0*/  FADD R10, R8, -12582912 ;  /* 0xcb400000080a7421 */ /* 0x000fe20000000000 */
[-C--:B------:R-:W-:Y:S01]  /*a6b0*/  FSETP.GT.AND P0, PT, R3, R134.reuse, PT ;  /* 0x000000860300720b */ /* 0x080fe20003f04000 */
[----:B------:R-:W0:Y:S01]  /*a6c0*/  I2F R6, R15 ;  /* 0x0000000f00067306 */ /* 0x000e220000201400 */
[----:B------:R-:W-:Y:S02]  /*a6d0*/  IADD3 R7, R7, 0x4b400000, RZ ;  /* 0x4b40000007077810 */ /* 0x000fe40007ffe0ff */
[----:B------:R-:W-:Y:S02]  /*a6e0*/  FSETP.GT.AND P1, PT, R5, R134, PT ;  /* 0x000000860500720b */ /* 0x000fe40003f24000 */
[----:B------:R-:W-:Y:S01]  /*a6f0*/  IADD3 R8, R9, 0x4b400000, RZ ;  /* 0x4b40000009087810 */ /* 0x000fe20007ffe0ff */
[----:B------:R-:W-:Y:S02]  /*a700*/  FADD R7, R7, -12582912 ;  /* 0xcb40000007077421 */ /* 0x000fe40000000000 */
[-C--:B------:R-:W-:Y:S01]  /*a710*/  FFMA R9, R4, R135.reuse, R10 ;  /* 0x0000008704097223 */ /* 0x080fe2000000000a */
[----:B------:R-:W-:Y:S01]  /*a720*/  PRMT R4, R17, 0xbbb3, R17 ;  /* 0x0000bbb311047816 */ /* 0x000fe20000000011 */
[----:B------:R-:W-:Y:S01]  /*a730*/  FFMA R7, R52, R135, R7 ;  /* 0x0000008734077223 */ /* 0x000fe20000000007 */
[----:B------:R-:W-:Y:S01]  /*a740*/  @!P0 FSETP.GTU.AND P2, PT, |R3|, +INF , PT ;  /* 0x7f8000000300880b */ /* 0x000fe20003f4c200 */
[----:B------:R-:W-:Y:S01]  /*a750*/  FADD R8, R8, -12582912 ;  /* 0xcb40000008087421 */ /* 0x000fe20000000000 */
[----:B------:R-:W-:-:S02]  /*a760*/  IADD3 R4, R4, 0x4b400000, RZ ;  /* 0x4b40000004047810 */ /* 0x000fc40007ffe0ff */
[----:B------:R-:W-:Y:S01]  /*a770*/  @!P0 FSEL R3, R134, R3, !P2 ;  /* 0x0000000386038208 */ /* 0x000fe20005000000 */
[----:B------:R-:W-:Y:S01]  /*a780*/  FFMA R11, R14, R135, R8 ;  /* 0x000000870e0b7223 */ /* 0x000fe20000000008 */
[----:B------:R-:W-:Y:S01]  /*a790*/  @!P1 FSETP.GTU.AND P0, PT, |R5|, +INF , PT ;  /* 0x7f8000000500980b */ /* 0x000fe20003f0c200 */
[----:B------:R-:W-:Y:S01]  /*a7a0*/  FADD R13, R4, -12582912 ;  /* 0xcb400000040d7421 */ /* 0x000fe20000000000 */
[----:B------:R-:W-:Y:S02]  /*a7b0*/  PRMT R10, R17, 0x8880, R17 ;  /* 0x00008880110a7816 */ /* 0x000fe40000000011 */
[----:B------:R-:W-:Y:S01]  /*a7c0*/  @!P1 FSEL R5, R134, R5, !P0 ;  /* 0x0000000586059208 */ /* 0x000fe20004000000 */
[----:B0-----:R-:W-:Y:S01]  /*a7d0*/  FFMA R13, R6, R135, R13 ;  /* 0x00000087060d7223 */ /* 0x001fe2000000000d */
[-C--:B------:R-:W-:Y:S01]  /*a7e0*/  FSETP.GT.AND P2, PT, R7, R134.reuse, PT ;  /* 0x000000860700720b */ /* 0x080fe20003f44000 */
[----:B------:R-:W-:Y:S01]  /*a7f0*/  F2I.NTZ R3, R3 ;  /* 0x0000000300037305 */ /* 0x000fe20000203100 */
[----:B------:R-:W-:-:S02]  /*a800*/  FSETP.GT.AND P1, PT, R9, R134, PT ;  /* 0x000000860900720b */ /* 0x000fc40003f24000 */
[----:B------:R-:W-:Y:S02]  /*a810*/  IADD3 R10, R10, 0x4b400000, RZ ;  /* 0x4b4000000a0a7810 */ /* 0x000fe40007ffe0ff */
        /* <DEDUP_REMOVED lines=10> */
[----:B------:R-:W-:Y:S01]  /*a8c0*/  IMAD.MOV.U32 R2, RZ, RZ, R75 ;  /* 0x000000ffff027224 */ /* 0x000fe200078e004b */
[----:B------:R-:W-:Y:S01]  /*a8d0*/  F2I.NTZ R7, R7 ;  /* 0x0000000700077305 */ /* 0x000fe20000203100 */
[----:B0-----:R-:W-:Y:S01]  /*a8e0*/  @P4 IMAD.HI.U32 R5, R75, R131, RZ ;  /* 0x000000834b054227 */ /* 0x001fe200078e00ff */
[----:B------:R-:W-:-:S04]  /*a8f0*/  @!P1 FSETP.GTU.AND P0, PT, |R9|, +INF , PT ;  /* 0x7f8000000900980b */ /* 0x000fc80003f0c200 */
[----:B------:R-:W-:Y:S02]  /*a900*/  @!P1 FSEL R9, R134, R9, !P0 ;  /* 0x0000000986099208 */ /* 0x000fe40004000000 */
[----:B------:R-:W-:Y:S02]  /*a910*/  FSETP.GT.AND P1, PT, R13, R134, PT ;  /* 0x000000860d00720b */ /* 0x000fe40003f24000 */
[----:B------:R-:W-:Y:S01]  /*a920*/  @P4 SHF.R.U32.HI R2, RZ, R130, R5 ;  /* 0x00000082ff024219 */ /* 0x000fe20000011605 */
[----:B------:R-:W-:Y:S01]  /*a930*/  IMAD.MOV.U32 R5, RZ, RZ, R77 ;  /* 0x000000ffff057224 */ /* 0x000fe200078e004d */
[----:B------:R0:W-:Y:S02]  /*a940*/  F2I.NTZ R6, R9 ;  /* 0x0000000900067305 */ /* 0x0001e40000203100 */
[----:B------:R-:W-:Y:S02]  /*a950*/  @!P2 FSETP.GTU.AND P0, PT, |R11|, +INF , PT ;  /* 0x7f8000000b00a80b */ /* 0x000fe40003f0c200 */
[----:B------:R-:W-:-:S02]  /*a960*/  SHF.R.S32.HI R10, RZ, 0x1f, R2 ;  /* 0x0000001fff0a7819 */ /* 0x000fc40000011402 */
[----:B------:R-:W-:Y:S02]  /*a970*/  @!P2 FSEL R11, R134, R11, !P0 ;  /* 0x0000000b860ba208 */ /* 0x000fe40004000000 */
[-C--:B------:R-:W-:Y:S01]  /*a980*/  FSETP.GT.AND P2, PT, R15, R134.reuse, PT ;  /* 0x000000860f00720b */ /* 0x080fe20003f44000 */
[----:B0-----:R-:W-:Y:S01]  /*a990*/  IMAD.MOV R9, RZ, RZ, -R2 ;  /* 0x000000ffff097224 */ /* 0x001fe200078e0a02 */
[----:B------:R-:W-:Y:S02]  /*a9a0*/  @P4 SHF.R.U32.HI R5, RZ, R145, R132 ;  /* 0x00000091ff054219 */ /* 0x000fe40000011684 */
[----:B------:R-:W-:Y:S01]  /*a9b0*/  F2I.NTZ R11, R11 ;  /* 0x0000000b000b7305 */ /* 0x000fe20000203100 */
[----:B------:R-:W-:Y:S01]  /*a9c0*/  IMAD R9, R136, R9, R75 ;  /* 0x0000000988097224 */ /* 0x000fe200078e024b */
[----:B------:R-:W-:Y:S01]  /*a9d0*/  @!P1 FSETP.GTU.AND P0, PT, |R13|, +INF , PT ;  /* 0x7f8000000d00980b */ /* 0x000fe20003f0c200 */
[----:B------:R-:W-:Y:S02]  /*a9e0*/  IMAD R139, R139, R5, RZ ;  /* 0x000000058b8b7224 */ /* 0x000fe400078e02ff */
[----:B------:R-:W-:Y:S01]  /*a9f0*/  IMAD.SHL.U32 R20, R9, 0x20, RZ ;  /* 0x0000002009147824 */ /* 0x000fe200078e00ff */
[----:B------:R-:W-:Y:S01]  /*aa00*/  @!P1 FSEL R13, R134, R13, !P0 ;  /* 0x0000000d860d9208 */ /* 0x000fe20004000000 */
[----:B------:R-:W-:Y:S01]  /*aa10*/  IMAD.MOV R9, RZ, RZ, -R5 ;  /* 0x000000ffff097224 */ /* 0x000fe200078e0a05 */
[----:B------:R-:W-:-:S02]  /*aa20*/  FSETP.GT.AND P1, PT, R19, R134, PT ;  /* 0x000000861300720b */ /* 0x000fc40003f24000 */
[--C-:B------:R-:W-:Y:S01]  /*aa30*/  SHF.R.S32.HI R21, RZ, 0x1f, R20.reuse ;  /* 0x0000001fff157819 */ /* 0x100fe20000011414 */
[----:B------:R-:W-:Y:S01]  /*aa40*/  IMAD R9, R136, R9, R77 ;  /* 0x0000000988097224 */ /* 0x000fe200078e024d */
[----:B------:R0:W2:Y:S02]  /*aa50*/  F2I.NTZ R8, R13 ;  /* 0x0000000d00087305 */ /* 0x0000a40000203100 */
[----:B------:R-:W-:Y:S01]  /*aa60*/  @!P2 FSETP.GTU.AND P0, PT, |R15|, +INF , PT ;  /* 0x7f8000000f00a80b */ /* 0x000fe20003f0c200 */
[----:B------:R-:W-:-:S03]  /*aa70*/  IMAD.WIDE.U32 R20, R2, c[0x0][0x278], R20 ;  /* 0x00009e0002147a25 */ /* 0x000fc600078e0014 */
[----:B------:R-:W-:Y:S01]  /*aa80*/  @!P2 FSEL R15, R134, R15, !P0 ;  /* 0x0000000f860fa208 */ /* 0x000fe20004000000 */
[----:B0-----:R-:W-:-:S05]  /*aa90*/  IMAD R13, R10, c[0x0][0x278], RZ ;  /* 0x00009e000a0d7a24 */ /* 0x001fca00078e02ff */
[----:B------:R-:W-:Y:S01]  /*aaa0*/  F2I.NTZ R15, R15 ;  /* 0x0000000f000f7305 */ /* 0x000fe20000203100 */
[----:B------:R-:W-:Y:S01]  /*aab0*/  IMAD R10, R2, c[0x0][0x27c], R13 ;  /* 0x00009f00020a7a24 */ /* 0x000fe200078e020d */
[----:B------:R-:W-:Y:S02]  /*aac0*/  @!P1 FSETP.GTU.AND P0, PT, |R19|, +INF , PT ;  /* 0x7f8000001300980b */ /* 0x000fe40003f0c200 */
[----:B-1----:R-:W-:Y:S01]  /*aad0*/  I2IP.S8.S32.SAT R2, R4, R3, RZ ;  /* 0x0000000304027239 */ /* 0x002fe200000010ff */
[----:B------:R-:W-:Y:S01]  /*aae0*/  IMAD.IADD R10, R21, 0x1, R10 ;  /* 0x00000001150a7824 */ /* 0x000fe200078e020a */
[----:B------:R-:W-:Y:S02]  /*aaf0*/  @!P1 FSEL R19, R134, R19, !P0 ;  /* 0x0000001386139208 */ /* 0x000fe40004000000 */
[----:B--2---:R-:W-:Y:S02]  /*ab00*/  I2IP.S8.S32.SAT R3, R8, R11, RZ ;  /* 0x0000000b08037239 */ /* 0x004fe400000010ff */
[----:B------:R-:W-:Y:S01]  /*ab10*/  I2IP.S8.S32.SAT R2, R6, R7, R2 ;  /* 0x0000000706027239 */ /* 0x000fe20000001002 */
[----:B------:R-:W-:Y:S01]  /*ab20*/  IMAD.SHL.U32 R6, R9, 0x20, RZ ;  /* 0x0000002009067824 */ /* 0x000fe200078e00ff */
[----:B------:R-:W0:Y:S01]  /*ab30*/  F2I.NTZ R12, R19 ;  /* 0x00000013000c7305 */ /* 0x000e220000203100 */
[----:B------:R-:W-:-:S02]  /*ab40*/  SHF.R.S32.HI R9, RZ, 0x1f, R5 ;  /* 0x0000001fff097819 */ /* 0x000fc40000011405 */
[----:B------:R-:W-:Y:S02]  /*ab50*/  IADD3 R20, P1, P0, R142, c[0x0][0x270], R20 ;  /* 0x00009c008e147a10 */ /* 0x000fe4000783e014 */
[----:B------:R-:W-:Y:S01]  /*ab60*/  SHF.R.S32.HI R7, RZ, 0x1f, R6 ;  /* 0x0000001fff077819 */ /* 0x000fe20000011406 */
[----:B------:R-:W-:Y:S01]  /*ab70*/  IMAD R9, R9, R140, R139 ;  /* 0x0000008c09097224 */ /* 0x000fe200078e028b */
[----:B------:R-:W-:-:S03]  /*ab80*/  IADD3.X R21, R141, c[0x0][0x274], R10, P1, P0 ;  /* 0x00009d008d157a10 */ /* 0x000fc60000fe040a */
[----:B------:R-:W-:-:S04]  /*ab90*/  IMAD.WIDE.U32 R6, R5, R140, R6 ;  /* 0x0000008c05067225 */ /* 0x000fc800078e0006 */
[----:B------:R-:W-:Y:S01]  /*aba0*/  IMAD.IADD R9, R7, 0x1, R9 ;  /* 0x0000000107097824 */ /* 0x000fe200078e0209 */
[----:B------:R-:W-:Y:S02]  /*abb0*/  IADD3 R138, P1, P0, R143, R138, R6 ;  /* 0x0000008a8f8a7210 */ /* 0x000fe4000783e006 */
[----:B0-----:R-:W-:Y:S02]  /*abc0*/  I2IP.S8.S32.SAT R3, R12, R15, R3 ;  /* 0x0000000f0c037239 */ /* 0x001fe40000001003 */
[----:B------:R-:W-:-:S06]  /*abd0*/  IADD3.X R139, R144, R137, R9, P1, P0 ;  /* 0x00000089908b7210 */ /* 0x000fcc0000fe0409 */
[----:B------:R0:W-:Y:S01]  /*abe0*/  @P3 STG.E.64.SYS [R20], R2 ;  /* 0x0000000214003386 */ /* 0x0001e2000010eb00 */
[----:B------:R-:W-:Y:S05]  /*abf0*/  @!P5 BRA `(.L_x_621) ;  /* 0x000000100000d947 */ /* 0x000fea0003800000 */
[----:B------:R1:W4:Y:S02]  /*ac00*/  LDG.E.LTC128B.64.SYS R16, [R138] ;  /* 0x000000008a107381 */ /* 0x00032400001eeb20 */
.L_x_621:
[----:B------:R-:W-:Y:S05]  /*ac10*/  BSYNC B0 ;  /* 0x0000000000007941 */ /* 0x000fea0003800000 */
.L_x_620:
[C-C-:B0---4-:R-:W-:Y:S01]  /*ac20*/  PRMT R3, R16.reuse, 0x8880, R16.reuse ;  /* 0x0000888010037816 */ /* 0x151fe20000000010 */
[----:B------:R-:W-:Y:S01]  /*ac30*/  @P4 IMAD.HI.U32 R131, R77, R131, RZ ;  /* 0x000000834d834227 */ /* 0x000fe200078e00ff */
[--C-:B------:R-:W-:Y:S02]  /*ac40*/  PRMT R2, R16, 0x9991, R16.reuse ;  /* 0x0000999110027816 */ /* 0x100fe40000000010 */
[----:B------:R-:W-:Y:S02]  /*ac50*/  IADD3 R3, R3, 0x4b400000, RZ ;  /* 0x4b40000003037810 */ /* 0x000fe40007ffe0ff */
[----:B------:R-:W-:Y:S02]  /*ac60*/  IADD3 R2, R2, 0x4b400000, RZ ;  /* 0x4b40000002027810 */ /* 0x000fe40007ffe0ff */
[----:B------:R-:W-:Y:S01]  /*ac70*/  PRMT R4, R16, 0xaaa2, R16 ;  /* 0x0000aaa210047816 */ /* 0x000fe20000000010 */
[----:B------:R-:W-:Y:S01]  /*ac80*/  FADD R3, R3, -12582912 ;  /* 0xcb40000003037421 */ /* 0x000fe20000000000 */
[----:B------:R-:W-:Y:S01]  /*ac90*/  PRMT R6, R17, 0xaaa2, R17 ;  /* 0x0000aaa211067816 */ /* 0x000fe20000000011 */
[----:B------:R-:W-:Y:S01]  /*aca0*/  FADD R2, R2, -12582912 ;  /* 0xcb40000002027421 */ /* 0x000fe20000000000 */
[----:B------:R-:W-:Y:S01]  /*acb0*/  IADD3 R4, R4, 0x4b400000, RZ ;  /* 0x4b40000004047810 */ /* 0x000fe20007ffe0ff */
[C---:B------:R-:W-:Y:S01]  /*acc0*/  FFMA R3, R135.reuse, R50, R3 ;  /* 0x0000003287037223 */ /* 0x040fe20000000003 */
[----:B------:R-:W-:Y:S01]  /*acd0*/  IADD3 R6, R6, 0x4b400000, RZ ;  /* 0x4b40000006067810 */ /* 0x000fe20007ffe0ff */
[----:B------:R-:W-:Y:S01]  /*ace0*/  FFMA R51, R135, R51, R2 ;  /* 0x0000003387337223 */ /* 0x000fe20000000002 */
[----:B------:R-:W-:Y:S01]  /*acf0*/  PRMT R2, R16, 0xbbb3, R16 ;  /* 0x0000bbb310027816 */ /* 0x000fe20000000010 */
[----:B------:R-:W-:Y:S01]  /*ad00*/  FADD R4, R4, -12582912 ;  /* 0xcb40000004047421 */ /* 0x000fe20000000000 */
[-C--:B------:R-:W-:Y:S01]  /*ad10*/  FSETP.GT.AND P0, PT, R3, R134.reuse, PT ;  /* 0x000000860300720b */ /* 0x080fe20003f04000 */
[----:B------:R-:W-:Y:S01]  /*ad20*/  FADD R6, R6, -12582912 ;  /* 0xcb40000006067421 */ /* 0x000fe20000000000 */
[----:B------:R-:W-:Y:S01]  /*ad30*/  FSETP.GT.AND P1, PT, R51, R134, PT ;  /* 0x000000863300720b */ /* 0x000fe20003f24000 */
[C---:B------:R-:W-:Y:S01]  /*ad40*/  FFMA R5, R135.reuse, R48, R4 ;  /* 0x0000003087057223 */ /* 0x040fe20000000004 */
[----:B------:R-:W-:Y:S01]  /*ad50*/  IADD3 R2, R2, 0x4b400000, RZ ;  /* 0x4b40000002027810 */ /* 0x000fe20007ffe0ff */
[----:B------:R-:W-:Y:S01]  /*ad60*/  FFMA R7, R135, R150, R6 ;  /* 0x0000009687077223 */ /* 0x000fe20000000006 */
[----:B------:R-:W-:Y:S01]  /*ad70*/  PRMT R4, R17, 0xbbb3, R17 ;  /* 0x0000bbb311047816 */ /* 0x000fe20000000011 */
[----:B------:R-:W-:Y:S01]  /*ad80*/  IMAD.MOV.U32 R6, RZ, RZ, R77 ;  /* 0x000000ffff067224 */ /* 0x000fe200078e004d */
[----:B------:R-:W-:Y:S01]  /*ad90*/  FSETP.GT.AND P3, PT, R5, R134, PT ;  /* 0x000000860500720b */ /* 0x000fe20003f64000 */
[----:B------:R-:W-:Y:S01]  /*ada0*/  FADD R2, R2, -12582912 ;  /* 0xcb40000002027421 */ /* 0x000fe20000000000 */
[----:B------:R-:W-:-:S02]  /*adb0*/  IADD3 R4, R4, 0x4b400000, RZ ;  /* 0x4b40000004047810 */ /* 0x000fc40007ffe0ff */
[----:B------:R-:W-:Y:S01]  /*adc0*/  @!P0 FSETP.GTU.AND P2, PT, |R3|, +INF , PT ;  /* 0x7f8000000300880b */ /* 0x000fe20003f4c200 */
[----:B------:R-:W-:Y:S01]  /*add0*/  FFMA R49, R135, R49, R2 ;  /* 0x0000003187317223 */ /* 0x000fe20000000002 */
[----:B------:R-:W-:Y:S01]  /*ade0*/  PRMT R2, R17, 0x9991, R17 ;  /* 0x0000999111027816 */ /* 0x000fe20000000011 */
[----:B------:R-:W-:Y:S01]  /*adf0*/  FADD R4, R4, -12582912 ;  /* 0xcb40000004047421 */ /* 0x000fe20000000000 */
[----:B------:R-:W-:Y:S02]  /*ae00*/  @!P0 FSEL R3, R134, R3, !P2 ;  /* 0x0000000386038208 */ /* 0x000fe40005000000 */
[----:B------:R-:W-:Y:S01]  /*ae10*/  @!P1 FSETP.GTU.AND P0, PT, |R51|, +INF , PT ;  /* 0x7f8000003300980b */ /* 0x000fe20003f0c200 */
[----:B------:R-:W-:Y:S01]  /*ae20*/  FFMA R151, R135, R151, R4 ;  /* 0x0000009787977223 */ /* 0x000fe20000000004 */
[----:B------:R-:W-:Y:S02]  /*ae30*/  IADD3 R2, R2, 0x4b400000, RZ ;  /* 0x4b40000002027810 */ /* 0x000fe40007ffe0ff */
[----:B------:R-:W-:Y:S01]  /*ae40*/  @!P1 FSEL R51, R134, R51, !P0 ;  /* 0x0000003386339208 */ /* 0x000fe20004000000 */
[----:B------:R-:W-:Y:S01]  /*ae50*/  F2I.NTZ R3, R3 ;  /* 0x0000000300037305 */ /* 0x000fe20000203100 */
[-C--:B------:R-:W-:Y:S01]  /*ae60*/  FSETP.GT.AND P2, PT, R49, R134.reuse, PT ;  /* 0x000000863100720b */ /* 0x080fe20003f44000 */
[----:B------:R-:W-:Y:S01]  /*ae70*/  FADD R2, R2, -12582912 ;  /* 0xcb40000002027421 */ /* 0x000fe20000000000 */
[----:B------:R-:W-:-:S02]  /*ae80*/  FSETP.GT.AND P1, PT, R151, R134, PT ;  /* 0x000000869700720b */ /* 0x000fc40003f24000 */
[----:B------:R-:W-:Y:S01]  /*ae90*/  PRMT R17, R17, 0x8880, R17 ;  /* 0x0000888011117816 */ /* 0x000fe20000000011 */
[----:B------:R-:W-:Y:S01]  /*aea0*/  FFMA R149, R135, R149, R2 ;  /* 0x0000009587957223 */ /* 0x000fe20000000002 */
[----:B------:R-:W-:Y:S01]  /*aeb0*/  @!P3 FSETP.GTU.AND P0, PT, |R5|, +INF , PT ;  /* 0x7f8000000500b80b */ /* 0x000fe20003f0c200 */
[----:B------:R-:W-:Y:S01]  /*aec0*/  F2I.NTZ R4, R51 ;  /* 0x0000003300047305 */ /* 0x000fe20000203100 */
[----:B------:R-:W-:Y:S02]  /*aed0*/  IADD3 R17, R17, 0x4b400000, RZ ;  /* 0x4b40000011117810 */ /* 0x000fe40007ffe0ff */
[----:B------:R-:W-:Y:S02]  /*aee0*/  @!P3 FSEL R5, R134, R5, !P0 ;  /* 0x000000058605b208 */ /* 0x000fe40004000000 */
[----:B------:R-:W-:Y:S01]  /*aef0*/  FSETP.GT.AND P3, PT, R7, R134, PT ;  /* 0x000000860700720b */ /* 0x000fe20003f64000 */
[----:B------:R-:W-:Y:S01]  /*af00*/  FADD R17, R17, -12582912 ;  /* 0xcb40000011117421 */ /* 0x000fe20000000000 */
[----:B------:R-:W-:-:S02]  /*af10*/  @P4 SHF.R.U32.HI R6, RZ, R130, R131 ;  /* 0x00000082ff064219 */ /* 0x000fc40000011683 */
[----:B------:R-:W-:Y:S01]  /*af20*/  F2I.NTZ R5, R5 ;  /* 0x0000000500057305 */ /* 0x000fe20000203100 */
[----:B------:R-:W-:Y:S01]  /*af30*/  FFMA R17, R135, R148, R17 ;  /* 0x0000009487117223 */ /* 0x000fe20000000011 */
[----:B------:R-:W-:Y:S01]  /*af40*/  @!P2 FSETP.GTU.AND P0, PT, |R49|, +INF , PT ;  /* 0x7f8000003100a80b */ /* 0x000fe20003f0c200 */
[--C-:B------:R-:W-:Y:S01]  /*af50*/  IMAD.MOV R8, RZ, RZ, -R6.reuse ;  /* 0x000000ffff087224 */ /* 0x100fe200078e0a06 */
[----:B------:R-:W-:Y:S02]  /*af60*/  ISETP.NE.AND P6, PT, R0, 0x1, PT ;  /* 0x000000010000780c */ /* 0x000fe40003fc5270 */
[----:B------:R-:W-:Y:S01]  /*af70*/  @!P2 FSEL R49, R134, R49, !P0 ;  /* 0x000000318631a208 */ /* 0x000fe20004000000 */
[----:B------:R-:W-:Y:S01]  /*af80*/  IMAD R14, R136, R8, R77 ;  /* 0x00000008880e7224 */ /* 0x000fe200078e024d */
[----:B------:R-:W-:Y:S02]  /*af90*/  FSETP.GT.AND P2, PT, R149, R134, PT ;  /* 0x000000869500720b */ /* 0x000fe40003f44000 */
[----:B------:R-:W-:Y:S01]  /*afa0*/  SHF.R.S32.HI R8, RZ, 0x1f, R6 ;  /* 0x0000001fff087819 */ /* 0x000fe20000011406 */
[----:B------:R-:W-:Y:S01]  /*afb0*/  IMAD.SHL.U32 R14, R14, 0x20, RZ ;  /* 0x000000200e0e7824 */ /* 0x000fe200078e00ff */
[----:B------:R-:W0:Y:S02]  /*afc0*/  F2I.NTZ R2, R49 ;  /* 0x0000003100027305 */ /* 0x000e240000203100 */
[----:B------:R-:W-:Y:S01]  /*afd0*/  @!P1 FSETP.GTU.AND P0, PT, |R151|, +INF , PT ;  /* 0x7f8000009700980b */ /* 0x000fe20003f0c200 */
[----:B------:R-:W-:Y:S01]  /*afe0*/  IMAD R9, R8, c[0x0][0x278], RZ ;  /* 0x00009e0008097a24 */ /* 0x000fe200078e02ff */
[----:B------:R-:W-:-:S02]  /*aff0*/  SHF.R.S32.HI R15, RZ, 0x1f, R14 ;  /* 0x0000001fff0f7819 */ /* 0x000fc4000001140e */
[----:B------:R-:W-:Y:S02]  /*b000*/  @!P1 FSEL R151, R134, R151, !P0 ;  /* 0x0000009786979208 */ /* 0x000fe40004000000 */
[----:B------:R-:W-:Y:S01]  /*b010*/  FSETP.GT.AND P1, PT, R17, R134, PT ;  /* 0x000000861100720b */ /* 0x000fe20003f24000 */
[----:B------:R-:W-:-:S03]  /*b020*/  IMAD.WIDE.U32 R14, R6, c[0x0][0x278], R14 ;  /* 0x00009e00060e7a25 */ /* 0x000fc600078e000e */
[----:B------:R-:W-:Y:S02]  /*b030*/  F2I.NTZ R151, R151 ;  /* 0x0000009700977305 */ /* 0x000fe40000203100 */
[----:B------:R-:W-:Y:S02]  /*b040*/  @!P3 FSETP.GTU.AND P0, PT, |R7|, +INF , PT ;  /* 0x7f8000000700b80b */ /* 0x000fe40003f0c200 */
[----:B0-----:R-:W-:Y:S02]  /*b050*/  I2IP.S8.S32.SAT R2, R2, R5, RZ ;  /* 0x0000000502027239 */ /* 0x001fe400000010ff */
[----:B------:R-:W-:Y:S02]  /*b060*/  @!P3 FSEL R7, R134, R7, !P0 ;  /* 0x000000078607b208 */ /* 0x000fe40004000000 */
[----:B------:R-:W-:-:S04]  /*b070*/  I2IP.S8.S32.SAT R4, R4, R3, R2 ;  /* 0x0000000304047239 */ /* 0x000fc80000001002 */
[----:B------:R0:W2:Y:S02]  /*b080*/  F2I.NTZ R10, R7 ;  /* 0x00000007000a7305 */ /* 0x0000a40000203100 */
[----:B------:R-:W-:-:S04]  /*b090*/  @!P2 FSETP.GTU.AND P0, PT, |R149|, +INF , PT ;  /* 0x7f8000009500a80b */ /* 0x000fc80003f0c200 */
[----:B------:R-:W-:Y:S01]  /*b0a0*/  @!P2 FSEL R149, R134, R149, !P0 ;  /* 0x000000958695a208 */ /* 0x000fe20004000000 */
[----:B0-----:R-:W-:-:S05]  /*b0b0*/  IMAD R7, R6, c[0x0][0x27c], R9 ;  /* 0x00009f0006077a24 */ /* 0x001fca00078e0209 */
[----:B------:R-:W-:Y:S01]  /*b0c0*/  F2I.NTZ R149, R149 ;  /* 0x0000009500957305 */ /* 0x000fe20000203100 */
[----:B------:R-:W-:Y:S01]  /*b0d0*/  IMAD.IADD R6, R15, 0x1, R7 ;  /* 0x000000010f067824 */ /* 0x000fe200078e0207 */
[----:B------:R-:W-:Y:S02]  /*b0e0*/  @!P1 FSETP.GTU.AND P0, PT, |R17|, +INF , PT ;  /* 0x7f8000001100980b */ /* 0x000fe40003f0c200 */
[----:B--2---:R-:W-:Y:S02]  /*b0f0*/  I2IP.S8.S32.SAT R5, R151, R10, RZ ;  /* 0x0000000a97057239 */ /* 0x004fe400000010ff */
[----:B------:R-:W-:-:S06]  /*b100*/  @!P1 FSEL R17, R134, R17, !P0 ;  /* 0x0000001186119208 */ /* 0x000fcc0004000000 */
[----:B------:R-:W0:Y:S02]  /*b110*/  F2I.NTZ R12, R17 ;  /* 0x00000011000c7305 */ /* 0x000e240000203100 */
[----:B------:R-:W-:-:S04]  /*b120*/  IADD3 R14, P1, P0, R142, c[0x0][0x270], R14 ;  /* 0x00009c008e0e7a10 */ /* 0x000fc8000783e00e */
[----:B------:R-:W-:Y:S02]  /*b130*/  IADD3.X R15, R141, c[0x0][0x274], R6, P1, P0 ;  /* 0x00009d008d0f7a10 */ /* 0x000fe40000fe0406 */
[----:B0-----:R-:W-:-:S08]  /*b140*/  I2IP.S8.S32.SAT R5, R149, R12, R5 ;  /* 0x0000000c95057239 */ /* 0x001fd00000001005 */
[----:B------:R0:W-:Y:S01]  /*b150*/  @P5 STG.E.64.SYS [R14], R4 ;  /* 0x000000040e005386 */ /* 0x0001e2000010eb00 */
[----:B------:R-:W-:Y:S05]  /*b160*/  @P6 EXIT ;  /* 0x000000000000694d */ /* 0x000fea0003800000 */
[----:B------:R-:W-:-:S04]  /*b170*/  MOV R0, c[0x0][0x1b0] ;  /* 0x00006c0000007a02 */ /* 0x000fc80000000f00 */
[----:B------:R-:W-:-:S12]  /*b180*/  ISETP.GE.AND P0, PT, R0, 0x2, PT ;  /* 0x000000020000780c */ /* 0x000fd80003f06270 */
[----:B------:R-:W-:Y:S05]  /*b190*/  @!P0 EXIT ;  /* 0x000000000000894d */ /* 0x000fea0003800000 */
[----:B------:R-:W-:Y:S01]  /*b1a0*/  BAR.SYNC.DEFER_BLOCKING 0x0 ;  /* 0x0000000000007b1d */ /* 0x000fe20000010000 */
[----:B------:R-:W-:-:S12]  /*b1b0*/  ISETP.GT.AND P0, PT, R182, RZ, PT ;  /* 0x000000ffb600720c */ /* 0x000fd80003f04270 */
[----:B------:R-:W-:Y:S05]  /*b1c0*/  @P0 EXIT ;  /* 0x000000000000094d */ /* 0x000fea0003800000 */
[----:B------:R-:W-:Y:S05]  /*b1d0*/  MEMBAR.ALL.GPU ;  /* 0x0000000000007992 */ /* 0x000fea000000a000 */
[----:B------:R-:W-:Y:S01]  /*b1e0*/  IADD3 R3, R181, 0x1, RZ ;  /* 0x00000001b5037810 */ /* 0x000fe20007ffe0ff */
[----:B------:R-:W-:-:S00]  /*b1f0*/  ERRBAR ;  /* 0x00000000000079ab */ /* 0x000fc00000000000 */
[----:B------:R-:W-:-:S04]  /*b200*/  ISETP.NE.AND P0, PT, R3, c[0x0][0x1b0], PT ;  /* 0x00006c0003007a0c */ /* 0x000fc80003f05270 */
[----:B------:R-:W-:-:S08]  /*b210*/  SEL R3, R3, RZ, P0 ;  /* 0x000000ff03037207 */ /* 0x000fd00000000000 */
[----:B------:R-:W-:Y:S01]  /*b220*/  STG.E.STRONG.GPU [R152], R3 ;  /* 0x0000000398007386 */ /* 0x000fe20000114900 */
[----:B------:R-:W-:Y:S05]  /*b230*/  EXIT ;  /* 0x000000000000794d */ /* 0x000fea0003800000 */
        .weak           $__internal_9_$__cuda_sm20_div_u64
        .type           $__internal_9_$__cuda_sm20_div_u64,@function
        .size           $__internal_9_$__cuda_sm20_div_u64,(.L_x_661 - $__internal_9_$__cuda_sm20_div_u64)
$__internal_9_$__cuda_sm20_div_u64:
        /* <DEDUP_REMOVED lines=31> */
[----:B------:R-:W-:Y:S01]  /*b430*/  IMAD.MOV.U32 R157, RZ, RZ, RZ ;  /* 0x000000ffff9d7224 */ /* 0x000fe200078e00ff */
[----:B------:R-:W-:Y:S01]  /*b440*/  IADD3.X R19, R145, R146, RZ, P2, !PT ;  /* 0x0000009291137210 */ /* 0x000fe200017fe4ff */
[----:B------:R-:W-:-:S03]  /*b450*/  IMAD.HI.U32 R156, R144, R143, RZ ;  /* 0x0000008f909c7227 */ /* 0x000fc600078e00ff */
        /* <DEDUP_REMOVED lines=10> */
[C---:B------:R-:W-:Y:S01]  /*b500*/  IMAD R146, R18.reuse, R141, R145 ;  /* 0x0000008d12927224 */ /* 0x040fe200078e0291 */
[----:B------:R-:W-:Y:S02]  /*b510*/  IADD3 R145, R18, 0x1, RZ ;  /* 0x0000000112917810 */ /* 0x000fe40007ffe0ff */
[-C--:B------:R-:W-:Y:S01]  /*b520*/  ISETP.GE.U32.AND P2, PT, R144, R17.reuse, PT ;  /* 0x000000119000720c */ /* 0x080fe20003f46070 */
[----:B------:R-:W-:Y:S01]  /*b530*/  IMAD R19, R19, R17, R146 ;  /* 0x0000001113137224 */ /* 0x000fe200078e0292 */
[----:B------:R-:W-:-:S04]  /*b540*/  IADD3 R143, P1, -R17, R144, RZ ;  /* 0x00000090118f7210 */ /* 0x000fc80007f3e1ff */
[----:B------:R-:W-:-:S04]  /*b550*/  IADD3.X R142, ~R19, R142, RZ, P0, !PT ;  /* 0x0000008e138e7210 */ /* 0x000fc800007fe5ff */
[C---:B------:R-:W-:Y:S01]  /*b560*/  ISETP.GE.U32.AND.EX P0, PT, R142.reuse, R141, PT, P2 ;  /* 0x0000008d8e00720c */ /* 0x040fe20003f06120 */
[----:B------:R-:W-:-:S03]  /*b570*/  IMAD.X R19, R142, 0x1, ~R141, P1 ;  /* 0x000000018e137824 */ /* 0x000fc600008e0e8d */
[----:B------:R-:W-:Y:S02]  /*b580*/  SEL R144, R143, R144, P0 ;  /* 0x000000908f907207 */ /* 0x000fe40000000000 */
[----:B------:R-:W-:Y:S02]  /*b590*/  SEL R142, R19, R142, P0 ;  /* 0x0000008e138e7207 */ /* 0x000fe40000000000 */
[----:B------:R-:W-:Y:S02]  /*b5a0*/  ISETP.GE.U32.AND P1, PT, R144, R17, PT ;  /* 0x000000119000720c */ /* 0x000fe40003f26070 */
[----:B------:R-:W-:Y:S02]  /*b5b0*/  SEL R145, R145, R18, P0 ;  /* 0x0000001291917207 */ /* 0x000fe40000000000 */
[----:B------:R-:W-:Y:S02]  /*b5c0*/  ISETP.GE.U32.AND.EX P1, PT, R142, R141, PT, P1 ;  /* 0x0000008d8e00720c */ /* 0x000fe40003f26110 */
[----:B------:R-:W-:-:S02]  /*b5d0*/  ISETP.NE.U32.AND P0, PT, R17, RZ, PT ;  /* 0x000000ff1100720c */ /* 0x000fc40003f05070 */
[----:B------:R-:W-:Y:S02]  /*b5e0*/  IADD3 R18, R145, 0x1, RZ ;  /* 0x0000000191127810 */ /* 0x000fe40007ffe0ff */
[----:B------:R-:W-:Y:S02]  /*b5f0*/  MOV R142, R136 ;  /* 0x00000088008e7202 */ /* 0x000fe40000000f00 */
[----:B------:R-:W-:Y:S02]  /*b600*/  MOV R143, 0x0 ;  /* 0x00000000008f7802 */ /* 0x000fe40000000f00 */
[----:B------:R-:W-:Y:S02]  /*b610*/  ISETP.NE.AND.EX P0, PT, R141, RZ, PT, P0 ;  /* 0x000000ff8d00720c */ /* 0x000fe40003f05300 */
[----:B------:R-:W-:-:S04]  /*b620*/  SEL R18, R18, R145, P1 ;  /* 0x0000009112127207 */ /* 0x000fc80000800000 */
[----:B------:R-:W-:Y:S01]  /*b630*/  SEL R18, R18, 0xffffffff, P0 ;  /* 0xffffffff12127807 */ /* 0x000fe20000000000 */
[----:B------:R-:W-:Y:S07]  /*b640*/  RET.REL.NODEC R142 `(_ZN7cutlass6KernelINS_4conv6kernel23ImplicitGemmConvolutionINS1_11threadblock21ImplicitGemmPipelinedINS_4gemm9GemmShapeILi128ELi128ELi32EEENS4_12TileIteratorINS4_48Conv2dFpropActivationTileAccessIteratorOptimizedINS_11MatrixShapeILi128ELi32EEEaNS_6layout12TensorNCxHWxILi32EEENS_9transform29TransposePitchLinearThreadMapINSG_29PitchLinearWarpRakedThreadMapINS_16PitchLinearShapeILi4096ELi1EEELi128ENSJ_ILi32ELi1EEELi16EEENSJ_ILi2ELi16EEEEENS_12AlignedArrayIaLi16ELi16EEEEEEENSG_11threadblock19RegularTileIteratorISC_aNSD_37RowMajorTensorOpMultiplicandCrosswiseILi8ELi32EEELi0ESO_Li16EEENS9_INS4_44Conv2dFpropFilterTileAccessIteratorOptimizedINSB_ILi32ELi128EEEaNSD_12TensorCxRSKxILi32EEESO_SQ_Lb0EEEEENSU_ISZ_aNSD_40ColumnMajorTensorOpMultiplicandCrosswiseILi8ELi32EEELi1ESO_Li16EEEaSF_NS6_11threadblock9MmaPolicyINS6_4warp11MmaTensorOpINS7_ILi64ELi64ELi32EEEaSW_aS15_iSF_NS19_17MmaTensorOpPolicyINS_4arch3MmaINS7_ILi8ELi8ELi16EEELi32EaNSD_8RowMajorEaNSD_11ColumnMajorEiS1G_NS1D_21OpMultiplyAddSaturateEEENSB_ILi1ELi1EEEEELi1ELb1EbEENSB_ILi0ELi0EEES1N_Li1EEENS_21NumericArrayConverterIaaLi32ELNS_15FloatRoundStyleE2ENSG_6thread14UnaryTransform8IdentityEEES1U_bEENS_8epilogue11threadblock19InterleavedEpilogueIS8_S1M_Li1ENS1X_37InterleavedConvPredicatedTileIteratorINS1X_34InterleavedConvOutputTileThreadMapINSB_ILi2ELi2EEENSB_ILi8ELi2EEELi128ELi8ELi8EEEaLi32EEENS1W_4warp24FragmentIteratorTensorOpIS1B_S1F_iNS_5ArrayIiLi2ELb1EEENSD_22ColumnMajorInterleavedILi32EEEEENS1W_6thread21LinearCombinationReluIaLi8EifLNS2C_9ScaleType4KindE1ELS1Q_2EEELi32EEENS17_30GemmIdentityThreadblockSwizzleILi1EEELNS1_8OperatorE0ENS1_17Conv2dProblemSizeELNS1_9GroupModeE0EEEEEvNT_6ParamsE) ;  /* 0xffff49b08e007950 */ /* 0x000fee0003c3ffff */
.L_x_622:
[----:B------:R-:W-:-:S00]  /*b650*/  BRA `(.L_x_622) ;  /* 0xfffffff000007947 */ /* 0x000fc0000383ffff */
[----:B------:R-:W-:-:S00]  /*b660*/  NOP ;  /* 0x0000000000007918 */ /* 0x000fc00000000000 */
[----:B------:R-:W-:-:S00]  /*b670*/  NOP ;  /* 0x0000000000007918 */ /* 0x000fc00000000000 */
.L_x_661:


//--------------------- .text._ZN7cutlass6KernelINS_4conv6kernel23ImplicitGemmConvolutionINS1_11threadblock21ImplicitGemmPipelinedINS_4gemm9GemmShapeILi128ELi64ELi32EEENS4_12TileIteratorINS4_48Conv2dFpropActivationTileAccessIteratorOptimizedINS_11MatrixShapeILi128ELi32EEEaNS_6layout12TensorNCxHWxILi32EEENS_9transform29TransposePitchLinearThreadMapINSG_29PitchLinearWarpRakedThreadMapINS_16PitchLinearShapeILi4096ELi1EEELi64ENSJ_ILi32ELi1EEELi16EEENSJ_ILi2ELi16EEEEENS_12AlignedArrayIaLi16ELi16EEEEEEENSG_11threadblock19RegularTileIteratorISC_aNSD_37RowMajorTensorOpMultiplicandCrosswiseILi8ELi32EEELi0ESO_Li16EEENS9_INS4_44Conv2dFpropFilterTileAccessIteratorOptimizedINSB_ILi32ELi64EEEaNSD_12TensorCxRSKxILi32EEENSH_INSI_INSJ_ILi2048ELi1EEELi64ESL_Li16EEESN_EESQ_Lb0EEEEENSU_ISZ_aNSD_40ColumnMajorTensorOpMultiplicandCrosswiseILi8ELi32EEELi1ES14_Li16EEEaSF_NS6_11threadblock9MmaPolicyINS6_4warp11MmaTensorOpINS7_ILi64ELi64ELi32EEEaSW_aS18_iSF_NS1C_17MmaTensorOpPolicyINS_4arch3MmaINS7_ILi8ELi8ELi16EEELi32EaNSD_8RowMajorEaNSD_11ColumnMajorEiS1J_NS1G_21OpMultiplyAddSaturateEEENSB_ILi1ELi1EEEEELi1ELb1EbEENSB_ILi0ELi0EEES1Q_Li1EEENS_21NumericArrayConverterIaaLi64ELNS_15FloatRoundStyleE2ENSG_6thread14UnaryTransform8IdentityEEENS1S_IaaLi32ELS1T_2ES1W_EEbEENS_8epilogue11threadblock19InterleavedEpilogueIS8_S1P_Li1ENS21_37InterleavedConvPredicatedTileIteratorINS21_34InterleavedConvOutputTileThreadMapINSB_ILi2ELi1EEENSB_ILi8ELi2EEELi64ELi8ELi8EEEaLi32EEENS20_4warp24FragmentIteratorTensorOpIS1E_S1I_iNS_5ArrayIiLi2ELb1EEENSD_22ColumnMajorInterleavedILi32EEEEENS20_6thread21LinearCombinationReluIaLi8EifLNS2G_9ScaleType4KindE1ELS1T_2EEELi32EEENS1A_30GemmIdentityThreadblockSwizzleILi1EEELNS1_8OperatorE0ENS1_17Conv2dProblemSizeELNS1_9GroupModeE0EEEEEvNT_6ParamsE --------------------------
	.section	.text._ZN7cutlass6KernelINS_4conv6kernel23ImplicitGemmConvolutionINS1_11threadblock21ImplicitGemmPipelinedINS_4gemm9GemmShapeILi128ELi64ELi32EEENS4_12TileIteratorINS4_48Conv2dFpropActivationTileAccessIteratorOptimizedINS_11MatrixShapeILi128ELi32EEEaNS_6layout12TensorNCxHWxILi32EEENS_9transform29TransposePitchLinearThreadMapINSG_29PitchLinearWarpRakedThreadMapINS_16PitchLinearShapeILi4096ELi1EEELi64ENSJ_ILi32ELi1EEELi16EEENSJ_ILi2ELi16EEEEENS_12AlignedArrayIaLi16ELi16EEEEEEENSG_11threadblock19RegularTileIteratorISC_aNSD_37RowMajorTensorOpMultiplicandCrosswiseILi8ELi32EEELi0ESO_Li16EEENS9_INS4_44Conv2dFpropFilterTileAccessIteratorOptimizedINSB_ILi32ELi64EEEaNSD_12TensorCxRSKxILi32EEENSH_INSI_INSJ_ILi2048ELi1EEELi64ESL_Li16EEESN_EESQ_Lb0EEEEENSU_ISZ_aNSD_40ColumnMajorTensorOpMultiplicandCrosswiseILi8ELi32EEELi1ES14_Li16EEEaSF_NS6_11threadblock9MmaPolicyINS6_4warp11MmaTensorOpINS7_ILi64ELi64ELi32EEEaSW_aS18_iSF_NS1C_17MmaTensorOpPolicyINS_4arch3MmaINS7_ILi8ELi8ELi16EEELi32EaNSD_8RowMajorEaNSD_11ColumnMajorEiS1J_NS1G_21OpMultiplyAddSaturateEEENSB_ILi1ELi1EEEEELi1ELb1EbEENSB_ILi0ELi0EEES1Q_Li1EEENS_21NumericArrayConverterIaaLi64ELNS_15FloatRoundStyleE2ENSG_6thread14UnaryTransform8IdentityEEENS1S_IaaLi32ELS1T_2ES1W_EEbEENS_8epilogue11threadblock19InterleavedEpilogueIS8_S1P_Li1ENS21_37InterleavedConvPredicatedTileIteratorINS21_34InterleavedConvOutputTileThreadMapINSB_ILi2ELi1EEENSB_ILi8ELi2EEELi64ELi8ELi8EEEaLi32EEENS20_4warp24FragmentIteratorTensorOpIS1E_S1I_iNS_5ArrayIiLi2ELb1EEENSD_22ColumnMajorInterleavedILi32EEEEENS20_6thread21LinearCombinationReluIaLi8EifLNS2G_9ScaleType4KindE1ELS1T_2EEELi32EEENS1A_30GemmIdentityThreadblockSwizzleILi1EEELNS1_8OperatorE0ENS1_17Conv2dProblemSizeELNS1_9GroupModeE0EEEEEvNT_6ParamsE,"ax",@progbits
	.sectioninfo	@"SHI_REGISTERS=228"
	.align	128
.text._ZN7cutlass6KernelINS_4conv6kernel23ImplicitGemmConvolutionINS1_11threadblock21ImplicitGemmPipelinedINS_4gemm9GemmShapeILi128ELi64ELi32EEENS4_12TileIteratorINS4_48Conv2dFpropActivationTileAccessIteratorOptimizedINS_11MatrixShapeILi128ELi32EEEaNS_6layout12TensorNCxHWxILi32EEENS_9transform29TransposePitchLinearThreadMapINSG_29PitchLinearWarpRakedThreadMapINS_16PitchLinearShapeILi4096ELi1EEELi64ENSJ_ILi32ELi1EEELi16EEENSJ_ILi2ELi16EEEEENS_12AlignedArrayIaLi16ELi16EEEEEEENSG_11threadblock19RegularTileIteratorISC_aNSD_37RowMajorTensorOpMultiplicandCrosswiseILi8ELi32EEELi0ESO_Li16EEENS9_INS4_44Conv2dFpropFilterTileAccessIteratorOptimizedINSB_ILi32ELi64EEEaNSD_12TensorCxRSKxILi32EEENSH_INSI_INSJ_ILi2048ELi1EEELi64ESL_Li16EEESN_EESQ_Lb0EEEEENSU_ISZ_aNSD_40ColumnMajorTensorOpMultiplicandCrosswiseILi8ELi32EEELi1ES14_Li16EEEaSF_NS6_11threadblock9MmaPolicyINS6_4warp11MmaTensorOpINS7_ILi64ELi64ELi32EEEaSW_aS18_iSF_NS1C_17MmaTensorOpPolicyINS_4arch3MmaINS7_ILi8ELi8ELi16EEELi32EaNSD_8RowMajorEaNSD_11ColumnMajorEiS1J_NS1G_21OpMultiplyAddSaturateEEENSB_ILi1ELi1EEEEELi1ELb1EbEENSB_ILi0ELi0EEES1Q_Li1EEENS_21NumericArrayConverterIaaLi64ELNS_15FloatRoundStyleE2ENSG_6thread14UnaryTransform8IdentityEEENS1S_IaaLi32ELS1T_2ES1W_EEbEENS_8epilogue11threadblock19InterleavedEpilogueIS8_S1P_Li1ENS21_37InterleavedConvPredicatedTileIteratorINS21_34InterleavedConvOutputTileThreadMapINSB_ILi2ELi1EEENSB_ILi8ELi2EEELi64ELi8ELi8EEEaLi32EEENS20_4warp24FragmentIteratorTensorOpIS1E_S1I_iNS_5ArrayIiLi2ELb1EEENSD_22ColumnMajorInterleavedILi32EEEEENS20_6thread21LinearCombinationReluIaLi8EifLNS2G_9ScaleType4KindE1ELS1T_2EEELi32EEENS1A_30GemmIdentityThreadblockSwizzleILi1EEELNS1_8OperatorE0ENS1_17Conv2dProblemSizeELNS1_9GroupModeE0EEEEEvNT_6ParamsE:
        .type           _ZN7cutlass6KernelINS_4conv6kernel23ImplicitGemmConvolutionINS1_11threadblock21ImplicitGemmPipelinedINS_4gemm9GemmShapeILi128ELi64ELi32EEENS4_12TileIteratorINS4_48Conv2dFpropActivationTileAccessIteratorOptimizedINS_11MatrixShapeILi128ELi32EEEaNS_6layout12TensorNCxHWxILi32EEENS_9transform29TransposePitchLinearThreadMapINSG_29PitchLinearWarpRakedThreadMapINS_16PitchLinearShapeILi4096ELi1EEELi64ENSJ_ILi32ELi1EEELi16EEENSJ_ILi2ELi16EEEEENS_12AlignedArrayIaLi16ELi16EEEEEEENSG_11threadblock19RegularTileIteratorISC_aNSD_37RowMajorTensorOpMultiplicandCrosswiseILi8ELi32EEELi0ESO_Li16EEENS9_INS4_44Conv2dFpropFilterTileAccessIteratorOptimizedINSB_ILi32ELi64EEEaNSD_12TensorCxRSKxILi32EEENSH_INSI_INSJ_ILi2048ELi1EEELi64ESL_Li16EEESN_EESQ_Lb0EEEEENSU_ISZ_aNSD_40ColumnMajorTensorOpMultiplicandCrosswiseILi8ELi32EEELi1ES14_Li16EEEaSF_NS6_11threadblock9MmaPolicyINS6_4warp11MmaTensorOpINS7_ILi64ELi64ELi32EEEaSW_aS18_iSF_NS1C_17MmaTensorOpPolicyINS_4arch3MmaINS7_ILi8ELi8ELi16EEELi32EaNSD_8RowMajorEaNSD_11ColumnMajorEiS1J_NS1G_21OpMultiplyAddSaturateEEENSB_ILi1ELi1EEEEELi1ELb1EbEENSB_ILi0ELi0EEES1Q_Li1EEENS_21NumericArrayConverterIaaLi64ELNS_15FloatRoundStyleE2ENSG_6thread14UnaryTransform8IdentityEEENS1S_IaaLi32ELS1T_2ES1W_EEbEENS_8epilogue11threadblock19InterleavedEpilogueIS8_S1P_Li1ENS21_37InterleavedConvPredicatedTileIteratorINS21_34InterleavedConvOutputTileThreadMapINSB_ILi2ELi1EEENSB_ILi8ELi2EEELi64ELi8ELi8EEEaLi32EEENS20_4warp24FragmentIteratorTensorOpIS1E_S1I_iNS_5ArrayIiLi2ELb1EEENSD_22ColumnMajorInterleavedILi32EEEEENS20_6thread21LinearCombinationReluIaLi8EifLNS2G_9ScaleType4KindE1ELS1T_2EEELi32EEENS1A_30GemmIdentityThreadblockSwizzleILi1EEELNS1_8OperatorE0ENS1_17Conv2dProblemSizeELNS1_9GroupModeE0EEEEEvNT_6ParamsE,@function
        .size           _ZN7cutlass6KernelINS_4conv6kernel23ImplicitGemmConvolutionINS1_11threadblock21ImplicitGemmPipelinedINS_4gemm9GemmShapeILi128ELi64ELi32EEENS4_12TileIteratorINS4_48Conv2dFpropActivationTileAccessIteratorOptimizedINS_11MatrixShapeILi128ELi32EEEaNS_6layout12TensorNCxHWxILi32EEENS_9transform29TransposePitchLinearThreadMapINSG_29PitchLinearWarpRakedThreadMapINS_16PitchLinearShapeILi4096ELi1EEELi64ENSJ_ILi32ELi1EEELi16EEENSJ_ILi2ELi16EEEEENS_12AlignedArrayIaLi16ELi16EEEEEEENSG_11threadblock19RegularTileIteratorISC_aNSD_37RowMajorTensorOpMultiplicandCrosswiseILi8ELi32EEELi0ESO_Li16EEENS9_INS4_44Conv2dFpropFilterTileAccessIteratorOptimizedINSB_ILi32ELi64EEEaNSD_12TensorCxRSKxILi32EEENSH_INSI_INSJ_ILi2048ELi1EEELi64ESL_Li16EEESN_EESQ_Lb0EEEEENSU_ISZ_aNSD_40ColumnMajorTensorOpMultiplicandCrosswiseILi8ELi32EEELi1ES14_Li16EEEaSF_NS6_11threadblock9MmaPolicyINS6_4warp11MmaTensorOpINS7_ILi64ELi64ELi32EEEaSW_aS18_iSF_NS1C_17MmaTensorOpPolicyINS_4arch3MmaINS7_ILi8ELi8ELi16EEELi32EaNSD_8RowMajorEaNSD_11ColumnMajorEiS1J_NS1G_21OpMultiplyAddSaturateEEENSB_ILi1ELi1EEEEELi1ELb1EbEENSB_ILi0ELi0EEES1Q_Li1EEENS_21NumericArrayConverterIaaLi64ELNS_15FloatRoundStyleE2ENSG_6thread14UnaryTransform8IdentityEEENS1S_IaaLi32ELS1T_2ES1W_EEbEENS_8epilogue11threadblock19InterleavedEpilogueIS8_S1P_Li1ENS21_37InterleavedConvPredicatedTileIteratorINS21_34InterleavedConvOutputTileThreadMapINSB_ILi2ELi1EEENSB_ILi8ELi2EEELi64ELi8ELi8EEEaLi32EEENS20_4warp24FragmentIteratorTensorOpIS1E_S1I_iNS_5ArrayIiLi2ELb1EEENSD_22ColumnMajorInterleavedILi32EEEEENS20_6thread21LinearCombinationReluIaLi8EifLNS2G_9ScaleType4KindE1ELS1T_2EEELi32EEENS1A_30GemmIdentityThreadblockSwizzleILi1EEELNS1_8OperatorE0ENS1_17Conv2dProblemSizeELNS1_9GroupModeE0EEEEEvNT_6ParamsE,(.L_x_663 - _ZN7cutlass6KernelINS_4conv6kernel23ImplicitGemmConvolutionINS1_11threadblock21ImplicitGemmPipelinedINS_4gemm9GemmShapeILi128ELi64ELi32EEENS4_12TileIteratorINS4_48Conv2dFpropActivationTileAccessIteratorOptimizedINS_11MatrixShapeILi128ELi32EEEaNS_6layout12TensorNCxHWxILi32EEENS_9transform29TransposePitchLinearThreadMapINSG_29PitchLinearWarpRakedThreadMapINS_16PitchLinearShapeILi4096ELi1EEELi64ENSJ_ILi32ELi1EEELi16EEENSJ_ILi2ELi16EEEEENS_12AlignedArrayIaLi16ELi16EEEEEEENSG_11threadblock19RegularTileIteratorISC_aNSD_37RowMajorTensorOpMultiplicandCrosswiseILi8ELi32EEELi0ESO_Li16EEENS9_INS4_44Conv2dFpropFilterTileAccessIteratorOptimizedINSB_ILi32ELi64EEEaNSD_12TensorCxRSKxILi32EEENSH_INSI_INSJ_ILi2048ELi1EEELi64ESL_Li16EEESN_EESQ_Lb0EEEEENSU_ISZ_aNSD_40ColumnMajorTensorOpMultiplicandCrosswiseILi8ELi32EEELi1ES14_Li16EEEaSF_NS6_11threadblock9MmaPolicyINS6_4warp11MmaTensorOpINS7_ILi64ELi64ELi32EEEaSW_aS18_iSF_NS1C_17MmaTensorOpPolicyINS_4arch3MmaINS7_ILi8ELi8ELi16EEELi32EaNSD_8RowMajorEaNSD_11ColumnMajorEiS1J_NS1G_21OpMultiplyAddSaturateEEENSB_ILi1ELi1EEEEELi1ELb1EbEENSB_ILi0ELi0EEES1Q_Li1EEENS_21NumericArrayConverterIaaLi64ELNS_15FloatRoundStyleE2ENSG_6thread14UnaryTransform8IdentityEEENS1S_IaaLi32ELS1T_2ES1W_EEbEENS_8epilogue11threadblock19InterleavedEpilogueIS8_S1P_Li1ENS21_37InterleavedConvPredicatedTileIteratorINS21_34InterleavedConvOutputTileThreadMapINSB_ILi2ELi1EEENSB_ILi8ELi2EEELi64ELi8ELi8EEEaLi32EEENS20_4warp24FragmentIteratorTensorOpIS1E_S1I_iNS_5ArrayIiLi2ELb1EEENSD_22ColumnMajorInterleavedILi32EEEEENS20_6thread21LinearCombinationReluIaLi8EifLNS2G_9ScaleType4KindE1ELS1T_2EEELi32EEENS1A_30GemmIdentityThreadblockSwizzleILi1EEELNS1_8OperatorE0ENS1_17Conv2dProblemSizeELNS1_9GroupModeE0EEEEEvNT_6ParamsE)
        .other          _ZN7cutlass6KernelINS_4conv6kernel23ImplicitGemmConvolutionINS1_11threadblock21ImplicitGemmPipelinedINS_4gemm9GemmShapeILi128ELi64ELi32EEENS4_12TileIteratorINS4_48Conv2dFpropActivationTileAccessIteratorOptimizedINS_11MatrixShapeILi128ELi32EEEaNS_6layout12TensorNCxHWxILi32EEENS_9transform29TransposePitchLinearThreadMapINSG_29PitchLinearWarpRakedThreadMapINS_16PitchLinearShapeILi4096ELi1EEELi64ENSJ_ILi32ELi1EEELi16EEENSJ_ILi2ELi16EEEEENS_12AlignedArrayIaLi16ELi16EEEEEEENSG_11threadblock19RegularTileIteratorISC_aNSD_37RowMajorTensorOpMultiplicandCrosswiseILi8ELi32EEELi0ESO_Li16EEENS9_INS4_44Conv2dFpropFilterTileAccessIteratorOptimizedINSB_ILi32ELi64EEEaNSD_12TensorCxRSKxILi32EEENSH_INSI_INSJ_ILi2048ELi1EEELi64ESL_Li16EEESN_EESQ_Lb0EEEEENSU_ISZ_aNSD_40ColumnMajorTensorOpMultiplicandCrosswiseILi8ELi32EEELi1ES14_Li16EEEaSF_NS6_11threadblock9MmaPolicyINS6_4warp11MmaTensorOpINS7_ILi64ELi64ELi32EEEaSW_aS18_iSF_NS1C_17MmaTensorOpPolicyINS_4arch3MmaINS7_ILi8ELi8ELi16EEELi32EaNSD_8RowMajorEaNSD_11ColumnMajorEiS1J_NS1G_21OpMultiplyAddSaturateEEENSB_ILi1ELi1EEEEELi1ELb1EbEENSB_ILi0ELi0EEES1Q_Li1EEENS_21NumericArrayConverterIaaLi64ELNS_15FloatRoundStyleE2ENSG_6thread14UnaryTransform8IdentityEEENS1S_IaaLi32ELS1T_2ES1W_EEbEENS_8epilogue11threadblock19InterleavedEpilogueIS8_S1P_Li1ENS21_37InterleavedConvPredicatedTileIteratorINS21_34InterleavedConvOutputTileThreadMapINSB_ILi2ELi1EEENSB_ILi8ELi2EEELi64ELi8ELi8EEEaLi32EEENS20_4warp24FragmentIteratorTensorOpIS1E_S1I_iNS_5ArrayIiLi2ELb1EEENSD_22ColumnMajorInterleavedILi32EEEEENS20_6thread21LinearCombinationReluIaLi8EifLNS2G_9ScaleType4KindE1ELS1T_2EEELi32EEENS1A_30GemmIdentityThreadblockSwizzleILi1EEELNS1_8OperatorE0ENS1_17Conv2dProblemSizeELNS1_9GroupModeE0EEEEEvNT_6ParamsE,@"STO_CUDA_ENTRY STV_DEFAULT"
_ZN7cutlass6KernelINS_4conv6kernel23ImplicitGemmConvolutionINS1_11threadblock21ImplicitGemmPipelinedINS_4gemm9GemmShapeILi128ELi64ELi32EEENS4_12TileIteratorINS4_48Conv2dFpropActivationTileAccessIteratorOptimizedINS_11MatrixShapeILi128ELi32EEEaNS_6layout12TensorNCxHWxILi32EEENS_9transform29TransposePitchLinearThreadMapINSG_29PitchLinearWarpRakedThreadMapINS_16PitchLinearShapeILi4096ELi1EEELi64ENSJ_ILi32ELi1EEELi16EEENSJ_ILi2ELi16EEEEENS_12AlignedArrayIaLi16ELi16EEEEEEENSG_11threadblock19RegularTileIteratorISC_aNSD_37RowMajorTensorOpMultiplicandCrosswiseILi8ELi32EEELi0ESO_Li16EEENS9_INS4_44Conv2dFpropFilterTileAccessIteratorOptimizedINSB_ILi32ELi64EEEaNSD_12TensorCxRSKxILi32EEENSH_INSI_INSJ_ILi2048ELi1EEELi64ESL_Li16EEESN_EESQ_Lb0EEEEENSU_ISZ_aNSD_40ColumnMajorTensorOpMultiplicandCrosswiseILi8ELi32EEELi1ES14_Li16EEEaSF_NS6_11threadblock9MmaPolicyINS6_4warp11MmaTensorOpINS7_ILi64ELi64ELi32EEEaSW_aS18_iSF_NS1C_17MmaTensorOpPolicyINS_4arch3MmaINS7_ILi8ELi8ELi16EEELi32EaNSD_8RowMajorEaNSD_11ColumnMajorEiS1J_NS1G_21OpMultiplyAddSaturateEEENSB_ILi1ELi1EEEEELi1ELb1EbEENSB_ILi0ELi0EEES1Q_Li1EEENS_21NumericArrayConverterIaaLi64ELNS_15FloatRoundStyleE2ENSG_6thread14UnaryTransform8IdentityEEENS1S_IaaLi32ELS1T_2ES1W_EEbEENS_8epilogue11threadblock19InterleavedEpilogueIS8_S1P_Li1ENS21_37InterleavedConvPredicatedTileIteratorINS21_34InterleavedConvOutputTileThreadMapINSB_ILi2ELi1EEENSB_ILi8ELi2EEELi64ELi8ELi8EEEaLi32EEENS20_4warp24FragmentIteratorTensorOpIS1E_S1I_iNS_5ArrayIiLi2ELb1EEENSD_22ColumnMajorInterleavedILi32EEEEENS20_6thread21LinearCombinationReluIaLi8EifLNS2G_9ScaleType4KindE1ELS1T_2EEELi32EEENS1A_30GemmIdentityThreadblockSwizzleILi1EEELNS1_8OperatorE0ENS1_17Conv2dProblemSizeELNS1_9GroupModeE0EEEEEvNT_6ParamsE:
        /* <DEDUP_REMOVED lines=13> */
[----:B------:R-:W-:Y:S01]  /*00d0*/  IMAD.MOV.U32 R0, RZ, RZ, c[0x0][0x200] ;  /* 0x00008000ff007624 */ /* 0x000fe200078e00ff */
[----:B------:R-:W-:Y:S01]  /*00e0*/  MOV R208, RZ ;  /* 0x000000ff00d07202 */ /* 0x000fe20000000f00 */
[----:B------:R-:W-:Y:S01]  /*00f0*/  IMAD.MOV.U32 R6, RZ, RZ, c[0x0][0x19c] ;  /* 0x00006700ff067624 */ /* 0x000fe200078e00ff */
[----:B------:R-:W1:Y:S01]  /*0100*/  S2R R198, SR_CTAID.Z ;  /* 0x0000000000c67919 */ /* 0x000e620000002700 */
[----:B------:R-:W-:Y:S01]  /*0110*/  IMAD.MOV.U32 R22, RZ, RZ, 0x1 ;  /* 0x00000001ff167424 */ /* 0x000fe200078e00ff */
[----:B------:R-:W-:Y:S01]  /*0120*/  ISETP.NE.AND P1, PT, R0, 0x1, PT ;  /* 0x000000010000780c */ /* 0x000fe20003f25270 */
[----:B------:R-:W-:Y:S01]  /*0130*/  IMAD.MOV.U32 R0, RZ, RZ, c[0x0][0x20c] ;  /* 0x00008300ff007624 */ /* 0x000fe200078e00ff */
[----:B------:R-:W-:Y:S01]  /*0140*/  ISETP.NE.AND P6, PT, R6, 0x1, PT ;  /* 0x000000010600780c */ /* 0x000fe20003fc5270 */
[----:B------:R-:W-:Y:S02]  /*0150*/  IMAD.MOV.U32 R15, RZ, RZ, c[0x0][0x18c] ;  /* 0x00006300ff0f7624 */ /* 0x000fe400078e00ff */
[----:B------:R-:W-:Y:S01]  /*0160*/  IMAD.MOV.U32 R188, RZ, RZ, 0x1 ;  /* 0x00000001ffbc7424 */ /* 0x000fe200078e00ff */
[----:B------:R-:W-:Y:S01]  /*0170*/  ISETP.NE.AND P0, PT, R0, 0x1, PT ;  /* 0x000000010000780c */ /* 0x000fe20003f05270 */
[----:B------:R-:W-:-:S02]  /*0180*/  IMAD.MOV.U32 R213, RZ, RZ, RZ ;  /* 0x000000ffffd57224 */ /* 0x000fc400078e00ff */
[----:B------:R-:W-:Y:S02]  /*0190*/  IMAD.MOV.U32 R206, RZ, RZ, RZ ;  /* 0x000000ffffce7224 */ /* 0x000fe400078e00ff */
[----:B------:R-:W-:Y:S02]  /*01a0*/  IMAD.MOV.U32 R204, RZ, RZ, RZ ;  /* 0x000000ffffcc7224 */ /* 0x000fe400078e00ff */
[----:B------:R-:W-:Y:S01]  /*01b0*/  IMAD.MOV.U32 R202, RZ, RZ, RZ ;  /* 0x000000ffffca7224 */ /* 0x000fe200078e00ff */
[----:B0-----:R-:W-:-:S04]  /*01c0*/  SHF.R.S32.HI R4, RZ, 0x1f, R199 ;  /* 0x0000001fff047819 */ /* 0x001fc800000114c7 */
[CC--:B------:R-:W-:Y:S02]  /*01d0*/  LEA.HI R36, R4.reuse, R199.reuse, RZ, 0x5 ;  /* 0x000000c704247211 */ /* 0x0c0fe400078f28ff */
[----:B------:R-:W-:Y:S02]  /*01e0*/  LEA.HI R4, R4, R199, RZ, 0x6 ;  /* 0x000000c704047211 */ /* 0x000fe400078f30ff */
[----:B------:R-:W-:Y:S02]  /*01f0*/  SHF.R.S32.HI R7, RZ, 0x5, R36 ;  /* 0x00000005ff077819 */ /* 0x000fe40000011424 */
[C---:B------:R-:W-:Y:S02]  /*0200*/  LOP3.LUT R8, R36.reuse, 0xffffffe0, RZ, 0xc0, !PT ;  /* 0xffffffe024087812 */ /* 0x040fe400078ec0ff */
[----:B------:R-:W-:Y:S02]  /*0210*/  LEA.HI R36, R36, R7, RZ, 0x1 ;  /* 0x0000000724247211 */ /* 0x000fe400078f08ff */
[----:B------:R-:W-:Y:S01]  /*0220*/  SHF.R.S32.HI R4, RZ, 0x6, R4 ;  /* 0x00000006ff047819 */ /* 0x000fe20000011404 */
[----:B------:R-:W-:Y:S01]  /*0230*/  IMAD.IADD R8, R199, 0x1, -R8 ;  /* 0x00000001c7087824 */ /* 0x000fe200078e0a08 */
[----:B------:R-:W-:-:S04]  /*0240*/  LOP3.LUT R36, R36, 0xfffffffe, RZ, 0xc0, !PT ;  /* 0xfffffffe24247812 */ /* 0x000fc800078ec0ff */
[----:B------:R-:W-:Y:S01]  /*0250*/  LEA.HI R31, R8, R8, RZ, 0x1 ;  /* 0x00000008081f7211 */ /* 0x000fe200078f08ff */
[----:B------:R-:W-:-:S03]  /*0260*/  IMAD.IADD R36, R7, 0x1, -R36 ;  /* 0x0000000107247824 */ /* 0x000fc600078e0a24 */
[----:B------:R-:W-:Y:S01]  /*0270*/  SHF.R.S32.HI R11, RZ, 0x1, R31 ;  /* 0x00000001ff0b7819 */ /* 0x000fe2000001141f */
[----:B------:R-:W-:Y:S01]  /*0280*/  IMAD.SHL.U32 R210, R36, 0x40, RZ ;  /* 0x0000004024d27824 */ /* 0x000fe200078e00ff */
[----:B------:R-:W-:-:S03]  /*0290*/  LOP3.LUT R31, R31, 0xfffffffe, RZ, 0xc0, !PT ;  /* 0xfffffffe1f1f7812 */ /* 0x000fc600078ec0ff */
[----:B------:R-:W-:Y:S02]  /*02a0*/  IMAD.IADD R2, R11, 0x1, R210 ;  /* 0x000000010b027824 */ /* 0x000fe400078e02d2 */
[----:B------:R-:W-:-:S03]  /*02b0*/  IMAD.IADD R31, R8, 0x1, -R31 ;  /* 0x00000001081f7824 */ /* 0x000fc600078e0a1f */
[----:B------:R-:W-:Y:S01]  /*02c0*/  LEA R14, R3, R2, 0x7 ;  /* 0x00000002030e7211 */ /* 0x000fe200078e38ff */
[----:B------:R-:W-:-:S03]  /*02d0*/  IMAD R31, R4, 0x2, R31 ;  /* 0x00000002041f7824 */ /* 0x000fc600078e021f */
[C---:B------:R-:W-:Y:S01]  /*02e0*/  IADD3 R7, R14.reuse, 0x10, RZ ;  /* 0x000000100e077810 */ /* 0x040fe20007ffe0ff */
[----:B------:R-:W-:Y:S01]  /*02f0*/  IMAD.MOV.U32 R23, RZ, RZ, R14 ;  /* 0x000000ffff177224 */ /* 0x000fe200078e000e */
[C---:B------:R-:W-:Y:S01]  /*0300*/  IADD3 R10, R14.reuse, 0x30, RZ ;  /* 0x000000300e0a7810 */ /* 0x040fe20007ffe0ff */
[C---:B------:R-:W-:Y:S01]  /*0310*/  @P1 IMAD.HI.U32 R3, R14.reuse, c[0x0][0x204], RZ ;  /* 0x000081000e031a27 */ /* 0x040fe200078e00ff */
[----:B------:R-:W-:Y:S02]  /*0320*/  IADD3 R12, R14, 0x20, RZ ;  /* 0x000000200e0c7810 */ /* 0x000fe40007ffe0ff */
[----:B------:R-:W-:Y:S01]  /*0330*/  MOV R19, R10 ;  /* 0x0000000a00137202 */ /* 0x000fe20000000f00 */
[----:B------:R-:W-:Y:S01]  /*0340*/  @P1 IMAD.HI.U32 R0, R7, c[0x0][0x204], RZ ;  /* 0x0000810007001a27 */ /* 0x000fe200078e00ff */
[----:B------:R-:W-:-:S03]  /*0350*/  @P1 SHF.R.U32.HI R23, RZ, c[0x0][0x208], R3 ;  /* 0x00008200ff171a19 */ /* 0x000fc60000011603 */
[----:B------:R-:W-:Y:S02]  /*0360*/  IMAD.MOV.U32 R21, RZ, RZ, R7 ;  /* 0x000000ffff157224 */ /* 0x000fe400078e0007 */
[----:B------:R-:W-:-:S03]  /*0370*/  @P1 IMAD.HI.U32 R6, R10, c[0x0][0x204], RZ ;  /* 0x000081000a061a27 */ /* 0x000fc600078e00ff */
[----:B------:R-:W-:Y:S01]  /*0380*/  @P1 SHF.R.U32.HI R21, RZ, c[0x0][0x208], R0 ;  /* 0x00008200ff151a19 */ /* 0x000fe20000011600 */
[----:B------:R-:W-:Y:S01]  /*0390*/  IMAD.MOV.U32 R20, RZ, RZ, R12 ;  /* 0x000000ffff147224 */ /* 0x000fe200078e000c */
[----:B------:R-:W-:Y:S01]  /*03a0*/  @P1 SHF.R.U32.HI R19, RZ, c[0x0][0x208], R6 ;  /* 0x00008200ff131a19 */ /* 0x000fe20000011606 */
[----:B------:R-:W-:-:S04]  /*03b0*/  @P1 IMAD.HI.U32 R8, R12, c[0x0][0x204], RZ ;  /* 0x000081000c081a27 */ /* 0x000fc800078e00ff */
[----:B------:R-:W-:Y:S01]  /*03c0*/  IMAD.MOV R3, RZ, RZ, -R23 ;  /* 0x000000ffff037224 */ /* 0x000fe200078e0a17 */
[----:B------:R-:W-:Y:S01]  /*03d0*/  @P1 SHF.R.U32.HI R20, RZ, c[0x0][0x208], R8 ;  /* 0x00008200ff141a19 */ /* 0x000fe20000011608 */
[----:B------:R-:W-:Y:S02]  /*03e0*/  IMAD.MOV R0, RZ, RZ, -R21 ;  /* 0x000000ffff007224 */ /* 0x000fe400078e0a15 */
[----:B------:R-:W-:Y:S02]  /*03f0*/  IMAD R3, R3, c[0x0][0x200], R14 ;  /* 0x0000800003037a24 */ /* 0x000fe400078e020e */
[----:B------:R-:W-:Y:S02]  /*0400*/  IMAD R0, R0, c[0x0][0x200], R7 ;  /* 0x0000800000007a24 */ /* 0x000fe400078e0207 */
[----:B------:R-:W-:Y:S01]  /*0410*/  IMAD.MOV R25, RZ, RZ, -R19 ;  /* 0x000000ffff197224 */ /* 0x000fe200078e0a13 */
[----:B------:R-:W-:Y:S01]  /*0420*/  MOV R14, R3 ;  /* 0x00000003000e7202 */ /* 0x000fe20000000f00 */
[----:B------:R-:W-:-:S02]  /*0430*/  IMAD.MOV R29, RZ, RZ, -R20 ;  /* 0x000000ffff1d7224 */ /* 0x000fc400078e0a14 */
[----:B------:R-:W-:-:S04]  /*0440*/  @P0 IMAD.HI.U32 R6, R3, c[0x0][0x210], RZ ;  /* 0x0000840003060a27 */ /* 0x000fc800078e00ff */
[----:B------:R-:W-:Y:S01]  /*0450*/  @P0 IMAD.HI.U32 R4, R0, c[0x0][0x210], RZ ;  /* 0x0000840000040a27 */ /* 0x000fe200078e00ff */
[----:B------:R-:W-:-:S03]  /*0460*/  @P0 SHF.R.U32.HI R14, RZ, c[0x0][0x214], R6 ;  /* 0x00008500ff0e0a19 */ /* 0x000fc60000011606 */
[----:B------:R-:W-:Y:S02]  /*0470*/  IMAD.MOV.U32 R8, RZ, RZ, R0 ;  /* 0x000000ffff087224 */ /* 0x000fe400078e0000 */
[----:B------:R-:W-:Y:S02]  /*0480*/  IMAD R25, R25, c[0x0][0x200], R10 ;  /* 0x0000800019197a24 */ /* 0x000fe400078e020a */
[----:B------:R-:W-:Y:S01]  /*0490*/  IMAD R29, R29, c[0x0][0x200], R12 ;  /* 0x000080001d1d7a24 */ /* 0x000fe200078e020c */
[----:B------:R-:W-:Y:S01]  /*04a0*/  @P0 SHF.R.U32.HI R8, RZ, c[0x0][0x214], R4 ;  /* 0x00008500ff080a19 */ /* 0x000fe20000011604 */
[----:B-1----:R-:W-:Y:S01]  /*04b0*/  IMAD R28, R198, 0x2, R31 ;  /* 0x00000002c61c7824 */ /* 0x002fe200078e021f */
[----:B------:R-:W-:Y:S01]  /*04c0*/  IADD3 R4, -R14, RZ, RZ ;  /* 0x000000ff0e047210 */ /* 0x000fe20007ffe1ff */
[----:B------:R-:W-:-:S04]  /*04d0*/  @P0 IMAD.HI.U32 R9, R25, c[0x0][0x210], RZ ;  /* 0x0000840019090a27 */ /* 0x000fc800078e00ff */
[----:B------:R-:W-:Y:S02]  /*04e0*/  IMAD.MOV.U32 R6, RZ, RZ, R25 ;  /* 0x000000ffff067224 */ /* 0x000fe400078e0019 */
[----:B------:R-:W-:-:S03]  /*04f0*/  @P0 IMAD.HI.U32 R7, R29, c[0x0][0x210], RZ ;  /* 0x000084001d070a27 */ /* 0x000fc600078e00ff */
[----:B------:R-:W-:Y:S01]  /*0500*/  @P0 SHF.R.U32.HI R6, RZ, c[0x0][0x214], R9 ;  /* 0x00008500ff060a19 */ /* 0x000fe20000011609 */
[----:B------:R-:W-:Y:S01]  /*0510*/  IMAD.MOV.U32 R10, RZ, RZ, R29 ;  /* 0x000000ffff0a7224 */ /* 0x000fe200078e001d */
[----:B------:R-:W-:Y:S01]  /*0520*/  IADD3 R9, -R22, c[0x0][0x180], RZ ;  /* 0x0000600016097a10 */ /* 0x000fe20007ffe1ff */
[----:B------:R-:W-:Y:S01]  /*0530*/  IMAD.SHL.U32 R28, R28, 0x10, RZ ;  /* 0x000000101c1c7824 */ /* 0x000fe200078e00ff */
[----:B------:R-:W-:Y:S01]  /*0540*/  IADD3 R22, -R22, c[0x0][0x17c], RZ ;  /* 0x00005f0016167a10 */ /* 0x000fe20007ffe1ff */
[----:B------:R-:W-:Y:S01]  /*0550*/  IMAD R33, R4, c[0x0][0x20c], R3 ;  /* 0x0000830004217a24 */ /* 0x000fe200078e0203 */
[----:B------:R-:W-:Y:S01]  /*0560*/  @P0 SHF.R.U32.HI R10, RZ, c[0x0][0x214], R7 ;  /* 0x00008500ff0a0a19 */ /* 0x000fe20000011607 */
[----:B------:R-:W-:Y:S01]  /*0570*/  IMAD.MOV R7, RZ, RZ, -R8 ;  /* 0x000000ffff077224 */ /* 0x000fe200078e0a08 */
[----:B------:R-:W-:Y:S01]  /*0580*/  SHF.R.S32.HI R3, RZ, 0x1f, R28 ;  /* 0x0000001fff037819 */ /* 0x000fe2000001141c */
[-C--:B------:R-:W-:Y:S01]  /*0590*/  IMAD R14, R14, R15.reuse, -c[0x0][0x184] ;  /* 0x800061000e0e7624 */ /* 0x080fe200078e020f */
[----:B------:R-:W-:Y:S01]  /*05a0*/  MOV R4, c[0x0][0x190] ;  /* 0x0000640000047a02 */ /* 0x000fe20000000f00 */
[----:B------:R-:W-:Y:S01]  /*05b0*/  IMAD R7, R7, c[0x0][0x20c], R0 ;  /* 0x0000830007077a24 */ /* 0x000fe200078e0200 */
[----:B------:R-:W-:Y:S01]  /*05c0*/  SEL R27, R22, RZ, !P6 ;  /* 0x000000ff161b7207 */ /* 0x000fe20007000000 */
[-C--:B------:R-:W-:Y:S01]  /*05d0*/  IMAD R13, R8, R15.reuse, -c[0x0][0x184] ;  /* 0x80006100080d7624 */ /* 0x080fe200078e020f */
[----:B------:R-:W-:Y:S01]  /*05e0*/  LEA.HI R0, R3, R28, RZ, 0x5 ;  /* 0x0000001c03007211 */ /* 0x000fe200078f28ff */
[----:B------:R-:W-:Y:S01]  /*05f0*/  IMAD R8, R33, R4, -c[0x0][0x188] ;  /* 0x8000620021087624 */ /* 0x000fe200078e0204 */
[----:B------:R-:W-:Y:S01]  /*0600*/  SEL R17, R9, RZ, !P6 ;  /* 0x000000ff09117207 */ /* 0x000fe20007000000 */
[----:B------:R-:W-:Y:S01]  /*0610*/  IMAD.MOV R16, RZ, RZ, -R10 ;  /* 0x000000ffff107224 */ /* 0x000fe200078e0a0a */
[----:B------:R-:W-:Y:S01]  /*0620*/  LOP3.LUT R3, R0, 0xffffffe0, RZ, 0xc0, !PT ;  /* 0xffffffe000037812 */ /* 0x000fe200078ec0ff */
[-C--:B------:R-:W-:Y:S01]  /*0630*/  IMAD R12, R10, R15.reuse, -c[0x0][0x184] ;  /* 0x800061000a0c7624 */ /* 0x080fe200078e020f */
[----:B------:R-:W-:Y:S01]  /*0640*/  SHF.R.S32.HI R0, RZ, 0x5, R0 ;  /* 0x00000005ff007819 */ /* 0x000fe20000011400 */
[----:B------:R-:W-:-:S02]  /*0650*/  IMAD R10, R6, R15, -c[0x0][0x184] ;  /* 0x80006100060a7624 */ /* 0x000fc400078e020f */
[----:B------:R-:W-:Y:S02]  /*0660*/  IMAD R34, R27, c[0x0][0x194], R14 ;  /* 0x000065001b227a24 */ /* 0x000fe400078e020e */
[----:B------:R-:W-:Y:S02]  /*0670*/  IMAD R15, R17, c[0x0][0x198], R8 ;  /* 0x00006600110f7a24 */ /* 0x000fe400078e0208 */
[----:B------:R-:W-:Y:S02]  /*0680*/  IMAD R34, R34, c[0x0][0x1d0], RZ ;  /* 0x0000740022227a24 */ /* 0x000fe400078e02ff */
[----:B------:R-:W-:Y:S02]  /*0690*/  IMAD.IADD R46, R28, 0x1, -R3 ;  /* 0x000000011c2e7824 */ /* 0x000fe400078e0a03 */
[----:B------:R-:W-:Y:S01]  /*06a0*/  IMAD.SHL.U32 R15, R15, 0x20, RZ ;  /* 0x000000200f0f7824 */ /* 0x000fe200078e00ff */
[----:B------:R-:W-:Y:S01]  /*06b0*/  SHF.R.S32.HI R30, RZ, 0x1f, R34 ;  /* 0x0000001fff1e7819 */ /* 0x000fe20000011422 */
[----:B------:R-:W-:Y:S01]  /*06c0*/  IMAD.MOV R6, RZ, RZ, -R6 ;  /* 0x000000ffff067224 */ /* 0x000fe200078e0a06 */
[----:B------:R-:W-:Y:S01]  /*06d0*/  SHF.R.S32.HI R3, RZ, 0x1f, R46 ;  /* 0x0000001fff037819 */ /* 0x000fe2000001142e */
[----:B------:R-:W-:Y:S01]  /*06e0*/  IMAD R29, R16, c[0x0][0x20c], R29 ;  /* 0x00008300101d7a24 */ /* 0x000fe200078e021d */
[----:B------:R-:W-:Y:S01]  /*06f0*/  IADD3 R34, P1, P0, R34, R46, R15 ;  /* 0x0000002e22227210 */ /* 0x000fe2000783e00f */
[----:B------:R-:W-:Y:S01]  /*0700*/  IMAD R25, R6, c[0x0][0x20c], R25 ;  /* 0x0000830006197a24 */ /* 0x000fe200078e0219 */
[----:B------:R-:W-:Y:S01]  /*0710*/  SHF.R.S32.HI R15, RZ, 0x1f, R15 ;  /* 0x0000001fff0f7819 */ /* 0x000fe2000001140f */
[----:B------:R-:W-:-:S02]  /*0720*/  IMAD R7, R7, R4, -c[0x0][0x188] ;  /* 0x8000620007077624 */ /* 0x000fc400078e0204 */
[-C--:B------:R-:W-:Y:S01]  /*0730*/  IMAD R6, R29, R4.reuse, -c[0x0][0x188] ;  /* 0x800062001d067624 */ /* 0x080fe200078e0204 */
[----:B------:R-:W-:Y:S01]  /*0740*/  IADD3.X R30, R30, R3, R15, P1, P0 ;  /* 0x000000031e1e7210 */ /* 0x000fe20000fe040f */
[----:B------:R-:W-:Y:S02]  /*0750*/  IMAD R4, R25, R4, -c[0x0][0x188] ;  /* 0x8000620019047624 */ /* 0x000fe400078e0204 */
[C---:B------:R-:W-:Y:S02]  /*0760*/  IMAD R38, R27.reuse, c[0x0][0x194], R13 ;  /* 0x000065001b267a24 */ /* 0x040fe400078e020d */
[----:B------:R-:W-:Y:S02]  /*0770*/  IMAD R44, R27, c[0x0][0x194], R12 ;  /* 0x000065001b2c7a24 */ /* 0x000fe400078e020c */
[C---:B------:R-:W-:Y:S02]  /*0780*/  IMAD R25, R17.reuse, c[0x0][0x198], R7 ;  /* 0x0000660011197a24 */ /* 0x040fe400078e0207 */
[----:B------:R-:W-:-:S02]  /*0790*/  IMAD R15, R17, c[0x0][0x198], R6 ;  /* 0x00006600110f7a24 */ /* 0x000fc400078e0206 */
[----:B------:R-:W-:Y:S01]  /*07a0*/  IMAD R38, R38, c[0x0][0x1d0], RZ ;  /* 0x0000740026267a24 */ /* 0x000fe200078e02ff */
[----:B------:R-:W-:Y:S01]  /*07b0*/  SHF.L.U32 R25, R25, 0x5, RZ ;  /* 0x0000000519197819 */ /* 0x000fe200000006ff */
[----:B------:R-:W-:Y:S02]  /*07c0*/  IMAD R44, R44, c[0x0][0x1d0], RZ ;  /* 0x000074002c2c7a24 */ /* 0x000fe400078e02ff */
[----:B------:R-:W-:Y:S01]  /*07d0*/  IMAD.SHL.U32 R15, R15, 0x20, RZ ;  /* 0x000000200f0f7824 */ /* 0x000fe200078e00ff */
[----:B------:R-:W-:Y:S01]  /*07e0*/  SHF.R.S32.HI R16, RZ, 0x1f, R38 ;  /* 0x0000001fff107819 */ /* 0x000fe20000011426 */
[----:B------:R-:W-:Y:S01]  /*07f0*/  IMAD R42, R27, c[0x0][0x194], R10 ;  /* 0x000065001b2a7a24 */ /* 0x000fe200078e020a */
[----:B------:R-:W-:Y:S01]  /*0800*/  SHF.R.S32.HI R24, RZ, 0x1f, R44 ;  /* 0x0000001fff187819 */ /* 0x000fe2000001142c */
[----:B------:R-:W-:Y:S01]  /*0810*/  IMAD R17, R17, c[0x0][0x198], R4 ;  /* 0x0000660011117a24 */ /* 0x000fe200078e0204 */
[-C--:B------:R-:W-:Y:S01]  /*0820*/  IADD3 R38, P3, P2, R38, R46.reuse, R25 ;  /* 0x0000002e26267210 */ /* 0x080fe20007a7e019 */
[----:B------:R-:W-:Y:S01]  /*0830*/  IMAD R18, R23, c[0x0][0x1d8], RZ ;  /* 0x0000760017127a24 */ /* 0x000fe200078e02ff */
[----:B------:R-:W-:Y:S01]  /*0840*/  IADD3 R44, P1, P0, R44, R46, R15 ;  /* 0x0000002e2c2c7210 */ /* 0x000fe2000783e00f */
[----:B------:R-:W-:Y:S01]  /*0850*/  IMAD R29, R0, c[0x0][0x1d4], RZ ;  /* 0x00007500001d7a24 */ /* 0x000fe200078e02ff */
[----:B------:R-:W-:Y:S01]  /*0860*/  SHF.R.S32.HI R25, RZ, 0x1f, R25 ;  /* 0x0000001fff197819 */ /* 0x000fe20000011419 */
[----:B------:R-:W-:Y:S01]  /*0870*/  IMAD R42, R42, c[0x0][0x1d0], RZ ;  /* 0x000074002a2a7a24 */ /* 0x000fe200078e02ff */
[----:B------:R-:W-:Y:S01]  /*0880*/  SHF.R.S32.HI R15, RZ, 0x1f, R15 ;  /* 0x0000001fff0f7819 */ /* 0x000fe2000001140f */
[----:B------:R-:W-:Y:S01]  /*0890*/  IMAD.SHL.U32 R17, R17, 0x20, RZ ;  /* 0x0000002011117824 */ /* 0x000fe200078e00ff */
[-C--:B------:R-:W-:Y:S01]  /*08a0*/  IADD3.X R16, R16, R3.reuse, R25, P3, P2 ;  /* 0x0000000310107210 */ /* 0x080fe20001fe4419 */
[----:B------:R-:W-:Y:S01]  /*08b0*/  IMAD R27, R21, c[0x0][0x1d8], RZ ;  /* 0x00007600151b7a24 */ /* 0x000fe200078e02ff */
[----:B------:R-:W-:Y:S01]  /*08c0*/  IADD3.X R24, R24, R3, R15, P1, P0 ;  /* 0x0000000318187210 */ /* 0x000fe20000fe040f */
[----:B------:R-:W-:Y:S01]  /*08d0*/  IMAD R26, R20, c[0x0][0x1d8], RZ ;  /* 0x00007600141a7a24 */ /* 0x000fe200078e02ff */
[----:B------:R-:W-:-:S02]  /*08e0*/  IADD3 R34, P3, P2, R18, R34, R29 ;  /* 0x0000002212227210 */ /* 0x000fc40007a7e01d */
[----:B------:R-:W-:Y:S02]  /*08f0*/  SHF.R.S32.HI R15, RZ, 0x1f, R18 ;  /* 0x0000001fff0f7819 */ /* 0x000fe40000011412 */
[----:B------:R-:W-:Y:S02]  /*0900*/  SHF.R.S32.HI R18, RZ, 0x1f, R42 ;  /* 0x0000001fff127819 */ /* 0x000fe4000001142a */
[--C-:B------:R-:W-:Y:S02]  /*0910*/  IADD3 R42, P1, P0, R42, R46, R17.reuse ;  /* 0x0000002e2a2a7210 */ /* 0x100fe4000783e011 */
[----:B------:R-:W-:Y:S01]  /*0920*/  SHF.R.S32.HI R32, RZ, 0x1f, R17 ;  /* 0x0000001fff207819 */ /* 0x000fe20000011411 */
[----:B------:R-:W-:Y:S01]  /*0930*/  IMAD R17, R19, c[0x0][0x1d8], RZ ;  /* 0x0000760013117a24 */ /* 0x000fe200078e02ff */
[----:B------:R-:W-:Y:S02]  /*0940*/  SHF.R.S32.HI R25, RZ, 0x1f, R29 ;  /* 0x0000001fff197819 */ /* 0x000fe4000001141d */
[----:B------:R-:W-:-:S02]  /*0950*/  IADD3.X R18, R18, R3, R32, P1, P0 ;  /* 0x0000000312127210 */ /* 0x000fc40000fe0420 */
[----:B------:R-:W-:Y:S02]  /*0960*/  IADD3.X R15, R15, R30, R25, P3, P2 ;  /* 0x0000001e0f0f7210 */ /* 0x000fe40001fe4419 */
[--C-:B------:R-:W-:Y:S02]  /*0970*/  IADD3 R38, P5, P4, R27, R38, R29.reuse ;  /* 0x000000261b267210 */ /* 0x100fe40007cbe01d */
[--C-:B------:R-:W-:Y:S02]  /*0980*/  IADD3 R44, P3, P2, R26, R44, R29.reuse ;  /* 0x0000002c1a2c7210 */ /* 0x100fe40007a7e01d */
[----:B------:R-:W-:Y:S02]  /*0990*/  IADD3 R42, P1, P0, R17, R42, R29 ;  /* 0x0000002a112a7210 */ /* 0x000fe4000783e01d */
[----:B------:R-:W-:Y:S02]  /*09a0*/  SHF.R.S32.HI R29, RZ, 0x1f, R27 ;  /* 0x0000001fff1d7819 */ /* 0x000fe4000001141b */
[----:B------:R-:W-:-:S02]  /*09b0*/  SHF.R.S32.HI R27, RZ, 0x1f, R26 ;  /* 0x0000001fff1b7819 */ /* 0x000fc4000001141a */
[----:B------:R-:W-:Y:S02]  /*09c0*/  IADD3.X R16, R29, R16, R25, P5, P4 ;  /* 0x000000101d107210 */ /* 0x000fe40002fe8419 */
[----:B------:R-:W-:Y:S02]  /*09d0*/  ISETP.LE.AND P4, PT, R188, c[0x0][0x17c], PT ;  /* 0x00005f00bc007a0c */ /* 0x000fe40003f83270 */
[----:B------:R-:W-:Y:S02]  /*09e0*/  SHF.R.S32.HI R26, RZ, 0x1f, R17 ;  /* 0x0000001fff1a7819 */ /* 0x000fe40000011411 */
[--C-:B------:R-:W-:Y:S02]  /*09f0*/  IADD3.X R17, R27, R24, R25.reuse, P3, P2 ;  /* 0x000000181b117210 */ /* 0x100fe40001fe4419 */
[----:B------:R-:W-:Y:S02]  /*0a00*/  IADD3.X R18, R26, R18, R25, P1, P0 ;  /* 0x000000121a127210 */ /* 0x000fe40000fe0419 */
[----:B------:R-:W-:-:S02]  /*0a10*/  IADD3 R34, P3, R34, c[0x0][0x218], RZ ;  /* 0x0000860022227a10 */ /* 0x000fc40007f7e0ff */
[----:B------:R-:W-:Y:S02]  /*0a20*/  IADD3 R38, P2, R38, c[0x0][0x218], RZ ;  /* 0x0000860026267a10 */ /* 0x000fe40007f5e0ff */
[----:B------:R-:W-:Y:S02]  /*0a30*/  IADD3 R44, P1, R44, c[0x0][0x218], RZ ;  /* 0x000086002c2c7a10 */ /* 0x000fe40007f3e0ff */
[----:B------:R-:W-:Y:S02]  /*0a40*/  IADD3 R42, P0, R42, c[0x0][0x218], RZ ;  /* 0x000086002a2a7a10 */ /* 0x000fe40007f1e0ff */
[----:B------:R-:W-:Y:S02]  /*0a50*/  IADD3.X R35, R15, c[0x0][0x21c], RZ, P3, !PT ;  /* 0x000087000f237a10 */ /* 0x000fe40001ffe4ff */
[----:B------:R-:W-:Y:S02]  /*0a60*/  IADD3.X R39, R16, c[0x0][0x21c], RZ, P2, !PT ;  /* 0x0000870010277a10 */ /* 0x000fe400017fe4ff */
[----:B------:R-:W-:-:S02]  /*0a70*/  IADD3.X R45, R17, c[0x0][0x21c], RZ, P1, !PT ;  /* 0x00008700112d7a10 */ /* 0x000fc40000ffe4ff */
[----:B------:R-:W-:Y:S01]  /*0a80*/  IADD3.X R43, R18, c[0x0][0x21c], RZ, P0, !PT ;  /* 0x00008700122b7a10 */ /* 0x000fe200007fe4ff */
[----:B------:R-:W-:Y:S05]  /*0a90*/  @!P4 BRA `(.L_x_623) ;  /* 0x000002600000c947 */ /* 0x000fea0003800000 */
[----:B------:R-:W-:Y:S01]  /*0aa0*/  ISETP.GE.AND P5, PT, R23, c[0x0][0x160], PT ;  /* 0x0000580017007a0c */ /* 0x000fe20003fa6270 */
[----:B------:R-:W-:Y:S01]  /*0ab0*/  IMAD.MOV.U32 R208, RZ, RZ, RZ ;  /* 0x000000ffffd07224 */ /* 0x000fe200078e00ff */
[----:B------:R-:W-:Y:S01]  /*0ac0*/  ISETP.GE.AND P4, PT, R21, c[0x0][0x160], PT ;  /* 0x0000580015007a0c */ /* 0x000fe20003f86270 */
[----:B------:R-:W-:Y:S01]  /*0ad0*/  IMAD.MOV.U32 R206, RZ, RZ, RZ ;  /* 0x000000ffffce7224 */ /* 0x000fe200078e00ff */
[----:B------:R-:W-:Y:S01]  /*0ae0*/  ISETP.GE.AND P3, PT, R20, c[0x0][0x160], PT ;  /* 0x0000580014007a0c */ /* 0x000fe20003f66270 */
[----:B------:R-:W-:Y:S01]  /*0af0*/  IMAD.MOV.U32 R202, RZ, RZ, RZ ;  /* 0x000000ffffca7224 */ /* 0x000fe200078e00ff */
[----:B------:R-:W-:Y:S02]  /*0b00*/  ISETP.GE.AND P2, PT, R19, c[0x0][0x160], PT ;  /* 0x0000580013007a0c */ /* 0x000fe40003f46270 */
[----:B------:R-:W-:Y:S02]  /*0b10*/  MOV R204, RZ ;  /* 0x000000ff00cc7202 */ /* 0x000fe40000000f00 */
[----:B------:R-:W-:-:S05]  /*0b20*/  MOV R23, RZ ;  /* 0x000000ff00177202 */ /* 0x000fca0000000f00 */
.L_x_624:
[----:B------:R-:W-:-:S05]  /*0b30*/  IMAD.IADD R16, R22, 0x1, -R23 ;  /* 0x0000000116107824 */ /* 0x000fca00078e0a17 */
[----:B------:R-:W-:-:S05]  /*0b40*/  SEL R19, R16, R23, !P6 ;  /* 0x0000001710137207 */ /* 0x000fca0007000000 */
[C---:B------:R-:W-:Y:S02]  /*0b50*/  IMAD R15, R19.reuse, c[0x0][0x194], R13 ;  /* 0x00006500130f7a24 */ /* 0x040fe400078e020d */
[C---:B------:R-:W-:Y:S02]  /*0b60*/  IMAD R17, R19.reuse, c[0x0][0x194], R14 ;  /* 0x0000650013117a24 */ /* 0x040fe400078e020e */
[----:B------:R-:W-:Y:S01]  /*0b70*/  IMAD R16, R19, c[0x0][0x194], R12 ;  /* 0x0000650013107a24 */ /* 0x000fe200078e020c */
[----:B------:R-:W-:Y:S02]  /*0b80*/  ISETP.GT.AND P0, PT, R15, -0x1, !P4 ;  /* 0xffffffff0f00780c */ /* 0x000fe40006704270 */
[----:B------:R-:W-:Y:S02]  /*0b90*/  ISETP.GT.AND P1, PT, R17, -0x1, !P5 ;  /* 0xffffffff1100780c */ /* 0x000fe40006f24270 */
[----:B------:R-:W-:Y:S01]  /*0ba0*/  ISETP.LT.AND P0, PT, R15, c[0x0][0x164], P0 ;  /* 0x000059000f007a0c */ /* 0x000fe20000701270 */
[----:B------:R-:W-:Y:S01]  /*0bb0*/  IMAD R15, R19, c[0x0][0x194], R10 ;  /* 0x00006500130f7a24 */ /* 0x000fe200078e020a */
[----:B------:R-:W-:-:S02]  /*0bc0*/  ISETP.LT.AND P1, PT, R17, c[0x0][0x164], P1 ;  /* 0x0000590011007a0c */ /* 0x000fc40000f21270 */
[----:B------:R-:W-:Y:S02]  /*0bd0*/  SEL R20, RZ, 0x1, !P0 ;  /* 0x00000001ff147807 */ /* 0x000fe40004000000 */
[----:B------:R-:W-:Y:S02]  /*0be0*/  SEL R24, RZ, 0x1, !P1 ;  /* 0x00000001ff187807 */ /* 0x000fe40004800000 */
[C---:B------:R-:W-:Y:S02]  /*0bf0*/  ISETP.GT.AND P1, PT, R16.reuse, -0x1, !P3 ;  /* 0xffffffff1000780c */ /* 0x040fe40005f24270 */
[C---:B------:R-:W-:Y:S02]  /*0c00*/  ISETP.GT.AND P0, PT, R15.reuse, -0x1, !P2 ;  /* 0xffffffff0f00780c */ /* 0x040fe40005704270 */
[----:B------:R-:W-:Y:S02]  /*0c10*/  ISETP.LT.AND P1, PT, R16, c[0x0][0x164], P1 ;  /* 0x0000590010007a0c */ /* 0x000fe40000f21270 */
[----:B------:R-:W-:-:S02]  /*0c20*/  ISETP.LT.AND P0, PT, R15, c[0x0][0x164], P0 ;  /* 0x000059000f007a0c */ /* 0x000fc40000701270 */
[----:B------:R-:W-:Y:S02]  /*0c30*/  SEL R18, RZ, 0x1, !P1 ;  /* 0x00000001ff127807 */ /* 0x000fe40004800000 */
[----:B------:R-:W-:Y:S02]  /*0c40*/  SEL R16, RZ, 0x1, !P0 ;  /* 0x00000001ff107807 */ /* 0x000fe40004000000 */
[-C--:B------:R-:W-:Y:S02]  /*0c50*/  SHF.L.U32 R21, R24, R23.reuse, RZ ;  /* 0x0000001718157219 */ /* 0x080fe400000006ff */
[-C--:B------:R-:W-:Y:S02]  /*0c60*/  SHF.L.U32 R19, R20, R23.reuse, RZ ;  /* 0x0000001714137219 */ /* 0x080fe400000006ff */
[-C--:B------:R-:W-:Y:S02]  /*0c70*/  SHF.L.U32 R17, R18, R23.reuse, RZ ;  /* 0x0000001712117219 */ /* 0x080fe400000006ff */
[----:B------:R-:W-:-:S02]  /*0c80*/  SHF.L.U32 R15, R16, R23, RZ ;  /* 0x00000017100f7219 */ /* 0x000fc400000006ff */
[----:B------:R-:W-:Y:S02]  /*0c90*/  IADD3 R23, R23, 0x1, RZ ;  /* 0x0000000117177810 */ /* 0x000fe40007ffe0ff */
[----:B------:R-:W-:Y:S02]  /*0ca0*/  LOP3.LUT R202, R21, R202, RZ, 0xfc, !PT ;  /* 0x000000ca15ca7212 */ /* 0x000fe400078efcff */
[----:B------:R-:W-:Y:S02]  /*0cb0*/  ISETP.GE.AND P0, PT, R23, c[0x0][0x17c], PT ;  /* 0x00005f0017007a0c */ /* 0x000fe40003f06270 */
[----:B------:R-:W-:Y:S02]  /*0cc0*/  LOP3.LUT R204, R19, R204, RZ, 0xfc, !PT ;  /* 0x000000cc13cc7212 */ /* 0x000fe400078efcff */
[----:B------:R-:W-:Y:S02]  /*0cd0*/  LOP3.LUT R206, R17, R206, RZ, 0xfc, !PT ;  /* 0x000000ce11ce7212 */ /* 0x000fe400078efcff */
[----:B------:R-:W-:-:S06]  /*0ce0*/  LOP3.LUT R208, R15, R208, RZ, 0xfc, !PT ;  /* 0x000000d00fd07212 */ /* 0x000fcc00078efcff */
[----:B------:R-:W-:Y:S05]  /*0cf0*/  @!P0 BRA `(.L_x_624) ;  /* 0xfffffe3000008947 */ /* 0x000fea000383ffff */
.L_x_623:
[----:B------:R-:W-:Y:S01]  /*0d00*/  ISETP.LE.AND P0, PT, R188, c[0x0][0x180], PT ;  /* 0x00006000bc007a0c */ /* 0x000fe20003f03270 */
[----:B------:R-:W-:Y:S01]  /*0d10*/  IMAD.MOV.U32 R209, RZ, RZ, RZ ;  /* 0x000000ffffd17224 */ /* 0x000fe200078e00ff */
[----:B------:R-:W-:Y:S01]  /*0d20*/  MOV R207, RZ ;  /* 0x000000ff00cf7202 */ /* 0x000fe20000000f00 */
[----:B------:R-:W-:-:S09]  /*0d30*/  IMAD.MOV.U32 R205, RZ, RZ, RZ ;  /* 0x000000ffffcd7224 */ /* 0x000fd200078e00ff */
[----:B------:R-:W-:Y:S05]  /*0d40*/  @!P0 BRA `(.L_x_625) ;  /* 0x0000022000008947 */ /* 0x000fea0003800000 */
[----:B------:R-:W-:Y:S01]  /*0d50*/  MOV R213, RZ ;  /* 0x000000ff00d57202 */ /* 0x000fe20000000f00 */
[----:B------:R-:W-:Y:S01]  /*0d60*/  IMAD.MOV.U32 R207, RZ, RZ, RZ ;  /* 0x000000ffffcf7224 */ /* 0x000fe200078e00ff */
[----:B------:R-:W-:Y:S01]  /*0d70*/  MOV R209, RZ ;  /* 0x000000ff00d17202 */ /* 0x000fe20000000f00 */
[----:B------:R-:W-:Y:S01]  /*0d80*/  IMAD.MOV.U32 R18, RZ, RZ, RZ ;  /* 0x000000ffff127224 */ /* 0x000fe200078e00ff */
[----:B------:R-:W-:-:S04]  /*0d90*/  MOV R205, RZ ;  /* 0x000000ff00cd7202 */ /* 0x000fc80000000f00 */
.L_x_626:
[C---:B------:R-:W-:Y:S02]  /*0da0*/  SEL R15, R9.reuse, R18, !P6 ;  /* 0x00000012090f7207 */ /* 0x040fe40007000000 */
[----:B------:R-:W-:-:S03]  /*0db0*/  IADD3 R9, R9, -0x1, RZ ;  /* 0xffffffff09097810 */ /* 0x000fc60007ffe0ff */
[C---:B------:R-:W-:Y:S02]  /*0dc0*/  IMAD R14, R15.reuse, c[0x0][0x198], R8 ;  /* 0x000066000f0e7a24 */ /* 0x040fe400078e0208 */
[C---:B------:R-:W-:Y:S02]  /*0dd0*/  IMAD R13, R15.reuse, c[0x0][0x198], R7 ;  /* 0x000066000f0d7a24 */ /* 0x040fe400078e0207 */
[C---:B------:R-:W-:Y:S01]  /*0de0*/  IMAD R12, R15.reuse, c[0x0][0x198], R6 ;  /* 0x000066000f0c7a24 */ /* 0x040fe200078e0206 */
[----:B------:R-:W-:Y:S01]  /*0df0*/  ISETP.GE.AND P2, PT, R14, c[0x0][0x168], PT ;  /* 0x00005a000e007a0c */ /* 0x000fe20003f46270 */
[----:B------:R-:W-:Y:S01]  /*0e00*/  IMAD R10, R15, c[0x0][0x198], R4 ;  /* 0x000066000f0a7a24 */ /* 0x000fe200078e0204 */
[----:B------:R-:W-:Y:S02]  /*0e10*/  ISETP.GE.AND P1, PT, R13, c[0x0][0x168], PT ;  /* 0x00005a000d007a0c */ /* 0x000fe40003f26270 */
[----:B------:R-:W-:Y:S02]  /*0e20*/  ISETP.GE.AND P0, PT, R12, c[0x0][0x168], PT ;  /* 0x00005a000c007a0c */ /* 0x000fe40003f06270 */
[----:B------:R-:W-:-:S02]  /*0e30*/  ISETP.GE.AND P3, PT, R10, c[0x0][0x168], PT ;  /* 0x00005a000a007a0c */ /* 0x000fc40003f66270 */
[----:B------:R-:W-:Y:S02]  /*0e40*/  ISETP.GT.AND P4, PT, R14, -0x1, !P2 ;  /* 0xffffffff0e00780c */ /* 0x000fe40005784270 */
[----:B------:R-:W-:Y:S02]  /*0e50*/  ISETP.GT.AND P2, PT, R13, -0x1, !P1 ;  /* 0xffffffff0d00780c */ /* 0x000fe40004f44270 */
[----:B------:R-:W-:Y:S02]  /*0e60*/  ISETP.GT.AND P1, PT, R12, -0x1, !P0 ;  /* 0xffffffff0c00780c */ /* 0x000fe40004724270 */
[----:B------:R-:W-:Y:S02]  /*0e70*/  ISETP.GT.AND P0, PT, R10, -0x1, !P3 ;  /* 0xffffffff0a00780c */ /* 0x000fe40005f04270 */
[----:B------:R-:W-:Y:S02]  /*0e80*/  SEL R19, RZ, 0x1, !P4 ;  /* 0x00000001ff137807 */ /* 0x000fe40006000000 */
[----:B------:R-:W-:-:S02]  /*0e90*/  SEL R17, RZ, 0x1, !P2 ;  /* 0x00000001ff117807 */ /* 0x000fc40005000000 */
        /* <DEDUP_REMOVED lines=13> */
.L_x_625:
[----:B------:R-:W-:Y:S01]  /*0f70*/  IABS R4, c[0x0][0x1a4] ;  /* 0x0000690000047a13 */ /* 0x000fe20000000000 */
[----:B------:R-:W-:Y:S01]  /*0f80*/  IMAD R36, R36, 0x20, R11 ;  /* 0x0000002024247824 */ /* 0x000fe200078e020b */
[----:B------:R-:W-:Y:S01]  /*0f90*/  ULDC UR5, c[0x0][0x16c] ;  /* 0x00005b0000057ab9 */ /* 0x000fe20000000800 */
[----:B------:R-:W-:Y:S01]  /*0fa0*/  CS2R R20, SRZ ;  /* 0x0000000000147805 */ /* 0x000fe2000001ff00 */
[----:B------:R-:W-:Y:S01]  /*0fb0*/  ULDC UR4, c[0x0][0x1a4] ;  /* 0x0000690000047ab9 */ /* 0x000fe20000000800 */
[----:B------:R-:W-:Y:S01]  /*0fc0*/  CS2R R22, SRZ ;  /* 0x0000000000167805 */ /* 0x000fe2000001ff00 */
[----:B------:R-:W0:Y:S01]  /*0fd0*/  I2F.RP R7, R4 ;  /* 0x0000000400077306 */ /* 0x000e220000209400 */
[----:B------:R-:W-:Y:S01]  /*0fe0*/  ULOP3.LUT UR4, UR5, UR4, URZ, 0x3c, !UPT ;  /* 0x0000000405047292 */ /* 0x000fe2000f8e3c3f */
[----:B------:R-:W-:Y:S01]  /*0ff0*/  CS2R R24, SRZ ;  /* 0x0000000000187805 */ /* 0x000fe2000001ff00 */
[----:B------:R-:W-:-:S05]  /*1000*/  CS2R R26, SRZ ;  /* 0x00000000001a7805 */ /* 0x000fca000001ff00 */
[----:B0-----:R-:W0:Y:S02]  /*1010*/  MUFU.RCP R8, R7 ;  /* 0x0000000700087308 */ /* 0x001e240000001000 */
[----:B0-----:R-:W-:-:S06]  /*1020*/  IADD3 R8, R8, 0xffffffe, RZ ;  /* 0x0ffffffe08087810 */ /* 0x001fcc0007ffe0ff */
[----:B------:R0:W1:Y:S02]  /*1030*/  F2I.FTZ.U32.TRUNC.NTZ R9, R8 ;  /* 0x0000000800097305 */ /* 0x000064000021f000 */
[----:B0-----:R-:W-:Y:S02]  /*1040*/  IMAD.MOV.U32 R8, RZ, RZ, RZ ;  /* 0x000000ffff087224 */ /* 0x001fe400078e00ff */
[----:B-1----:R-:W-:-:S04]  /*1050*/  IMAD.MOV R6, RZ, RZ, -R9 ;  /* 0x000000ffff067224 */ /* 0x002fc800078e0a09 */
[----:B------:R-:W-:Y:S01]  /*1060*/  IMAD R131, R6, R4, RZ ;  /* 0x0000000406837224 */ /* 0x000fe200078e02ff */
[----:B------:R-:W-:-:S03]  /*1070*/  IABS R6, c[0x0][0x16c] ;  /* 0x00005b0000067a13 */ /* 0x000fc60000000000 */
[----:B------:R-:W-:-:S06]  /*1080*/  IMAD.HI.U32 R131, R9, R131, R8 ;  /* 0x0000008309837227 */ /* 0x000fcc00078e0008 */
[----:B------:R-:W-:-:S04]  /*1090*/  IMAD.HI.U32 R131, R131, R6, RZ ;  /* 0x0000000683837227 */ /* 0x000fc800078e00ff */
[----:B------:R-:W-:-:S04]  /*10a0*/  IMAD.MOV R7, RZ, RZ, -R131 ;  /* 0x000000ffff077224 */ /* 0x000fc800078e0a83 */
[----:B------:R-:W-:Y:S02]  /*10b0*/  IMAD R7, R4, R7, R6 ;  /* 0x0000000704077224 */ /* 0x000fe400078e0206 */
[----:B------:R-:W-:-:S03]  /*10c0*/  IMAD R6, R5, 0x40, R36 ;  /* 0x0000004005067824 */ /* 0x000fc600078e0224 */
[----:B------:R-:W-:Y:S02]  /*10d0*/  ISETP.GT.U32.AND P2, PT, R4, R7, PT ;  /* 0x000000070400720c */ /* 0x000fe40003f44070 */
[C---:B------:R-:W-:Y:S02]  /*10e0*/  IADD3 R5, R6.reuse, 0x10, RZ ;  /* 0x0000001006057810 */ /* 0x040fe40007ffe0ff */
[C---:B------:R-:W-:Y:S01]  /*10f0*/  ISETP.GE.AND P1, PT, R6.reuse, c[0x0][0x178], PT ;  /* 0x00005e0006007a0c */ /* 0x040fe20003f26270 */
[----:B------:R-:W-:Y:S01]  /*1100*/  IMAD.SHL.U32 R6, R6, 0x20, RZ ;  /* 0x0000002006067824 */ /* 0x000fe200078e00ff */
[----:B------:R-:W-:Y:S02]  /*1110*/  ISETP.GE.AND P0, PT, R5, c[0x0][0x178], PT ;  /* 0x00005e0005007a0c */ /* 0x000fe40003f06270 */
[----:B------:R-:W-:Y:S02]  /*1120*/  SEL R5, RZ, 0x1, P1 ;  /* 0x00000001ff057807 */ /* 0x000fe40000800000 */
[----:B------:R-:W-:-:S02]  /*1130*/  ISETP.LE.AND P1, PT, RZ, UR4, PT ;  /* 0x00000004ff007c0c */ /* 0x000fc4000bf23270 */
[----:B------:R-:W-:Y:S01]  /*1140*/  @!P2 IMAD.IADD R7, R7, 0x1, -R4 ;  /* 0x000000010707a824 */ /* 0x000fe200078e0a04 */
[----:B------:R-:W-:Y:S02]  /*1150*/  @!P2 IADD3 R131, R131, 0x1, RZ ;  /* 0x000000018383a810 */ /* 0x000fe40007ffe0ff */
[----:B------:R-:W-:Y:S02]  /*1160*/  ISETP.NE.AND P2, PT, RZ, c[0x0][0x1a4], PT ;  /* 0x00006900ff007a0c */ /* 0x000fe40003f45270 */
[----:B------:R-:W-:Y:S02]  /*1170*/  ISETP.GE.U32.AND P3, PT, R7, R4, PT ;  /* 0x000000040700720c */ /* 0x000fe40003f66070 */
[----:B------:R-:W-:Y:S02]  /*1180*/  SEL R4, RZ, 0xffffffff, P0 ;  /* 0xffffffffff047807 */ /* 0x000fe40000000000 */
[----:B------:R-:W-:-:S03]  /*1190*/  ISETP.GE.U32.AND P0, PT, R28, c[0x0][0x16c], PT ;  /* 0x00005b001c007a0c */ /* 0x000fc60003f06070 */
[----:B------:R-:W-:Y:S01]  /*11a0*/  IMAD.SHL.U32 R4, R4, 0x2, RZ ;  /* 0x0000000204047824 */ /* 0x000fe200078e00ff */
[----:B------:R-:W-:Y:S02]  /*11b0*/  SEL R207, R207, RZ, !P0 ;  /* 0x000000ffcfcf7207 */ /* 0x000fe40004000000 */
[----:B------:R-:W-:Y:S02]  /*11c0*/  SEL R205, R205, RZ, !P0 ;  /* 0x000000ffcdcd7207 */ /* 0x000fe40004000000 */
[----:B------:R-:W-:Y:S02]  /*11d0*/  @P3 IADD3 R131, R131, 0x1, RZ ;  /* 0x0000000183833810 */ /* 0x000fe40007ffe0ff */
[----:B------:R-:W-:Y:S01]  /*11e0*/  LOP3.LUT R4, R4, 0x2, R5, 0xe2, !PT ;  /* 0x0000000204047812 */ /* 0x000fe200078ee205 */
[----:B------:R-:W-:Y:S01]  /*11f0*/  IMAD R5, R0, c[0x0][0x228], RZ ;  /* 0x00008a0000057a24 */ /* 0x000fe200078e02ff */
[----:B------:R-:W-:Y:S01]  /*1200*/  SEL R202, R202, RZ, !P0 ;  /* 0x000000ffcaca7207 */ /* 0x000fe20004000000 */
[----:B------:R-:W-:Y:S01]  /*1210*/  @!P1 IMAD.MOV R131, RZ, RZ, -R131 ;  /* 0x000000ffff839224 */ /* 0x000fe200078e0a83 */
[----:B------:R-:W-:-:S02]  /*1220*/  SEL R204, R204, RZ, !P0 ;  /* 0x000000ffcccc7207 */ /* 0x000fc40004000000 */
[----:B------:R-:W-:Y:S02]  /*1230*/  SEL R209, R209, RZ, !P0 ;  /* 0x000000ffd1d17207 */ /* 0x000fe40004000000 */
[----:B------:R-:W-:Y:S02]  /*1240*/  @!P2 LOP3.LUT R131, RZ, c[0x0][0x1a4], RZ, 0x33, !PT ;  /* 0x00006900ff83aa12 */ /* 0x000fe400078e33ff */
[----:B------:R-:W-:Y:S02]  /*1250*/  SEL R206, R206, RZ, !P0 ;  /* 0x000000ffcece7207 */ /* 0x000fe40004000000 */
[----:B------:R-:W-:Y:S02]  /*1260*/  ISETP.GE.U32.AND P1, PT, R28, R131, PT ;  /* 0x000000831c00720c */ /* 0x000fe40003f26070 */
[----:B------:R-:W-:Y:S02]  /*1270*/  SEL R213, R213, RZ, !P0 ;  /* 0x000000ffd5d57207 */ /* 0x000fe40004000000 */
[----:B------:R-:W-:-:S02]  /*1280*/  SEL R0, R4, RZ, !P1 ;  /* 0x000000ff04007207 */ /* 0x000fc40004800000 */
[----:B------:R-:W-:Y:S02]  /*1290*/  IADD3 R46, P2, P1, R5, R6, R46 ;  /* 0x00000006052e7210 */ /* 0x000fe4000795e02e */
[----:B------:R-:W-:Y:S02]  /*12a0*/  SHF.R.S32.HI R4, RZ, 0x1f, R5 ;  /* 0x0000001fff047819 */ /* 0x000fe40000011405 */
[----:B------:R-:W-:Y:S02]  /*12b0*/  SHF.R.S32.HI R6, RZ, 0x1f, R6 ;  /* 0x0000001fff067819 */ /* 0x000fe40000011406 */
[----:B------:R-:W-:Y:S02]  /*12c0*/  SEL R208, R208, RZ, !P0 ;  /* 0x000000ffd0d07207 */ /* 0x000fe40004000000 */
[----:B------:R-:W-:Y:S02]  /*12d0*/  IADD3.X R3, R4, R6, R3, P2, P1 ;  /* 0x0000000604037210 */ /* 0x000fe400017e2403 */
[----:B------:R-:W-:-:S02]  /*12e0*/  IADD3 R46, P0, R46, c[0x0][0x250], RZ ;  /* 0x000094002e2e7a10 */ /* 0x000fc40007f1e0ff */
[----:B------:R-:W-:Y:S02]  /*12f0*/  SHF.R.U32.HI R5, RZ, 0x1, R0 ;  /* 0x00000001ff057819 */ /* 0x000fe40000011600 */
[----:B------:R-:W-:Y:S02]  /*1300*/  IADD3.X R47, R3, c[0x0][0x254], RZ, P0, !PT ;  /* 0x00009500032f7a10 */ /* 0x000fe400007fe4ff */
[----:B------:R-:W-:Y:S02]  /*1310*/  ISETP.NE.U32.AND P5, PT, R5, RZ, PT ;  /* 0x000000ff0500720c */ /* 0x000fe40003fa5070 */
[----:B------:R-:W-:Y:S01]  /*1320*/  IADD3 R40, P0, R46, c[0x0][0x238], RZ ;  /* 0x00008e002e287a10 */ /* 0x000fe20007f1e0ff */
[----:B------:R-:W-:Y:S01]  /*1330*/  CS2R R4, SRZ ;  /* 0x0000000000047805 */ /* 0x000fe2000001ff00 */
[----:B------:R-:W-:Y:S01]  /*1340*/  CS2R R6, SRZ ;  /* 0x0000000000067805 */ /* 0x000fe2000001ff00 */
[----:B------:R-:W-:Y:S01]  /*1350*/  IMAD.MOV.U32 R9, RZ, RZ, RZ ;  /* 0x000000ffff097224 */ /* 0x000fe200078e00ff */
[----:B------:R-:W-:-:S02]  /*1360*/  IADD3.X R41, R47, c[0x0][0x23c], RZ, P0, !PT ;  /* 0x00008f002f297a10 */ /* 0x000fc400007fe4ff */
[----:B------:R-:W-:Y:S01]  /*1370*/  LOP3.LUT P1, RZ, R0, 0x1, RZ, 0xc0, !PT ;  /* 0x0000000100ff7812 */ /* 0x000fe2000782c0ff */
[----:B------:R-:W-:Y:S01]  /*1380*/  CS2R R10, SRZ ;  /* 0x00000000000a7805 */ /* 0x000fe2000001ff00 */
[----:B------:R-:W-:Y:S01]  /*1390*/  IMAD.MOV.U32 R30, RZ, RZ, 0x8 ;  /* 0x00000008ff1e7424 */ /* 0x000fe200078e00ff */
[----:B------:R-:W-:Y:S02]  /*13a0*/  SHF.R.U32.HI R29, RZ, 0x5, R199 ;  /* 0x00000005ff1d7819 */ /* 0x000fe400000116c7 */
[----:B------:R-:W-:Y:S01]  /*13b0*/  LOP3.LUT P3, RZ, R207, 0x1, R204, 0x80, !PT ;  /* 0x00000001cfff7812 */ /* 0x000fe200078680cc */
[----:B------:R0:W4:Y:S01]  /*13c0*/  @P5 LDG.E.LTC128B.128.SYS R4, [R40] ;  /* 0x0000000028045381 */ /* 0x00012200001eed20 */
[----:B------:R-:W-:Y:S01]  /*13d0*/  ISETP.NE.AND P5, PT, R188, c[0x0][0x180], PT ;  /* 0x00006000bc007a0c */ /* 0x000fe20003fa5270 */
[----:B------:R-:W-:Y:S01]  /*13e0*/  IMAD.MOV.U32 R3, RZ, RZ, RZ ;  /* 0x000000ffff037224 */ /* 0x000fe200078e00ff */
[----:B------:R-:W-:-:S03]  /*13f0*/  LOP3.LUT P4, RZ, R205, 0x1, R202, 0x80, !PT ;  /* 0x00000001cdff7812 */ /* 0x000fc600078880ca */
[----:B------:R0:W4:Y:S01]  /*1400*/  @P1 LDG.E.LTC128B.128.SYS R8, [R46] ;  /* 0x000000002e081381 */ /* 0x00012200001eed20 */
[----:B------:R-:W-:-:S03]  /*1410*/  IMAD.MOV.U32 R200, RZ, RZ, R28 ;  /* 0x000000ffffc87224 */ /* 0x000fc600078e001c */
[----:B------:R-:W1:Y:S03]  /*1420*/  SHFL.IDX PT, R29, R29, RZ, 0x1f ;  /* 0x00001fff1d1d7589 */ /* 0x000e6600000e0000 */
[C---:B------:R-:W-:Y:S01]  /*1430*/  @!P5 ISETP.LT.AND P1, PT, R188.reuse, c[0x0][0x17c], PT ;  /* 0x00005f00bc00da0c */ /* 0x040fe20003f21270 */
[----:B------:R0:W4:Y:S03]  /*1440*/  @P3 LDG.E.LTC128B.128.SYS R20, [R38] ;  /* 0x0000000026143381 */ /* 0x00012600001eed20 */
[----:B------:R-:W-:Y:S01]  /*1450*/  @!P5 SEL R3, R188, 0x2, P1 ;  /* 0x00000002bc03d807 */ /* 0x000fe20000800000 */
[----:B------:R-:W-:Y:S01]  /*1460*/  CS2R R16, SRZ ;  /* 0x0000000000107805 */ /* 0x000fe2000001ff00 */
[----:B------:R-:W-:Y:S01]  /*1470*/  LOP3.LUT P2, RZ, R213, 0x1, R208, 0x80, !PT ;  /* 0x00000001d5ff7812 */ /* 0x000fe200078480d0 */
[----:B------:R-:W-:Y:S01]  /*1480*/  CS2R R18, SRZ ;  /* 0x0000000000127805 */ /* 0x000fe2000001ff00 */
[----:B------:R-:W-:Y:S01]  /*1490*/  CS2R R12, SRZ ;  /* 0x00000000000c7805 */ /* 0x000fe2000001ff00 */
[----:B------:R-:W-:Y:S01]  /*14a0*/  IMAD R32, R3, R30, c[0x2][0x0] ;  /* 0x0080000003207624 */ /* 0x000fe200078e021e */
[----:B------:R-:W-:Y:S01]  /*14b0*/  CS2R R14, SRZ ;  /* 0x00000000000e7805 */ /* 0x000fe2000001ff00 */
[----:B------:R-:W-:Y:S01]  /*14c0*/  IMAD.SHL.U32 R37, R199, 0x2, RZ ;  /* 0x00000002c7257824 */ /* 0x000fe200078e00ff */
[----:B------:R0:W4:Y:S03]  /*14d0*/  @P4 LDG.E.LTC128B.128.SYS R24, [R34] ;  /* 0x0000000022184381 */ /* 0x00012600001eed20 */
[----:B------:R-:W2:Y:S01]  /*14e0*/  LDC.64 R32, c[0x0][R32+0x160] ;  /* 0x0000580020207b82 */ /* 0x000ea20000000a00 */
[----:B------:R-:W-:-:S02]  /*14f0*/  ISETP.NE.AND P0, PT, R3, 0x2, PT ;  /* 0x000000020300780c */ /* 0x000fc40003f05270 */
[----:B------:R-:W-:Y:S01]  /*1500*/  LOP3.LUT P3, RZ, R209, 0x1, R206, 0x80, !PT ;  /* 0x00000001d1ff7812 */ /* 0x000fe200078680ce */
[----:B------:R0:W4:Y:S01]  /*1510*/  @P2 LDG.E.LTC128B.128.SYS R12, [R42] ;  /* 0x000000002a0c2381 */ /* 0x00012200001eed20 */
[----:B------:R-:W-:-:S08]  /*1520*/  LOP3.LUT R30, R199, 0xc, RZ, 0xc0, !PT ;  /* 0x0000000cc71e7812 */ /* 0x000fd000078ec0ff */
[----:B------:R-:W-:Y:S02]  /*1530*/  @!P0 IADD3 R200, R28, c[0x0][0x1f8], RZ ;  /* 0x00007e001cc88a10 */ /* 0x000fe40007ffe0ff */
[----:B------:R-:W-:Y:S01]  /*1540*/  SHF.R.U32.HI R30, RZ, 0x2, R30 ;  /* 0x00000002ff1e7819 */ /* 0x000fe2000001161e */
[----:B------:R0:W4:Y:S01]  /*1550*/  @P3 LDG.E.LTC128B.128.SYS R16, [R44] ;  /* 0x000000002c103381 */ /* 0x00012200001eed20 */
[----:B--2---:R-:W-:-:S05]  /*1560*/  IADD3 R190, P0, R32, R44, RZ ;  /* 0x0000002c20be7210 */ /* 0x004fca0007f1e0ff */
[----:B------:R-:W-:Y:S01]  /*1570*/  IMAD.X R189, R33, 0x1, R45, P0 ;  /* 0x0000000121bd7824 */ /* 0x000fe200000e062d */
[----:B------:R-:W-:Y:S02]  /*1580*/  ISETP.GE.U32.AND P0, PT, R200, c[0x0][0x16c], PT ;  /* 0x00005b00c8007a0c */ /* 0x000fe40003f06070 */
[--C-:B------:R-:W-:Y:S01]  /*1590*/  LOP3.LUT R30, R30, 0x2, R37.reuse, 0x78, !PT ;  /* 0x000000021e1e7812 */ /* 0x100fe200078e7825 */
[----:B------:R-:W-:Y:S01]  /*15a0*/  IMAD.SHL.U32 R130, R199, 0x4, RZ ;  /* 0x00000004c7827824 */ /* 0x000fe200078e00ff */
[C---:B------:R-:W-:Y:S01]  /*15b0*/  IADD3 R192, P4, R32.reuse, R42, RZ ;  /* 0x0000002a20c07210 */ /* 0x040fe20007f9e0ff */
[----:B------:R-:W-:Y:S01]  /*15c0*/  IMAD.MOV.U32 R211, RZ, RZ, RZ ;  /* 0x000000ffffd37224 */ /* 0x000fe200078e00ff */
[C---:B------:R-:W-:Y:S01]  /*15d0*/  IADD3 R194, P3, R32.reuse, R38, RZ ;  /* 0x0000002620c27210 */ /* 0x040fe20007f7e0ff */
[----:B------:R-:W-:Y:S01]  /*15e0*/  IMAD.MOV.U32 R203, RZ, RZ, 0x1 ;  /* 0x00000001ffcb7424 */ /* 0x000fe200078e00ff */
[----:B------:R-:W-:Y:S01]  /*15f0*/  IADD3 R196, P2, R32, R34, RZ ;  /* 0x0000002220c47210 */ /* 0x000fe20007f5e0ff */
[----:B------:R-:W-:Y:S01]  /*1600*/  BMOV.32.CLEAR RZ, B0 ;  /* 0x0000000000ff7355 */ /* 0x000fe20000100000 */
[----:B------:R-:W-:Y:S01]  /*1610*/  LOP3.LUT R3, R30, 0x4, R37, 0xf8, !PT ;  /* 0x000000041e037812 */ /* 0x000fe200078ef825 */
[----:B-1----:R0:W1:Y:S01]  /*1620*/  R2UR UR6, R29 ;  /* 0x000000001d0673c2 */ /* 0x00206200000e0000 */
[----:B------:R-:W-:Y:S01]  /*1630*/  BSSY B0, `(.L_x_627) ;  /* 0x000000e000007945 */ /* 0x000fe20003800000 */
[----:B------:R-:W-:Y:S01]  /*1640*/  IMAD.X R193, R33, 0x1, R43, P4 ;  /* 0x0000000121c17824 */ /* 0x000fe200020e062b */
[----:B------:R-:W-:Y:S01]  /*1650*/  LOP3.LUT R130, R3, 0x70, R130, 0xf8, !PT ;  /* 0x0000007003827812 */ /* 0x000fe200078ef882 */
[C---:B------:R-:W-:Y:S01]  /*1660*/  IMAD.X R195, R33.reuse, 0x1, R39, P3 ;  /* 0x0000000121c37824 */ /* 0x040fe200018e0627 */
[----:B------:R-:W-:Y:S01]  /*1670*/  @!P5 SEL R211, RZ, 0x1, !P1 ;  /* 0x00000001ffd3d807 */ /* 0x000fe20004800000 */
[----:B------:R-:W-:-:S02]  /*1680*/  IMAD.X R197, R33, 0x1, R35, P2 ;  /* 0x0000000121c57824 */ /* 0x000fc400010e0623 */
[----:B------:R-:W-:Y:S02]  /*1690*/  IMAD.MOV.U32 R201, RZ, RZ, c[0x0][0x1c4] ;  /* 0x00007100ffc97624 */ /* 0x000fe400078e00ff */
[----:B------:R-:W-:Y:S01]  /*16a0*/  @!P5 IMAD.MOV.U32 R203, RZ, RZ, RZ ;  /* 0x000000ffffcbd224 */ /* 0x000fe200078e00ff */
[----:B------:R-:W-:Y:S05]  /*16b0*/  @!P0 BRA `(.L_x_628) ;  /* 0x0000005000008947 */ /* 0x000fea0003800000 */
[----:B0-----:R-:W-:Y:S01]  /*16c0*/  CS2R R204, SRZ ;  /* 0x0000000000cc7805 */ /* 0x001fe2000001ff00 */
[----:B------:R-:W-:Y:S01]  /*16d0*/  CS2R R206, SRZ ;  /* 0x0000000000ce7805 */ /* 0x000fe2000001ff00 */
[----:B------:R-:W-:Y:S01]  /*16e0*/  CS2R R208, SRZ ;  /* 0x0000000000d07805 */ /* 0x000fe2000001ff00 */
[----:B------:R-:W-:Y:S02]  /*16f0*/  MOV R213, RZ ;  /* 0x000000ff00d57202 */ /* 0x000fe40000000f00 */
[----:B------:R-:W-:-:S03]  /*1700*/  MOV R202, RZ ;  /* 0x000000ff00ca7202 */ /* 0x000fc60000000f00 */
.L_x_628:
[----:B0-----:R-:W-:Y:S05]  /*1710*/  BSYNC B0 ;  /* 0x0000000000007941 */ /* 0x001fea0003800000 */
.L_x_627:
[----:B------:R-:W-:Y:S01]  /*1720*/  LEA.HI R3, R31, R31, RZ, 0x1 ;  /* 0x0000001f1f037211 */ /* 0x000fe200078f08ff */
[----:B------:R-:W-:Y:S01]  /*1730*/  IMAD.MOV.U32 R29, RZ, RZ, c[0x0][0x248] ;  /* 0x00009200ff1d7624 */ /* 0x000fe200078e00ff */
[----:B------:R-:W-:Y:S01]  /*1740*/  SHF.R.S32.HI R39, RZ, 0x1f, R2 ;  /* 0x0000001fff277819 */ /* 0x000fe20000011402 */
[----:B-1----:R-:W-:Y:S01]  /*1750*/  ULEA.HI UR4, UR6, UR6, URZ, 0x1 ;  /* 0x0000000606047291 */ /* 0x002fe2000f8f083f */
[C---:B------:R-:W-:Y:S01]  /*1760*/  LOP3.LUT R32, R3.reuse, 0xfffffffe, RZ, 0xc0, !PT ;  /* 0xfffffffe03207812 */ /* 0x040fe200078ec0ff */
[----:B------:R-:W-:Y:S01]  /*1770*/  IMAD.SHL.U32 R3, R3, 0x4, RZ ;  /* 0x0000000403037824 */ /* 0x000fe200078e00ff */
[----:B------:R-:W-:Y:S01]  /*1780*/  LEA.HI R39, R39, R2, RZ, 0x2 ;  /* 0x0000000227277211 */ /* 0x000fe200078f10ff */
[----:B------:R-:W-:Y:S01]  /*1790*/  ULOP3.LUT UR5, UR4, 0xfffffe, URZ, 0xc0, !UPT ;  /* 0x00fffffe04057892 */ /* 0x000fe2000f8ec03f */
[C---:B------:R-:W-:Y:S01]  /*17a0*/  IADD3 R34, R2.reuse, 0x10, RZ ;  /* 0x0000001002227810 */ /* 0x040fe20007ffe0ff */
[----:B------:R-:W-:Y:S01]  /*17b0*/  IMAD.IADD R32, R31, 0x1, -R32 ;  /* 0x000000011f207824 */ /* 0x000fe200078e0a20 */
[----:B------:R-:W-:Y:S01]  /*17c0*/  SHF.R.S32.HI R37, RZ, 0x1f, R36 ;  /* 0x0000001fff257819 */ /* 0x000fe20000011424 */
[----:B------:R-:W-:Y:S01]  /*17d0*/  UIADD3 UR5, UR6, -UR5, URZ ;  /* 0x8000000506057290 */ /* 0x000fe2000fffe03f */
[----:B------:R-:W-:Y:S01]  /*17e0*/  LOP3.LUT R35, R39, 0x7ffffffc, RZ, 0xc0, !PT ;  /* 0x7ffffffc27237812 */ /* 0x000fe200078ec0ff */
[----:B------:R-:W-:Y:S01]  /*17f0*/  USHF.R.S32.HI UR4, URZ, 0x1, UR4 ;  /* 0x000000013f047899 */ /* 0x000fe20008011404 */
[----:B------:R-:W-:Y:S01]  /*1800*/  SHF.R.S32.HI R31, RZ, 0x1f, R34 ;  /* 0x0000001fff1f7819 */ /* 0x000fe20000011422 */
[----:B------:R-:W-:Y:S01]  /*1810*/  USHF.L.U32 UR5, UR5, 0x8, URZ ;  /* 0x0000000805057899 */ /* 0x000fe2000800063f */
[----:B------:R-:W-:Y:S01]  /*1820*/  LEA.HI R37, R37, R36, RZ, 0x2 ;  /* 0x0000002425257211 */ /* 0x000fe200078f10ff */
[----:B------:R-:W-:Y:S01]  /*1830*/  IMAD.IADD R35, R2, 0x1, -R35 ;  /* 0x0000000102237824 */ /* 0x000fe200078e0a23 */
[----:B------:R-:W-:Y:S01]  /*1840*/  LEA.HI R2, R31, R34, RZ, 0x2 ;  /* 0x000000221f027211 */ /* 0x000fe200078f10ff */
[----:B------:R-:W-:Y:S01]  /*1850*/  IMAD.MOV.U32 R215, RZ, RZ, c[0x0][0x24c] ;  /* 0x00009300ffd77624 */ /* 0x000fe200078e00ff */
[----:B------:R-:W-:Y:S01]  /*1860*/  LOP3.LUT R31, R37, 0x7ffffffc, RZ, 0xc0, !PT ;  /* 0x7ffffffc251f7812 */ /* 0x000fe200078ec0ff */
[--C-:B------:R-:W-:Y:S01]  /*1870*/  IMAD R38, R35, 0x2, R32.reuse ;  /* 0x0000000223267824 */ /* 0x100fe200078e0220 */
[----:B------:R-:W-:Y:S01]  /*1880*/  ISETP.NE.AND P1, PT, R188, c[0x0][0x22c], PT ;  /* 0x00008b00bc007a0c */ /* 0x000fe20003f25270 */
[----:B------:R-:W-:Y:S01]  /*1890*/  CS2R R150, SRZ ;  /* 0x0000000000967805 */ /* 0x000fe2000001ff00 */
[----:B------:R-:W-:Y:S01]  /*18a0*/  LOP3.LUT R33, R2, 0x7ffffffc, RZ, 0xc0, !PT ;  /* 0x7ffffffc02217812 */ /* 0x000fe200078ec0ff */
[C---:B------:R-:W-:Y:S01]  /*18b0*/  IMAD.IADD R31, R36.reuse, 0x1, -R31 ;  /* 0x00000001241f7824 */ /* 0x040fe200078e0a1f */
[----:B------:R-:W-:Y:S01]  /*18c0*/  SEL R29, R29, c[0x0][0x240], !P1 ;  /* 0x000090001d1d7a07 */ /* 0x000fe20004800000 */
[----:B------:R-:W-:Y:S01]  /*18d0*/  CS2R R148, SRZ ;  /* 0x0000000000947805 */ /* 0x000fe2000001ff00 */
[----:B------:R-:W-:Y:S01]  /*18e0*/  IADD3 R30, R36, 0x10, RZ ;  /* 0x00000010241e7810 */ /* 0x000fe20007ffe0ff */
[----:B------:R-:W-:Y:S01]  /*18f0*/  IMAD.IADD R33, R34, 0x1, -R33 ;  /* 0x0000000122217824 */ /* 0x000fe200078e0a21 */
[----:B------:R-:W-:Y:S01]  /*1900*/  SEL R216, RZ, c[0x0][0x230], P1 ;  /* 0x00008c00ffd87a07 */ /* 0x000fe20000800000 */
[--C-:B------:R-:W-:Y:S01]  /*1910*/  IMAD R34, R31, 0x2, R32.reuse ;  /* 0x000000021f227824 */ /* 0x100fe200078e0220 */
[----:B------:R-:W-:Y:S01]  /*1920*/  IADD3 R214, P0, R29, R40, RZ ;  /* 0x000000281dd67210 */ /* 0x000fe20007f1e0ff */
[----:B------:R-:W-:Y:S01]  /*1930*/  IMAD R33, R33, 0x2, R32 ;  /* 0x0000000221217824 */ /* 0x000fe200078e0220 */
[----:B------:R-:W-:Y:S01]  /*1940*/  SHF.R.S32.HI R29, RZ, 0x1f, R30 ;  /* 0x0000001fff1d7819 */ /* 0x000fe2000001141e */
[----:B------:R-:W-:Y:S01]  /*1950*/  IMAD.IADD R216, R28, 0x1, R216 ;  /* 0x000000011cd87824 */ /* 0x000fe200078e02d8 */
[--C-:B------:R-:W-:Y:S01]  /*1960*/  SHF.R.S32.HI R218, RZ, 0x2, R37.reuse ;  /* 0x00000002ffda7819 */ /* 0x100fe20000011425 */
[----:B------:R-:W-:Y:S01]  /*1970*/  CS2R R48, SRZ ;  /* 0x0000000000307805 */ /* 0x000fe2000001ff00 */
[----:B------:R-:W-:Y:S01]  /*1980*/  SHF.R.S32.HI R37, RZ, 0x1f, R37 ;  /* 0x0000001fff257819 */ /* 0x000fe20000011425 */
[----:B------:R-:W-:Y:S01]  /*1990*/  CS2R R50, SRZ ;  /* 0x0000000000327805 */ /* 0x000fe2000001ff00 */
[----:B------:R-:W-:Y:S01]  /*19a0*/  LEA.HI R28, R29, R30, RZ, 0x2 ;  /* 0x0000001e1d1c7211 */ /* 0x000fe200078f10ff */
[----:B------:R-:W-:Y:S01]  /*19b0*/  CS2R R80, SRZ ;  /* 0x0000000000507805 */ /* 0x000fe2000001ff00 */
[----:B------:R-:W-:Y:S01]  /*19c0*/  SHF.R.S32.HI R31, RZ, 0x1f, R34 ;  /* 0x0000001fff1f7819 */ /* 0x000fe20000011422 */
[----:B------:R-:W-:Y:S01]  /*19d0*/  CS2R R82, SRZ ;  /* 0x0000000000527805 */ /* 0x000fe2000001ff00 */
[----:B------:R-:W-:Y:S01]  /*19e0*/  LEA.HI R37, R37, R218, RZ, 0x2 ;  /* 0x000000da25257211 */ /* 0x000fe200078f10ff */
[----:B------:R-:W-:Y:S01]  /*19f0*/  CS2R R112, SRZ ;  /* 0x0000000000707805 */ /* 0x000fe2000001ff00 */
[----:B------:R-:W-:Y:S01]  /*1a00*/  LOP3.LUT R29, R28, 0x7ffffffc, RZ, 0xc0, !PT ;  /* 0x7ffffffc1c1d7812 */ /* 0x000fe200078ec0ff */
[----:B------:R-:W-:Y:S01]  /*1a10*/  CS2R R114, SRZ ;  /* 0x0000000000727805 */ /* 0x000fe2000001ff00 */
[----:B------:R-:W-:Y:S01]  /*1a20*/  LEA.HI R31, R31, R34, RZ, 0x2 ;  /* 0x000000221f1f7211 */ /* 0x000fe200078f10ff */
[----:B------:R-:W-:Y:S01]  /*1a30*/  CS2R R46, SRZ ;  /* 0x00000000002e7805 */ /* 0x000fe2000001ff00 */
[----:B------:R-:W-:Y:S01]  /*1a40*/  LOP3.LUT R37, R37, 0xffffffc, RZ, 0xc0, !PT ;  /* 0x0ffffffc25257812 */ /* 0x000fe200078ec0ff */
[----:B------:R-:W-:Y:S01]  /*1a50*/  IMAD.IADD R29, R30, 0x1, -R29 ;  /* 0x000000011e1d7824 */ /* 0x000fe200078e0a1d */
[----:B------:R-:W-:Y:S01]  /*1a60*/  LOP3.LUT R31, R31, 0xfffffffc, RZ, 0xc0, !PT ;  /* 0xfffffffc1f1f7812 */ /* 0x000fe200078ec0ff */
[----:B------:R-:W-:Y:S01]  /*1a70*/  CS2R R52, SRZ ;  /* 0x0000000000347805 */ /* 0x000fe2000001ff00 */
[----:B------:R-:W-:Y:S01]  /*1a80*/  SHF.R.S32.HI R220, RZ, 0x2, R39 ;  /* 0x00000002ffdc7819 */ /* 0x000fe20000011427 */
[----:B------:R-:W-:Y:S01]  /*1a90*/  IMAD.IADD R30, R218, 0x1, -R37 ;  /* 0x00000001da1e7824 */ /* 0x000fe200078e0a25 */
[----:B------:R-:W-:Y:S01]  /*1aa0*/  SHF.R.S32.HI R39, RZ, 0x1f, R39 ;  /* 0x0000001fff277819 */ /* 0x000fe20000011427 */
[----:B------:R-:W-:Y:S01]  /*1ab0*/  IMAD.IADD R37, R34, 0x1, -R31 ;  /* 0x0000000122257824 */ /* 0x000fe200078e0a1f */
[----:B------:R-:W-:Y:S01]  /*1ac0*/  SHF.R.S32.HI R35, RZ, 0x1f, R38 ;  /* 0x0000001fff237819 */ /* 0x000fe20000011426 */
[----:B------:R-:W-:Y:S01]  /*1ad0*/  IMAD R29, R29, 0x2, R32 ;  /* 0x000000021d1d7824 */ /* 0x000fe200078e0220 */
[--C-:B------:R-:W-:Y:S01]  /*1ae0*/  SHF.R.S32.HI R219, RZ, 0x2, R2.reuse ;  /* 0x00000002ffdb7819 */ /* 0x100fe20000011402 */
[----:B------:R-:W-:Y:S01]  /*1af0*/  CS2R R78, SRZ ;  /* 0x00000000004e7805 */ /* 0x000fe2000001ff00 */
[----:B------:R-:W-:Y:S01]  /*1b00*/  SHF.R.S32.HI R32, RZ, 0x1f, R2 ;  /* 0x0000001fff207819 */ /* 0x000fe20000011402 */
[----:B------:R-:W-:Y:S01]  /*1b10*/  CS2R R84, SRZ ;  /* 0x0000000000547805 */ /* 0x000fe2000001ff00 */
[----:B------:R-:W-:Y:S01]  /*1b20*/  SHF.R.S32.HI R34, RZ, 0x1f, R33 ;  /* 0x0000001fff227819 */ /* 0x000fe20000011421 */
[----:B------:R-:W-:Y:S01]  /*1b30*/  CS2R R110, SRZ ;  /* 0x00000000006e7805 */ /* 0x000fe2000001ff00 */
[----:B------:R-:W-:Y:S01]  /*1b40*/  LEA.HI R39, R39, R220, RZ, 0x2 ;  /* 0x000000dc27277211 */ /* 0x000fe200078f10ff */
[----:B------:R-:W-:Y:S01]  /*1b50*/  CS2R R116, SRZ ;  /* 0x0000000000747805 */ /* 0x000fe2000001ff00 */
[----:B------:R-:W-:Y:S01]  /*1b60*/  LEA.HI R35, R35, R38, RZ, 0x2 ;  /* 0x0000002623237211 */ /* 0x000fe200078f10ff */
[----:B------:R-:W-:Y:S01]  /*1b70*/  CS2R R44, SRZ ;  /* 0x00000000002c7805 */ /* 0x000fe2000001ff00 */
[--C-:B------:R-:W-:Y:S01]  /*1b80*/  SHF.R.S32.HI R217, RZ, 0x2, R28.reuse ;  /* 0x00000002ffd97819 */ /* 0x100fe2000001141c */
[----:B------:R-:W-:Y:S01]  /*1b90*/  CS2R R54, SRZ ;  /* 0x0000000000367805 */ /* 0x000fe2000001ff00 */
[----:B------:R-:W-:Y:S01]  /*1ba0*/  LEA.HI R32, R32, R219, RZ, 0x2 ;  /* 0x000000db20207211 */ /* 0x000fe200078f10ff */
[----:B------:R-:W-:Y:S01]  /*1bb0*/  CS2R R76, SRZ ;  /* 0x00000000004c7805 */ /* 0x000fe2000001ff00 */
[----:B------:R-:W-:Y:S01]  /*1bc0*/  LEA.HI R34, R34, R33, RZ, 0x2 ;  /* 0x0000002122227211 */ /* 0x000fe200078f10ff */
[----:B------:R-:W-:Y:S01]  /*1bd0*/  CS2R R86, SRZ ;  /* 0x0000000000567805 */ /* 0x000fe2000001ff00 */
[----:B------:R-:W-:Y:S01]  /*1be0*/  SHF.R.S32.HI R28, RZ, 0x1f, R28 ;  /* 0x0000001fff1c7819 */ /* 0x000fe2000001141c */
[----:B------:R-:W-:Y:S01]  /*1bf0*/  CS2R R108, SRZ ;  /* 0x00000000006c7805 */ /* 0x000fe2000001ff00 */
[----:B------:R-:W-:Y:S01]  /*1c00*/  SHF.R.S32.HI R2, RZ, 0x1f, R29 ;  /* 0x0000001fff027819 */ /* 0x000fe2000001141d */
[----:B------:R-:W-:Y:S01]  /*1c10*/  CS2R R118, SRZ ;  /* 0x0000000000767805 */ /* 0x000fe2000001ff00 */
[----:B------:R-:W-:Y:S01]  /*1c20*/  LOP3.LUT R39, R39, 0xffffffc, RZ, 0xc0, !PT ;  /* 0x0ffffffc27277812 */ /* 0x000fe200078ec0ff */
[----:B------:R-:W-:Y:S01]  /*1c30*/  CS2R R42, SRZ ;  /* 0x00000000002a7805 */ /* 0x000fe2000001ff00 */
[----:B------:R-:W-:Y:S01]  /*1c40*/  LOP3.LUT R35, R35, 0xfffffffc, RZ, 0xc0, !PT ;  /* 0xfffffffc23237812 */ /* 0x000fe200078ec0ff */
[----:B------:R-:W-:Y:S01]  /*1c50*/  CS2R R56, SRZ ;  /* 0x0000000000387805 */ /* 0x000fe2000001ff00 */
[----:B------:R-:W-:Y:S01]  /*1c60*/  LOP3.LUT R32, R32, 0xffffffc, RZ, 0xc0, !PT ;  /* 0x0ffffffc20207812 */ /* 0x000fe200078ec0ff */
[----:B------:R-:W-:Y:S01]  /*1c70*/  IMAD.IADD R36, R220, 0x1, -R39 ;  /* 0x00000001dc247824 */ /* 0x000fe200078e0a27 */
[----:B------:R-:W-:Y:S01]  /*1c80*/  LOP3.LUT R34, R34, 0xfffffffc, RZ, 0xc0, !PT ;  /* 0xfffffffc22227812 */ /* 0x000fe200078ec0ff */
[----:B------:R-:W-:Y:S01]  /*1c90*/  IMAD.IADD R39, R38, 0x1, -R35 ;  /* 0x0000000126277824 */ /* 0x000fe200078e0a23 */
[----:B------:R-:W-:Y:S01]  /*1ca0*/  LEA.HI R28, R28, R217, RZ, 0x2 ;  /* 0x000000d91c1c7211 */ /* 0x000fe200078f10ff */
[----:B------:R-:W-:Y:S01]  /*1cb0*/  IMAD.IADD R32, R219, 0x1, -R32 ;  /* 0x00000001db207824 */ /* 0x000fe200078e0a20 */
[----:B------:R-:W-:Y:S01]  /*1cc0*/  LEA.HI R2, R2, R29, RZ, 0x2 ;  /* 0x0000001d02027211 */ /* 0x000fe200078f10ff */
[----:B------:R-:W-:Y:S01]  /*1cd0*/  IMAD.IADD R33, R33, 0x1, -R34 ;  /* 0x0000000121217824 */ /* 0x000fe200078e0a22 */
[----:B------:R-:W-:Y:S01]  /*1ce0*/  LOP3.LUT R28, R28, 0xffffffc, RZ, 0xc0, !PT ;  /* 0x0ffffffc1c1c7812 */ /* 0x000fe200078ec0ff */
[----:B------:R-:W-:Y:S01]  /*1cf0*/  CS2R R74, SRZ ;  /* 0x00000000004a7805 */ /* 0x000fe2000001ff00 */
[----:B------:R-:W-:Y:S01]  /*1d00*/  LOP3.LUT R2, R2, 0xfffffffc, RZ, 0xc0, !PT ;  /* 0xfffffffc02027812 */ /* 0x000fe200078ec0ff */
[----:B------:R-:W-:Y:S01]  /*1d10*/  CS2R R88, SRZ ;  /* 0x0000000000587805 */ /* 0x000fe2000001ff00 */
[----:B------:R-:W-:Y:S01]  /*1d20*/  LOP3.LUT R36, R39, R36, RZ, 0x3c, !PT ;  /* 0x0000002427247212 */ /* 0x000fe200078e3cff */
[----:B------:R-:W-:Y:S01]  /*1d30*/  IMAD.IADD R28, R217, 0x1, -R28 ;  /* 0x00000001d91c7824 */ /* 0x000fe200078e0a1c */
[----:B------:R-:W-:Y:S01]  /*1d40*/  LOP3.LUT R3, R3, 0xfffffff8, RZ, 0xc0, !PT ;  /* 0xfffffff803037812 */ /* 0x000fe200078ec0ff */
[----:B------:R-:W-:Y:S01]  /*1d50*/  IMAD.IADD R29, R29, 0x1, -R2 ;  /* 0x000000011d1d7824 */ /* 0x000fe200078e0a02 */
[----:B------:R-:W-:Y:S01]  /*1d60*/  LOP3.LUT R32, R33, R32, RZ, 0x3c, !PT ;  /* 0x0000002021207212 */ /* 0x000fe200078e3cff */
[----:B------:R-:W-:Y:S01]  /*1d70*/  CS2R R106, SRZ ;  /* 0x00000000006a7805 */ /* 0x000fe2000001ff00 */
[----:B------:R-:W-:Y:S01]  /*1d80*/  LOP3.LUT R30, R37, R30, RZ, 0x3c, !PT ;  /* 0x0000001e251e7212 */ /* 0x000fe200078e3cff */
[----:B------:R-:W-:Y:S01]  /*1d90*/  CS2R R120, SRZ ;  /* 0x0000000000787805 */ /* 0x000fe2000001ff00 */
[--C-:B------:R-:W-:Y:S01]  /*1da0*/  IADD3 R35, R36, R35, R3.reuse ;  /* 0x0000002324237210 */ /* 0x100fe20007ffe003 */
[----:B------:R-:W-:Y:S01]  /*1db0*/  CS2R R58, SRZ ;  /* 0x00000000003a7805 */ /* 0x000fe2000001ff00 */
[----:B------:R-:W-:Y:S01]  /*1dc0*/  IADD3 R32, R32, R34, R3 ;  /* 0x0000002220207210 */ /* 0x000fe20007ffe003 */
[----:B------:R-:W-:Y:S01]  /*1dd0*/  CS2R R72, SRZ ;  /* 0x0000000000487805 */ /* 0x000fe2000001ff00 */
[----:B------:R-:W-:Y:S01]  /*1de0*/  LOP3.LUT R28, R29, R28, RZ, 0x3c, !PT ;  /* 0x0000001c1d1c7212 */ /* 0x000fe200078e3cff */
[----:B------:R-:W-:Y:S01]  /*1df0*/  IMAD R220, R220, 0x10, R35 ;  /* 0x00000010dcdc7824 */ /* 0x000fe200078e0223 */
[--C-:B------:R-:W-:Y:S01]  /*1e00*/  IADD3 R31, R30, R31, R3.reuse ;  /* 0x0000001f1e1f7210 */ /* 0x100fe20007ffe003 */
[----:B------:R-:W-:Y:S01]  /*1e10*/  IMAD R219, R219, 0x10, R32 ;  /* 0x00000010dbdb7824 */ /* 0x000fe200078e0220 */
[----:B------:R-:W-:Y:S01]  /*1e20*/  IADD3 R28, R28, R2, R3 ;  /* 0x000000021c1c7210 */ /* 0x000fe20007ffe003 */
[----:B------:R-:W-:Y:S01]  /*1e30*/  IMAD.U32 R3, RZ, RZ, UR4 ;  /* 0x00000004ff037e24 */ /* 0x000fe2000f8e00ff */
[----:B------:R-:W-:Y:S01]  /*1e40*/  LOP3.LUT R140, R130, UR5, RZ, 0xfc, !PT ;  /* 0x00000005828c7c12 */ /* 0x000fe2000f8efcff */
[----:B------:R-:W-:Y:S01]  /*1e50*/  IMAD R218, R218, 0x10, R31 ;  /* 0x00000010dada7824 */ /* 0x000fe200078e021f */
[----:B------:R-:W-:Y:S01]  /*1e60*/  ULEA UR5, UR4, UR5, 0x3 ;  /* 0x0000000504057291 */ /* 0x000fe2000f8e183f */
[----:B------:R-:W-:Y:S01]  /*1e70*/  IMAD R217, R217, 0x10, R28 ;  /* 0x00000010d9d97824 */ /* 0x000fe200078e021c */
[----:B----4-:R0:W-:Y:S01]  /*1e80*/  STS.128 [R220.X16], R24 ;  /* 0x00000018dc007388 */ /* 0x0101e2000000cc00 */
[----:B------:R-:W-:Y:S01]  /*1e90*/  SEL R215, R215, c[0x0][0x244], !P1 ;  /* 0x00009100d7d77a07 */ /* 0x000fe20004800000 */
[C---:B------:R-:W-:Y:S01]  /*1ea0*/  IMAD R140, R3.reuse, 0x8, R140 ;  /* 0x00000008038c7824 */ /* 0x040fe200078e028c */
[----:B------:R-:W-:Y:S01]  /*1eb0*/  ISETP.LE.AND P1, PT, R188, c[0x0][0x1c4], PT ;  /* 0x00007100bc007a0c */ /* 0x000fe20003f23270 */
[----:B------:R1:W-:Y:S01]  /*1ec0*/  STS.128 [R219.X16], R20 ;  /* 0x00000014db007388 */ /* 0x0003e2000000cc00 */
[----:B------:R-:W-:Y:S01]  /*1ed0*/  IMAD R144, R3, 0x8, R130 ;  /* 0x0000000803907824 */ /* 0x000fe200078e0282 */
[----:B------:R-:W-:Y:S01]  /*1ee0*/  USHF.L.U32 UR5, UR5, 0x4, URZ ;  /* 0x0000000405057899 */ /* 0x000fe2000800063f */
[----:B------:R-:W-:Y:S01]  /*1ef0*/  IMAD.SHL.U32 R130, R130, 0x10, RZ ;  /* 0x0000001082827824 */ /* 0x000fe200078e00ff */
[----:B------:R-:W-:Y:S01]  /*1f00*/  STS.128 [R220.X16+0x800], R16 ;  /* 0x00080010dc007388 */ /* 0x000fe2000000cc00 */
[----:B------:R-:W-:Y:S01]  /*1f10*/  ULEA UR4, UR4, 0x2000, 0x7 ;  /* 0x0000200004047891 */ /* 0x000fe2000f8e383f */
[----:B------:R-:W-:Y:S01]  /*1f20*/  IMAD.SHL.U32 R140, R140, 0x10, RZ ;  /* 0x000000108c8c7824 */ /* 0x000fe200078e00ff */
[----:B------:R-:W-:Y:S01]  /*1f30*/  CS2R R90, SRZ ;  /* 0x00000000005a7805 */ /* 0x000fe2000001ff00 */
[----:B------:R2:W-:Y:S01]  /*1f40*/  STS.128 [R219.X16+0x800], R12 ;  /* 0x0008000cdb007388 */ /* 0x0005e2000000cc00 */
[----:B------:R-:W-:Y:S01]  /*1f50*/  IMAD.SHL.U32 R144, R144, 0x10, RZ ;  /* 0x0000001090907824 */ /* 0x000fe200078e00ff */
[----:B------:R-:W-:Y:S01]  /*1f60*/  CS2R R104, SRZ ;  /* 0x0000000000687805 */ /* 0x000fe2000001ff00 */
[----:B------:R-:W-:Y:S01]  /*1f70*/  IMAD.X R215, R215, 0x1, R41, P0 ;  /* 0x00000001d7d77824 */ /* 0x000fe200000e0629 */
[----:B------:R3:W-:Y:S01]  /*1f80*/  STS.128 [R218.X16+0x2000], R8 ;  /* 0x00200008da007388 */ /* 0x0007e2000000cc00 */
[----:B------:R-:W-:Y:S01]  /*1f90*/  ISETP.GE.U32.AND P0, PT, R216, R131, PT ;  /* 0x00000083d800720c */ /* 0x000fe20003f06070 */
[----:B0-----:R-:W-:Y:S01]  /*1fa0*/  CS2R R24, SRZ ;  /* 0x0000000000187805 */ /* 0x001fe2000001ff00 */
[----:B-1----:R-:W-:Y:S01]  /*1fb0*/  CS2R R20, SRZ ;  /* 0x0000000000147805 */ /* 0x002fe2000001ff00 */
[----:B------:R0:W-:Y:S01]  /*1fc0*/  STS.128 [R217.X16+0x2000], R4 ;  /* 0x00200004d9007388 */ /* 0x0001e2000000cc00 */
[----:B------:R-:W-:Y:S01]  /*1fd0*/  CS2R R22, SRZ ;  /* 0x0000000000167805 */ /* 0x000fe2000001ff00 */
[----:B------:R-:W-:Y:S01]  /*1fe0*/  CS2R R26, SRZ ;  /* 0x00000000001a7805 */ /* 0x000fe2000001ff00 */
[----:B------:R-:W-:Y:S01]  /*1ff0*/  CS2R R40, SRZ ;  /* 0x0000000000287805 */ /* 0x000fe2000001ff00 */
[----:B------:R-:W-:Y:S01]  /*2000*/  BAR.SYNC.DEFER_BLOCKING 0x0 ;  /* 0x0000000000007b1d */ /* 0x000fe20000010000 */
[----:B------:R-:W-:Y:S01]  /*2010*/  CS2R R122, SRZ ;  /* 0x00000000007a7805 */ /* 0x000fe2000001ff00 */
[----:B------:R-:W-:Y:S01]  /*2020*/  CS2R R28, SRZ ;  /* 0x00000000001c7805 */ /* 0x000fe2000001ff00 */
[----:B--2---:R-:W-:Y:S01]  /*2030*/  CS2R R14, SRZ ;  /* 0x00000000000e7805 */ /* 0x004fe2000001ff00 */
[----:B------:R-:W-:Y:S01]  /*2040*/  CS2R R12, SRZ ;  /* 0x00000000000c7805 */ /* 0x000fe2000001ff00 */
[----:B------:R-:W-:Y:S01]  /*2050*/  CS2R R38, SRZ ;  /* 0x0000000000267805 */ /* 0x000fe2000001ff00 */
[----:B------:R-:W-:Y:S01]  /*2060*/  CS2R R60, SRZ ;  /* 0x00000000003c7805 */ /* 0x000fe2000001ff00 */
[----:B---3--:R-:W-:Y:S01]  /*2070*/  CS2R R10, SRZ ;  /* 0x00000000000a7805 */ /* 0x008fe2000001ff00 */
[----:B------:R-:W-:Y:S01]  /*2080*/  CS2R R8, SRZ ;  /* 0x0000000000087805 */ /* 0x000fe2000001ff00 */
[----:B------:R-:W-:Y:S01]  /*2090*/  CS2R R70, SRZ ;  /* 0x0000000000467805 */ /* 0x000fe2000001ff00 */
[----:B------:R-:W-:Y:S01]  /*20a0*/  CS2R R92, SRZ ;  /* 0x00000000005c7805 */ /* 0x000fe2000001ff00 */
[----:B0-----:R-:W-:Y:S01]  /*20b0*/  CS2R R6, SRZ ;  /* 0x0000000000067805 */ /* 0x001fe2000001ff00 */
        /* <DEDUP_REMOVED lines=12> */
[----:B------:R-:W0:Y:S01]  /*2180*/  LDSM.16.M88.4 R140, [R140+0x800] ;  /* 0x000800008c8c783b */ /* 0x000e220000000200 */
[----:B------:R-:W-:Y:S01]  /*2190*/  CS2R R34, SRZ ;  /* 0x0000000000227805 */ /* 0x000fe2000001ff00 */
[----:B------:R-:W-:Y:S01]  /*21a0*/  CS2R R64, SRZ ;  /* 0x0000000000407805 */ /* 0x000fe2000001ff00 */
[----:B------:R-:W-:Y:S01]  /*21b0*/  CS2R R66, SRZ ;  /* 0x0000000000427805 */ /* 0x000fe2000001ff00 */
[----:B------:R-:W-:Y:S01]  /*21c0*/  CS2R R96, SRZ ;  /* 0x0000000000607805 */ /* 0x000fe2000001ff00 */
[----:B------:R-:W-:Y:S01]  /*21d0*/  CS2R R98, SRZ ;  /* 0x0000000000627805 */ /* 0x000fe2000001ff00 */
[----:B------:R-:W-:Y:S01]  /*21e0*/  CS2R R128, SRZ ;  /* 0x0000000000807805 */ /* 0x000fe2000001ff00 */
[----:B------:R-:W-:Y:S01]  /*21f0*/  SEL R212, R0, RZ, !P0 ;  /* 0x000000ff00d47207 */ /* 0x000fe20004000000 */
[----:B------:R-:W1:Y:S08]  /*2200*/  LDSM.16.M88.4 R144, [R144+0x2800] ;  /* 0x002800009090783b */ /* 0x000e700000000200 */
[----:B------:R2:W3:Y:S08]  /*2210*/  LDSM.16.M88.4 R132, [R130+UR5] ;  /* 0x000000058284783b */ /* 0x0004f00008000200 */
[----:B------:R2:W0:Y:S01]  /*2220*/  LDSM.16.M88.4 R136, [R130+UR4] ;  /* 0x000000048288783b */ /* 0x0004220008000200 */
[----:B------:R-:W-:Y:S05]  /*2230*/  @!P1 BRA `(.L_x_629) ;  /* 0x0000143000009947 */ /* 0x000fea0003800000 */
[----:B------:R-:W-:Y:S01]  /*2240*/  ISETP.NE.AND P0, PT, R188, c[0x0][0x22c], PT ;  /* 0x00008b00bc007a0c */ /* 0x000fe20003f05270 */
[----:B------:R-:W-:Y:S01]  /*2250*/  IMAD.SHL.U32 R220, R220, 0x10, RZ ;  /* 0x00000010dcdc7824 */ /* 0x000fe200078e00ff */
[----:B------:R-:W-:Y:S01]  /*2260*/  SHF.L.U32 R218, R218, 0x4, RZ ;  /* 0x00000004dada7819 */ /* 0x000fe200000006ff */
[----:B------:R-:W-:Y:S01]  /*2270*/  IMAD.SHL.U32 R219, R219, 0x10, RZ ;  /* 0x00000010dbdb7824 */ /* 0x000fe200078e00ff */
[----:B------:R-:W-:Y:S01]  /*2280*/  LOP3.LUT R0, R130, 0x10, RZ, 0x3c, !PT ;  /* 0x0000001082007812 */ /* 0x000fe200078e3cff */
[----:B------:R-:W-:Y:S01]  /*2290*/  IMAD.SHL.U32 R217, R217, 0x10, RZ ;  /* 0x00000010d9d97824 */ /* 0x000fe200078e00ff */
        /* <DEDUP_REMOVED lines=68> */
.L_x_630:
        /* <DEDUP_REMOVED lines=11> */
[----:B------:R-:W-:Y:S01]  /*2790*/  CS2R R174, SRZ ;  /* 0x0000000000ae7805 */ /* 0x000fe2000001ff00 */
[-C--:B------:R-:W5:Y:S01]  /*27a0*/  IMMA.8816.S8.S8.SAT R122, R135.ROW, R136.reuse.COL, R122 ;  /* 0x00000088877a7237 */ /* 0x080f62000004547a */
[----:B------:R-:W0:Y:S01]  /*27b0*/  LDSM.16.M88.4 R152, [R0+UR4] ;  /* 0x000000040098783b */ /* 0x000e220008000200 */
[----:B------:R-:W-:Y:S01]  /*27c0*/  CS2R R168, SRZ ;  /* 0x0000000000a87805 */ /* 0x000fe2000001ff00 */
[----:B------:R-:W-:Y:S01]  /*27d0*/  CS2R R170, SRZ ;  /* 0x0000000000aa7805 */ /* 0x000fe2000001ff00 */
[-C--:B------:R-:W5:Y:S01]  /*27e0*/  IMMA.8816.S8.S8.SAT R120, R140.ROW, R136.reuse.COL, R120 ;  /* 0x000000888c787237 */ /* 0x080f620000045478 */
[----:B------:R-:W-:Y:S01]  /*27f0*/  ULDC.64 UR14, c[0x0][0x238] ;  /* 0x00008e00000e7ab9 */ /* 0x000fe20000000a00 */
[----:B------:R-:W-:Y:S01]  /*2800*/  IMAD.MOV.U32 R188, RZ, RZ, 0x1 ;  /* 0x00000001ffbc7424 */ /* 0x000fe200078e00ff */
[----:B------:R-:W-:Y:S01]  /*2810*/  UISETP.NE.AND UP0, UPT, UR10, 0x1, UPT ;  /* 0x000000010a00788c */ /* 0x000fe2000bf05270 */
[-C--:B------:R-:W5:Y:S01]  /*2820*/  IMMA.8816.S8.S8.SAT R118, R141.ROW, R136.reuse.COL, R118 ;  /* 0x000000888d767237 */ /* 0x080f620000045476 */
[----:B------:R-:W-:Y:S01]  /*2830*/  UMOV UR9, UR5 ;  /* 0x0000000500097c82 */ /* 0x000fe20008000000 */
[----:B------:R-:W-:Y:S01]  /*2840*/  LOP3.LUT R164, R212, 0x2, RZ, 0xc0, !PT ;  /* 0x00000002d4a47812 */ /* 0x000fe200078ec0ff */
[----:B------:R-:W-:Y:S01]  /*2850*/  UMOV UR8, UR4 ;  /* 0x0000000400087c82 */ /* 0x000fe20008000000 */
[CC--:B------:R-:W5:Y:S01]  /*2860*/  IMMA.8816.S8.S8.SAT R116, R142.reuse.ROW, R136.reuse.COL, R116 ;  /* 0x000000888e747237 */ /* 0x0c0f620000045474 */
[----:B------:R-:W0:Y:S01]  /*2870*/  LDSM.16.M88.4 R156, [R0+UR5+0x800] ;  /* 0x00080005009c783b */ /* 0x000e220008000200 */
[C---:B------:R-:W-:Y:S01]  /*2880*/  SHF.L.U32 R166, R188.reuse, R203, RZ ;  /* 0x000000cbbca67219 */ /* 0x040fe200000006ff */
[----:B------:R-:W-:Y:S01]  /*2890*/  UMOV UR6, UR11 ;  /* 0x0000000b00067c82 */ /* 0x000fe20008000000 */
[C---:B------:R-:W5:Y:S01]  /*28a0*/  IMMA.8816.S8.S8.SAT R114, R143.reuse.ROW, R136.COL, R114 ;  /* 0x000000888f727237 */ /* 0x040f620000045472 */
[----:B------:R-:W-:Y:S01]  /*28b0*/  SHF.L.U32 R165, R188, R211, RZ ;  /* 0x000000d3bca57219 */ /* 0x000fe200000006ff */
[----:B------:R-:W-:Y:S01]  /*28c0*/  @UP0 UIADD3 UR5, UR5, -0x80, URZ ;  /* 0xffffff8005050890 */ /* 0x000fe2000fffe03f */
[C---:B------:R-:W-:Y:S01]  /*28d0*/  LOP3.LUT P0, RZ, R166.reuse, R205, RZ, 0xc0, !PT ;  /* 0x000000cda6ff7212 */ /* 0x040fe2000780c0ff */
[-C--:B------:R-:W5:Y:S01]  /*28e0*/  IMMA.8816.S8.S8.SAT R112, R143.ROW, R137.reuse.COL, R112 ;  /* 0x000000898f707237 */ /* 0x080f620000045470 */
[----:B------:R-:W-:Y:S01]  /*28f0*/  @!UP0 UIADD3 UR5, UR9, 0x80, URZ ;  /* 0x0000008009058890 */ /* 0x000fe2000fffe03f */
[C---:B------:R-:W-:Y:S01]  /*2900*/  LOP3.LUT P1, RZ, R165.reuse, R202, RZ, 0xc0, !PT ;  /* 0x000000caa5ff7212 */ /* 0x040fe2000782c0ff */
[----:B------:R-:W-:Y:S01]  /*2910*/  UMOV UR7, UR12 ;  /* 0x0000000c00077c82 */ /* 0x000fe20008000000 */
[-C--:B------:R-:W5:Y:S01]  /*2920*/  IMMA.8816.S8.S8.SAT R110, R142.ROW, R137.reuse.COL, R110 ;  /* 0x000000898e6e7237 */ /* 0x080f62000004546e */
[----:B------:R-:W3:Y:S01]  /*2930*/  LDSM.16.M88.4 R160, [R0+UR4+0x800] ;  /* 0x0008000400a0783b */ /* 0x000ee20008000200 */
[----:B------:R-:W-:Y:S01]  /*2940*/  PLOP3.LUT P3, PT, P0, P1, PT, 0x80, 0x0 ;  /* 0x000000000000781c */ /* 0x000fe20000763070 */
[----:B------:R-:W-:Y:S01]  /*2950*/  @UP0 UIADD3 UR4, UR4, -0x80, URZ ;  /* 0xffffff8004040890 */ /* 0x000fe2000fffe03f */
[-C--:B------:R-:W5:Y:S01]  /*2960*/  IMMA.8816.S8.S8.SAT R108, R141.ROW, R137.reuse.COL, R108 ;  /* 0x000000898d6c7237 */ /* 0x080f62000004546c */
[----:B------:R-:W-:Y:S01]  /*2970*/  @!UP0 UIADD3 UR4, UR8, 0x80, URZ ;  /* 0x0000008008048890 */ /* 0x000fe2000fffe03f */
[C---:B------:R-:W-:Y:S01]  /*2980*/  LOP3.LUT P4, RZ, R165.reuse, R204, RZ, 0xc0, !PT ;  /* 0x000000cca5ff7212 */ /* 0x040fe2000788c0ff */
[----:B------:R-:W-:Y:S01]  /*2990*/  ULOP3.LUT UR10, UR10, 0x1, URZ, 0x3c, !UPT ;  /* 0x000000010a0a7892 */ /* 0x000fe2000f8e3c3f */
[-C--:B------:R-:W5:Y:S01]  /*29a0*/  IMMA.8816.S8.S8.SAT R106, R140.ROW, R137.reuse.COL, R106 ;  /* 0x000000898c6a7237 */ /* 0x080f62000004546a */
[----:B------:R-:W-:Y:S01]  /*29b0*/  IMAD.MOV.U32 R224, RZ, RZ, 0x8 ;  /* 0x00000008ffe07424 */ /* 0x000fe200078e00ff */
[C---:B------:R-:W-:Y:S02]  /*29c0*/  LOP3.LUT P6, RZ, R165.reuse, R206, RZ, 0xc0, !PT ;  /* 0x000000cea5ff7212 */ /* 0x040fe400078cc0ff */
[-C--:B------:R-:W5:Y:S01]  /*29d0*/  IMMA.8816.S8.S8.SAT R104, R135.ROW, R137.reuse.COL, R104 ;  /* 0x0000008987687237 */ /* 0x080f620000045468 */
[C---:B------:R-:W-:Y:S01]  /*29e0*/  LOP3.LUT P5, RZ, R166.reuse, R209, RZ, 0xc0, !PT ;  /* 0x000000d1a6ff7212 */ /* 0x040fe200078ac0ff */
[----:B--2---:R4:W2:Y:S01]  /*29f0*/  @P3 LDG.E.LTC128B.128.SYS R184, [R196] ;  /* 0x00000000c4b83381 */ /* 0x0048a200001eed20 */
[C---:B------:R-:W-:Y:S01]  /*2a00*/  LOP3.LUT P0, RZ, R166.reuse, R213, RZ, 0xc0, !PT ;  /* 0x000000d5a6ff7212 */ /* 0x040fe2000780c0ff */
[-C--:B------:R-:W5:Y:S01]  /*2a10*/  IMMA.8816.S8.S8.SAT R102, R134.ROW, R137.reuse.COL, R102 ;  /* 0x0000008986667237 */ /* 0x080f620000045466 */
[----:B------:R-:W-:Y:S02]  /*2a20*/  PLOP3.LUT P1, PT, P5, P6, PT, 0x80, 0x0 ;  /* 0x000000000000781c */ /* 0x000fe40002f2d070 */
[----:B------:R-:W-:Y:S01]  /*2a30*/  LOP3.LUT P2, RZ, R165, R208, RZ, 0xc0, !PT ;  /* 0x000000d0a5ff7212 */ /* 0x000fe2000784c0ff */
[CC--:B------:R-:W5:Y:S01]  /*2a40*/  IMMA.8816.S8.S8.SAT R100, R133.reuse.ROW, R137.reuse.COL, R100 ;  /* 0x0000008985647237 */ /* 0x0c0f620000045464 */
[----:B------:R-:W-:Y:S02]  /*2a50*/  SHF.R.U32.HI R165, RZ, 0x1, R164 ;  /* 0x00000001ffa57819 */ /* 0x000fe400000116a4 */
[----:B------:R-:W-:Y:S01]  /*2a60*/  P2R R164, PR, RZ, 0x4 ;  /* 0x00000004ffa47803 */ /* 0x000fe20000000000 */
[C---:B------:R-:W5:Y:S02]  /*2a70*/  IMMA.8816.S8.S8.SAT R98, R132.reuse.ROW, R137.COL, R98 ;  /* 0x0000008984627237 */ /* 0x040f640000045462 */
[----:B------:R-:W-:Y:S02]  /*2a80*/  LOP3.LUT P2, RZ, R166, R207, RZ, 0xc0, !PT ;  /* 0x000000cfa6ff7212 */ /* 0x000fe4000784c0ff */
[-C--:B------:R-:W5:Y:S01]  /*2a90*/  IMMA.8816.S8.S8.SAT R96, R132.ROW, R138.reuse.COL, R96 ;  /* 0x0000008a84607237 */ /* 0x080f620000045460 */
[----:B------:R-:W-:Y:S01]  /*2aa0*/  CS2R R166, SRZ ;  /* 0x0000000000a67805 */ /* 0x000fe2000001ff00 */
[----:B------:R-:W-:Y:S01]  /*2ab0*/  PLOP3.LUT P2, PT, P2, P4, PT, 0x80, 0x0 ;  /* 0x000000000000781c */ /* 0x000fe20001749070 */
[----:B------:R-:W-:Y:S01]  /*2ac0*/  @P1 IMAD.MOV.U32 R191, RZ, RZ, R189 ;  /* 0x000000ffffbf1224 */ /* 0x000fe200078e00bd */
[-C--:B------:R-:W5:Y:S01]  /*2ad0*/  IMMA.8816.S8.S8.SAT R94, R133.ROW, R138.reuse.COL, R94 ;  /* 0x0000008a855e7237 */ /* 0x080f62000004545e */
[----:B------:R-:W-:Y:S02]  /*2ae0*/  ISETP.NE.U32.AND P4, PT, R165, RZ, PT ;  /* 0x000000ffa500720c */ /* 0x000fe40003f85070 */
[----:B------:R-:W-:Y:S01]  /*2af0*/  ISETP.NE.AND P6, PT, R164, RZ, PT ;  /* 0x000000ffa400720c */ /* 0x000fe20003fc5270 */
[-C--:B------:R-:W5:Y:S01]  /*2b00*/  IMMA.8816.S8.S8.SAT R92, R134.ROW, R138.reuse.COL, R92 ;  /* 0x0000008a865c7237 */ /* 0x080f62000004545c */
[----:B------:R-:W-:Y:S01]  /*2b10*/  CS2R R164, SRZ ;  /* 0x0000000000a47805 */ /* 0x000fe2000001ff00 */
[----:B------:R-:W-:Y:S01]  /*2b20*/  IADD3 R203, R203, 0x1, RZ ;  /* 0x00000001cbcb7810 */ /* 0x000fe20007ffe0ff */
[----:B----4-:R4:W2:Y:S01]  /*2b30*/  @P1 LDG.E.LTC128B.128.SYS R176, [R190] ;  /* 0x00000000beb01381 */ /* 0x0108a200001eed20 */
[-C--:B------:R-:W5:Y:S01]  /*2b40*/  IMMA.8816.S8.S8.SAT R90, R135.ROW, R138.reuse.COL, R90 ;  /* 0x0000008a875a7237 */ /* 0x080f62000004545a */
[----:B------:R-:W-:Y:S02]  /*2b50*/  PLOP3.LUT P0, PT, P0, P6, PT, 0x80, 0x0 ;  /* 0x000000000000781c */ /* 0x000fe4000070d070 */
[----:B------:R-:W-:Y:S01]  /*2b60*/  ISETP.NE.AND P1, PT, R203, c[0x0][0x180], PT ;  /* 0x00006000cb007a0c */ /* 0x000fe20003f25270 */
[-C--:B------:R-:W5:Y:S04]  /*2b70*/  IMMA.8816.S8.S8.SAT R88, R140.ROW, R138.reuse.COL, R88 ;  /* 0x0000008a8c587237 */ /* 0x080f680000045458 */
[-C--:B------:R-:W5:Y:S01]  /*2b80*/  IMMA.8816.S8.S8.SAT R86, R141.ROW, R138.reuse.COL, R86 ;  /* 0x0000008a8d567237 */ /* 0x080f620000045456 */
[----:B----4-:R-:W-:Y:S01]  /*2b90*/  IMAD.MOV.U32 R191, RZ, RZ, RZ ;  /* 0x000000ffffbf7224 */ /* 0x010fe200078e00ff */
[----:B------:R4:W2:Y:S02]  /*2ba0*/  @P2 LDG.E.LTC128B.128.SYS R180, [R194] ;  /* 0x00000000c2b42381 */ /* 0x0008a400001eed20 */
[CC--:B------:R-:W5:Y:S03]  /*2bb0*/  IMMA.8816.S8.S8.SAT R84, R142.reuse.ROW, R138.reuse.COL, R84 ;  /* 0x0000008a8e547237 */ /* 0x0c0f660000045454 */
[----:B------:R-:W-:Y:S01]  /*2bc0*/  @!P1 IADD3 R222, R211, 0x1, RZ ;  /* 0x00000001d3de9810 */ /* 0x000fe20007ffe0ff */
[C---:B------:R-:W5:Y:S01]  /*2bd0*/  IMMA.8816.S8.S8.SAT R82, R143.reuse.ROW, R138.COL, R82 ;  /* 0x0000008a8f527237 */ /* 0x040f620000045452 */
[----:B------:R-:W-:Y:S03]  /*2be0*/  @!P1 IMAD.MOV.U32 R203, RZ, RZ, RZ ;  /* 0x000000ffffcb9224 */ /* 0x000fe600078e00ff */
[-C--:B------:R-:W5:Y:S01]  /*2bf0*/  IMMA.8816.S8.S8.SAT R80, R143.ROW, R139.reuse.COL, R80 ;  /* 0x0000008b8f507237 */ /* 0x080f620000045450 */
[----:B----4-:R4:W2:Y:S01]  /*2c00*/  @P0 LDG.E.LTC128B.128.SYS R172, [R192] ;  /* 0x00000000c0ac0381 */ /* 0x0108a200001eed20 */
[----:B------:R-:W-:Y:S02]  /*2c10*/  LOP3.LUT P0, RZ, R212, 0x1, RZ, 0xc0, !PT ;  /* 0x00000001d4ff7812 */ /* 0x000fe4000780c0ff */
[-C--:B------:R-:W5:Y:S04]  /*2c20*/  IMMA.8816.S8.S8.SAT R78, R142.ROW, R139.reuse.COL, R78 ;  /* 0x0000008b8e4e7237 */ /* 0x080f68000004544e */
[-C--:B------:R-:W5:Y:S04]  /*2c30*/  IMMA.8816.S8.S8.SAT R76, R141.ROW, R139.reuse.COL, R76 ;  /* 0x0000008b8d4c7237 */ /* 0x080f68000004544c */
[-C--:B------:R-:W5:Y:S01]  /*2c40*/  IMMA.8816.S8.S8.SAT R74, R140.ROW, R139.reuse.COL, R74 ;  /* 0x0000008b8c4a7237 */ /* 0x080f62000004544a */
[----:B----4-:R-:W4:Y:S03]  /*2c50*/  @P4 LDG.E.LTC128B.128.SYS R164, [R214.64+UR14] ;  /* 0x0000000ed6a44981 */ /* 0x010f26000c1eed20 */
[-C--:B------:R-:W5:Y:S04]  /*2c60*/  IMMA.8816.S8.S8.SAT R72, R135.ROW, R139.reuse.COL, R72 ;  /* 0x0000008b87487237 */ /* 0x080f680000045448 */
[-C--:B------:R-:W5:Y:S04]  /*2c70*/  IMMA.8816.S8.S8.SAT R70, R134.ROW, R139.reuse.COL, R70 ;  /* 0x0000008b86467237 */ /* 0x080f680000045446 */
[CC--:B------:R-:W5:Y:S01]  /*2c80*/  IMMA.8816.S8.S8.SAT R68, R133.reuse.ROW, R139.reuse.COL, R68 ;  /* 0x0000008b85447237 */ /* 0x0c0f620000045444 */
[----:B------:R-:W4:Y:S01]  /*2c90*/  @P0 LDG.E.LTC128B.128.SYS R168, [R214] ;  /* 0x00000000d6a80381 */ /* 0x000f2200001eed20 */
[----:B------:R-:W-:Y:S02]  /*2ca0*/  @!P1 ISETP.GE.AND P0, PT, R222, c[0x0][0x17c], PT ;  /* 0x00005f00de009a0c */ /* 0x000fe40003f06270 */
[C---:B------:R-:W5:Y:S02]  /*2cb0*/  IMMA.8816.S8.S8.SAT R66, R132.reuse.ROW, R139.COL, R66 ;  /* 0x0000008b84427237 */ /* 0x040f640000045442 */
[----:B------:R-:W-:Y:S02]  /*2cc0*/  @!P1 SEL R191, R188, 0x2, !P0 ;  /* 0x00000002bcbf9807 */ /* 0x000fe40004000000 */
[-C--:B-1----:R-:W5:Y:S02]  /*2cd0*/  IMMA.8816.S8.S8.SAT R64, R132.ROW, R144.reuse.COL, R64 ;  /* 0x0000009084407237 */ /* 0x082f640000045440 */
[C---:B------:R-:W-:Y:S01]  /*2ce0*/  ISETP.NE.AND P2, PT, R191.reuse, 0x2, PT ;  /* 0x00000002bf00780c */ /* 0x040fe20003f45270 */
[----:B------:R-:W-:Y:S01]  /*2cf0*/  IMAD R225, R191, R224, c[0x2][0x0] ;  /* 0x00800000bfe17624 */ /* 0x000fe200078e02e0 */
[-C--:B------:R-:W5:Y:S01]  /*2d00*/  IMMA.8816.S8.S8.SAT R62, R133.ROW, R144.reuse.COL, R62 ;  /* 0x00000090853e7237 */ /* 0x080f62000004543e */
[----:B------:R-:W-:Y:S02]  /*2d10*/  IADD3 R191, R221, 0x1, RZ ;  /* 0x00000001ddbf7810 */ /* 0x000fe40007ffe0ff */
[----:B------:R-:W-:Y:S01]  /*2d20*/  @!P1 SEL R211, R222, RZ, !P0 ;  /* 0x000000ffded39207 */ /* 0x000fe20004000000 */
[-C--:B------:R-:W5:Y:S01]  /*2d30*/  IMMA.8816.S8.S8.SAT R60, R134.ROW, R144.reuse.COL, R60 ;  /* 0x00000090863c7237 */ /* 0x080f62000004543c */
[----:B------:R-:W1:Y:S01]  /*2d40*/  LDC.64 R224, c[0x0][R225+0x160] ;  /* 0x00005800e1e07b82 */ /* 0x000e620000000a00 */
[----:B------:R-:W-:Y:S02]  /*2d50*/  ISETP.NE.AND P6, PT, R191, c[0x0][0x22c], PT ;  /* 0x00008b00bf007a0c */ /* 0x000fe40003fc5270 */
[-C--:B------:R-:W5:Y:S02]  /*2d60*/  IMMA.8816.S8.S8.SAT R58, R135.ROW, R144.reuse.COL, R58 ;  /* 0x00000090873a7237 */ /* 0x080f64000004543a */
[----:B------:R-:W-:Y:S02]  /*2d70*/  @!P2 IADD3 R200, R200, c[0x0][0x1f8], RZ ;  /* 0x00007e00c8c8aa10 */ /* 0x000fe40007ffe0ff */
[-C--:B------:R-:W5:Y:S01]  /*2d80*/  IMMA.8816.S8.S8.SAT R56, R140.ROW, R144.reuse.COL, R56 ;  /* 0x000000908c387237 */ /* 0x080f620000045438 */
[----:B------:R-:W-:Y:S02]  /*2d90*/  SEL R221, RZ, c[0x0][0x230], P6 ;  /* 0x00008c00ffdd7a07 */ /* 0x000fe40003000000 */
[----:B------:R-:W-:Y:S01]  /*2da0*/  ISETP.GE.U32.AND P0, PT, R200, c[0x0][0x16c], PT ;  /* 0x00005b00c8007a0c */ /* 0x000fe20003f06070 */
[-C--:B------:R-:W5:Y:S02]  /*2db0*/  IMMA.8816.S8.S8.SAT R54, R141.ROW, R144.reuse.COL, R54 ;  /* 0x000000908d367237 */ /* 0x080f640000045436 */
[----:B------:R-:W-:Y:S01]  /*2dc0*/  IMAD.IADD R216, R221, 0x1, R216 ;  /* 0x00000001ddd87824 */ /* 0x000fe200078e02d8 */
[----:B------:R-:W-:Y:S01]  /*2dd0*/  SEL R221, R191, RZ, P6 ;  /* 0x000000ffbfdd7207 */ /* 0x000fe20003000000 */
[CC--:B------:R-:W5:Y:S04]  /*2de0*/  IMMA.8816.S8.S8.SAT R52, R142.reuse.ROW, R144.reuse.COL, R52 ;  /* 0x000000908e347237 */ /* 0x0c0f680000045434 */
[C---:B------:R-:W5:Y:S03]  /*2df0*/  IMMA.8816.S8.S8.SAT R50, R143.reuse.ROW, R144.COL, R50 ;  /* 0x000000908f327237 */ /* 0x040f660000045432 */
[----:B------:R-:W-:Y:S01]  /*2e00*/  @P0 CS2R R204, SRZ ;  /* 0x0000000000cc0805 */ /* 0x000fe2000001ff00 */
[-C--:B------:R-:W5:Y:S01]  /*2e10*/  IMMA.8816.S8.S8.SAT R48, R143.ROW, R145.reuse.COL, R48 ;  /* 0x000000918f307237 */ /* 0x080f620000045430 */
[----:B------:R-:W-:Y:S01]  /*2e20*/  @P0 CS2R R206, SRZ ;  /* 0x0000000000ce0805 */ /* 0x000fe2000001ff00 */
[----:B------:R-:W-:Y:S01]  /*2e30*/  @P0 CS2R R208, SRZ ;  /* 0x0000000000d00805 */ /* 0x000fe2000001ff00 */
[----:B------:R-:W-:Y:S01]  /*2e40*/  @P0 IMAD.MOV.U32 R213, RZ, RZ, RZ ;  /* 0x000000ffffd50224 */ /* 0x000fe200078e00ff */
[-C--:B------:R-:W5:Y:S01]  /*2e50*/  IMMA.8816.S8.S8.SAT R46, R142.ROW, R145.reuse.COL, R46 ;  /* 0x000000918e2e7237 */ /* 0x080f62000004542e */
[----:B------:R-:W-:Y:S01]  /*2e60*/  @P0 IMAD.MOV.U32 R202, RZ, RZ, RZ ;  /* 0x000000ffffca0224 */ /* 0x000fe200078e00ff */
[C---:B-1----:R-:W-:Y:S02]  /*2e70*/  IADD3 R196, P2, R224.reuse, R196, RZ ;  /* 0x000000c4e0c47210 */ /* 0x042fe40007f5e0ff */
[-C--:B------:R-:W5:Y:S01]  /*2e80*/  IMMA.8816.S8.S8.SAT R44, R141.ROW, R145.reuse.COL, R44 ;  /* 0x000000918d2c7237 */ /* 0x080f62000004542c */
[C---:B------:R-:W-:Y:S02]  /*2e90*/  IADD3 R190, P5, R224.reuse, R190, RZ ;  /* 0x000000bee0be7210 */ /* 0x040fe40007fbe0ff */
[C---:B------:R-:W-:Y:S01]  /*2ea0*/  IADD3 R192, P4, R224.reuse, R192, RZ ;  /* 0x000000c0e0c07210 */ /* 0x040fe20007f9e0ff */
[-C--:B------:R-:W5:Y:S02]  /*2eb0*/  IMMA.8816.S8.S8.SAT R42, R140.ROW, R145.reuse.COL, R42 ;  /* 0x000000918c2a7237 */ /* 0x080f64000004542a */
[----:B------:R-:W-:Y:S01]  /*2ec0*/  IADD3 R194, P3, R224, R194, RZ ;  /* 0x000000c2e0c27210 */ /* 0x000fe20007f7e0ff */
[C---:B------:R-:W-:Y:S01]  /*2ed0*/  IMAD.X R197, R225.reuse, 0x1, R197, P2 ;  /* 0x00000001e1c57824 */ /* 0x040fe200010e06c5 */
[-C--:B------:R-:W5:Y:S01]  /*2ee0*/  IMMA.8816.S8.S8.SAT R40, R135.ROW, R145.reuse.COL, R40 ;  /* 0x0000009187287237 */ /* 0x080f620000045428 */
[----:B------:R-:W-:Y:S01]  /*2ef0*/  ISETP.GE.U32.AND P2, PT, R216, R131, PT ;  /* 0x00000083d800720c */ /* 0x000fe20003f46070 */
[C---:B------:R-:W-:Y:S02]  /*2f00*/  IMAD.X R189, R225.reuse, 0x1, R189, P5 ;  /* 0x00000001e1bd7824 */ /* 0x040fe400028e06bd */
[-C--:B------:R-:W5:Y:S02]  /*2f10*/  IMMA.8816.S8.S8.SAT R38, R134.ROW, R145.reuse.COL, R38 ;  /* 0x0000009186267237 */ /* 0x080f640000045426 */
[C---:B------:R-:W-:Y:S01]  /*2f20*/  IMAD.X R193, R225.reuse, 0x1, R193, P4 ;  /* 0x00000001e1c17824 */ /* 0x040fe200020e06c1 */
[----:B------:R-:W-:Y:S01]  /*2f30*/  SEL R212, R212, RZ, !P2 ;  /* 0x000000ffd4d47207 */ /* 0x000fe20005000000 */
[CC--:B------:R-:W5:Y:S01]  /*2f40*/  IMMA.8816.S8.S8.SAT R36, R133.reuse.ROW, R145.reuse.COL, R36 ;  /* 0x0000009185247237 */ /* 0x0c0f620000045424 */
[----:B------:R-:W-:Y:S03]  /*2f50*/  IMAD.X R195, R225, 0x1, R195, P3 ;  /* 0x00000001e1c37824 */ /* 0x000fe600018e06c3 */
        /* <DEDUP_REMOVED lines=49> */
[-C--:B---3--:R5:W5:Y:S04]  /*3270*/  IMMA.8816.S8.S8.SAT R64, R148.ROW, R160.reuse.COL, R64 ;  /* 0x000000a094407237 */ /* 0x088b680000045440 */
[-C--:B------:R5:W5:Y:S01]  /*3280*/  IMMA.8816.S8.S8.SAT R62, R149.ROW, R160.reuse.COL, R62 ;  /* 0x000000a0953e7237 */ /* 0x080b62000004543e */
[----:B--2---:R-:W-:Y:S03]  /*3290*/  STS.128 [R220+UR11], R184 ;  /* 0x000000b8dc007988 */ /* 0x004fe60008000c0b */
[-C--:B------:R5:W5:Y:S04]  /*32a0*/  IMMA.8816.S8.S8.SAT R60, R150.ROW, R160.reuse.COL, R60 ;  /* 0x000000a0963c7237 */ /* 0x080b68000004543c */
[-C--:B------:R5:W5:Y:S04]  /*32b0*/  IMMA.8816.S8.S8.SAT R58, R151.ROW, R160.reuse.COL, R58 ;  /* 0x000000a0973a7237 */ /* 0x080b68000004543a */
[-C--:B------:R5:W5:Y:S01]  /*32c0*/  IMMA.8816.S8.S8.SAT R56, R156.ROW, R160.reuse.COL, R56 ;  /* 0x000000a09c387237 */ /* 0x080b620000045438 */
[----:B------:R-:W-:Y:S03]  /*32d0*/  STS.128 [R219+UR11], R180 ;  /* 0x000000b4db007988 */ /* 0x000fe60008000c0b */
[-C--:B------:R5:W5:Y:S04]  /*32e0*/  IMMA.8816.S8.S8.SAT R54, R157.ROW, R160.reuse.COL, R54 ;  /* 0x000000a09d367237 */ /* 0x080b680000045436 */
[CC--:B------:R5:W5:Y:S04]  /*32f0*/  IMMA.8816.S8.S8.SAT R52, R158.reuse.ROW, R160.reuse.COL, R52 ;  /* 0x000000a09e347237 */ /* 0x0c0b680000045434 */
[C---:B------:R5:W5:Y:S01]  /*3300*/  IMMA.8816.S8.S8.SAT R50, R159.reuse.ROW, R160.COL, R50 ;  /* 0x000000a09f327237 */ /* 0x040b620000045432 */
[----:B------:R-:W-:Y:S03]  /*3310*/  STS.128 [R220+UR11+0x800], R176 ;  /* 0x000800b0dc007988 */ /* 0x000fe60008000c0b */
[-C--:B------:R5:W5:Y:S04]  /*3320*/  IMMA.8816.S8.S8.SAT R48, R159.ROW, R161.reuse.COL, R48 ;  /* 0x000000a19f307237 */ /* 0x080b680000045430 */
[-C--:B------:R5:W5:Y:S04]  /*3330*/  IMMA.8816.S8.S8.SAT R46, R158.ROW, R161.reuse.COL, R46 ;  /* 0x000000a19e2e7237 */ /* 0x080b68000004542e */
[----:B------:R-:W-:Y:S01]  /*3340*/  STS.128 [R219+UR11+0x800], R172 ;  /* 0x000800acdb007988 */ /* 0x000fe20008000c0b */
[-C--:B------:R5:W5:Y:S01]  /*3350*/  IMMA.8816.S8.S8.SAT R44, R157.ROW, R161.reuse.COL, R44 ;  /* 0x000000a19d2c7237 */ /* 0x080b62000004542c */
[----:B------:R-:W-:Y:S02]  /*3360*/  @UP0 UIADD3 UR11, UR11, 0x80, URZ ;  /* 0x000000800b0b0890 */ /* 0x000fe4000fffe03f */
[----:B------:R-:W-:Y:S01]  /*3370*/  @!UP0 UIADD3 UR11, UR6, -0x80, URZ ;  /* 0xffffff80060b8890 */ /* 0x000fe2000fffe03f */
[-C--:B------:R5:W5:Y:S04]  /*3380*/  IMMA.8816.S8.S8.SAT R42, R156.ROW, R161.reuse.COL, R42 ;  /* 0x000000a19c2a7237 */ /* 0x080b68000004542a */
[-C--:B------:R5:W5:Y:S02]  /*3390*/  IMMA.8816.S8.S8.SAT R40, R151.ROW, R161.reuse.COL, R40 ;  /* 0x000000a197287237 */ /* 0x080b640000045428 */
[----:B----4-:R-:W-:Y:S02]  /*33a0*/  STS.128 [R218+UR12+0x2000], R168 ;  /* 0x002000a8da007988 */ /* 0x010fe40008000c0c */
[-C--:B------:R5:W5:Y:S04]  /*33b0*/  IMMA.8816.S8.S8.SAT R38, R150.ROW, R161.reuse.COL, R38 ;  /* 0x000000a196267237 */ /* 0x080b680000045426 */
[CC--:B------:R5:W5:Y:S04]  /*33c0*/  IMMA.8816.S8.S8.SAT R36, R149.reuse.ROW, R161.reuse.COL, R36 ;  /* 0x000000a195247237 */ /* 0x0c0b680000045424 */
[C---:B------:R5:W5:Y:S01]  /*33d0*/  IMMA.8816.S8.S8.SAT R34, R148.reuse.ROW, R161.COL, R34 ;  /* 0x000000a194227237 */ /* 0x040b620000045422 */
        /* <DEDUP_REMOVED lines=10> */
[-C--:B------:R5:W5:Y:S02]  /*3480*/  IMMA.8816.S8.S8.SAT R24, R156.ROW, R162.reuse.COL, R24 ;  /* 0x000000a29c187237 */ /* 0x080b640000045418 */
[----:B------:R-:W-:Y:S03]  /*3490*/  SEL R167, R164, c[0x0][0x240], !P6 ;  /* 0x00009000a4a77a07 */ /* 0x000fe60007000000 */
[----:B------:R-:W-:Y:S02]  /*34a0*/  SEL R164, R165, c[0x0][0x244], !P6 ;  /* 0x00009100a5a47a07 */ /* 0x000fe40007000000 */
[----:B------:R-:W-:Y:S04]  /*34b0*/  IADD3 R214, P1, P0, R167, c[0x0][0x238], R214 ;  /* 0x00008e00a7d67a10 */ /* 0x000fe8000783e0d6 */
[----:B------:R-:W-:Y:S02]  /*34c0*/  IADD3.X R215, R164, c[0x0][0x23c], R215, P1, P0 ;  /* 0x00008f00a4d77a10 */ /* 0x000fe40000fe04d7 */
[C---:B------:R-:W-:Y:S01]  /*34d0*/  ISETP.GT.AND P0, PT, R201.reuse, 0x1, PT ;  /* 0x00000001c900780c */ /* 0x040fe20003f04270 */
[----:B------:R0:W1:Y:S01]  /*34e0*/  LDSM.16.M88.4 R132, [R130+UR5] ;  /* 0x000000058284783b */ /* 0x0000620008000200 */
[-C--:B------:R5:W5:Y:S01]  /*34f0*/  IMMA.8816.S8.S8.SAT R22, R157.ROW, R162.reuse.COL, R22 ;  /* 0x000000a29d167237 */ /* 0x080b620000045416 */
[----:B------:R-:W-:Y:S03]  /*3500*/  IADD3 R201, R201, -0x1, RZ ;  /* 0xffffffffc9c97810 */ /* 0x000fe60007ffe0ff */
[CC--:B------:R5:W5:Y:S04]  /*3510*/  IMMA.8816.S8.S8.SAT R20, R158.reuse.ROW, R162.reuse.COL, R20 ;  /* 0x000000a29e147237 */ /* 0x0c0b680000045414 */
[C---:B------:R5:W5:Y:S02]  /*3520*/  IMMA.8816.S8.S8.SAT R18, R159.reuse.ROW, R162.COL, R18 ;  /* 0x000000a29f127237 */ /* 0x040b640000045412 */
[----:B------:R0:W1:Y:S02]  /*3530*/  LDSM.16.M88.4 R140, [R130+UR5+0x800] ;  /* 0x00080005828c783b */ /* 0x0000640008000200 */
[-C--:B------:R5:W5:Y:S04]  /*3540*/  IMMA.8816.S8.S8.SAT R16, R159.ROW, R163.reuse.COL, R16 ;  /* 0x000000a39f107237 */ /* 0x080b680000045410 */
[-C--:B------:R5:W5:Y:S04]  /*3550*/  IMMA.8816.S8.S8.SAT R14, R158.ROW, R163.reuse.COL, R14 ;  /* 0x000000a39e0e7237 */ /* 0x080b68000004540e */
[-C--:B------:R5:W5:Y:S01]  /*3560*/  IMMA.8816.S8.S8.SAT R12, R157.ROW, R163.reuse.COL, R12 ;  /* 0x000000a39d0c7237 */ /* 0x080b62000004540c */
[----:B------:R0:W1:Y:S03]  /*3570*/  LDSM.16.M88.4 R136, [R130+UR4] ;  /* 0x000000048288783b */ /* 0x0000660008000200 */
[-C--:B------:R5:W5:Y:S04]  /*3580*/  IMMA.8816.S8.S8.SAT R10, R156.ROW, R163.reuse.COL, R10 ;  /* 0x000000a39c0a7237 */ /* 0x080b68000004540a */
[-C--:B------:R5:W5:Y:S04]  /*3590*/  IMMA.8816.S8.S8.SAT R8, R151.ROW, R163.reuse.COL, R8 ;  /* 0x000000a397087237 */ /* 0x080b680000045408 */
[-C--:B------:R5:W5:Y:S01]  /*35a0*/  IMMA.8816.S8.S8.SAT R6, R150.ROW, R163.reuse.COL, R6 ;  /* 0x000000a396067237 */ /* 0x080b620000045406 */
[----:B------:R0:W1:Y:S03]  /*35b0*/  LDSM.16.M88.4 R144, [R130+UR4+0x800] ;  /* 0x000800048290783b */ /* 0x0000660008000200 */
        /* <DEDUP_REMOVED lines=11> */
.L_x_629:
        /* <DEDUP_REMOVED lines=14> */
[----:B0-----:R-:W-:Y:S01]  /*3750*/  IMAD.MOV.U32 R130, RZ, RZ, c[0x0][0x290] ;  /* 0x0000a400ff827624 */ /* 0x001fe200078e00ff */
        /* <DEDUP_REMOVED lines=11> */
[----:B------:R-:W-:Y:S01]  /*3810*/  ISETP.GT.AND P0, PT, R199, RZ, PT ;  /* 0x000000ffc700720c */ /* 0x000fe20003f04270 */
[----:B------:R-:W-:Y:S01]  /*3820*/  BMOV.32.CLEAR RZ, B0 ;  /* 0x0000000000ff7355 */ /* 0x000fe20000100000 */
[----:B------:R-:W-:Y:S01]  /*3830*/  BSSY B0, `(.L_x_632) ;  /* 0x0000006000007945 */ /* 0x000fe20003800000 */
[----:B------:R-:W-:Y:S01]  /*3840*/  IMAD.MOV.U32 R130, RZ, RZ, c[0x0][0x290] ;  /* 0x0000a400ff827624 */ /* 0x000fe200078e00ff */
[----:B------:R-:W-:-:S08]  /*3850*/  MOV R17, 0xffffffff ;  /* 0xffffffff00117802 */ /* 0x000fd00000000f00 */
[----:B------:R-:W-:Y:S05]  /*3860*/  @P0 BRA `(.L_x_633) ;  /* 0x0000002000000947 */ /* 0x000fea0003800000 */
[----:B------:R-:W2:Y:S02]  /*3870*/  LDG.E.STRONG.GPU R17, [R136] ;  /* 0x0000000088117381 */ /* 0x000ea400001f4900 */
[----:B--2---:R-:W-:-:S05]  /*3880*/  CCTL.IVALL ;  /* 0x00000000ff00798f */ /* 0x004fca0002000000 */
.L_x_633:
[----:B------:R-:W-:Y:S05]  /*3890*/  BSYNC B0 ;  /* 0x0000000000007941 */ /* 0x000fea0003800000 */
.L_x_632:
[----:B------:R-:W-:-:S04]  /*38a0*/  IADD3 R19, R16, -0x1, RZ ;  /* 0xffffffff10137810 */ /* 0x000fc80007ffe0ff */
[----:B------:R-:W-:-:S04]  /*38b0*/  ISETP.NE.AND P0, PT, R19, R198, PT ;  /* 0x000000c61300720c */ /* 0x000fc80003f05270 */
[----:B------:R-:W-:Y:S02]  /*38c0*/  FSEL R130, R130, -QNAN , !P0 ;  /* 0xffffffff82827808 */ /* 0x000fe40004000000 */
.L_x_631:
[----:B------:R-:W-:Y:S01]  /*38d0*/  SHF.R.S32.HI R134, RZ, 0x1f, R199 ;  /* 0x0000001fff867819 */ /* 0x000fe200000114c7 */
[----:B------:R-:W-:-:S03]  /*38e0*/  IMAD.MOV.U32 R132, RZ, RZ, c[0x0][0x174] ;  /* 0x00005d00ff847624 */ /* 0x000fc600078e00ff */
[CC--:B------:R-:W-:Y:S02]  /*38f0*/  LEA.HI R16, R134.reuse, R199.reuse, RZ, 0x5 ;  /* 0x000000c786107211 */ /* 0x0c0fe400078f28ff */
[----:B------:R-:W-:Y:S02]  /*3900*/  LEA.HI R19, R134, R199, RZ, 0x6 ;  /* 0x000000c786137211 */ /* 0x000fe400078f30ff */
[----:B------:R-:W-:Y:S02]  /*3910*/  LOP3.LUT R16, R16, 0xffffffe0, RZ, 0xc0, !PT ;  /* 0xffffffe010107812 */ /* 0x000fe400078ec0ff */
[----:B------:R-:W-:-:S03]  /*3920*/  SHF.R.S32.HI R19, RZ, 0x6, R19 ;  /* 0x00000006ff137819 */ /* 0x000fc60000011413 */
[----:B------:R-:W-:-:S05]  /*3930*/  IMAD.IADD R16, R199, 0x1, -R16 ;  /* 0x00000001c7107824 */ /* 0x000fca00078e0a10 */
[----:B------:R-:W-:-:S04]  /*3940*/  SHF.R.S32.HI R133, RZ, 0x1f, R16 ;  /* 0x0000001fff857819 */ /* 0x000fc80000011410 */
[----:B------:R-:W-:-:S04]  /*3950*/  LEA.HI R133, R133, R16, RZ, 0x2 ;  /* 0x0000001085857211 */ /* 0x000fc800078f10ff */
[C---:B------:R-:W-:Y:S02]  /*3960*/  LOP3.LUT R139, R133.reuse, 0x1ffffffc, RZ, 0xc0, !PT ;  /* 0x1ffffffc858b7812 */ /* 0x040fe400078ec0ff */
[----:B------:R-:W-:-:S03]  /*3970*/  LEA.HI.SX32 R210, R133, R210, 0x1e ;  /* 0x000000d285d27211 */ /* 0x000fc600078ff2ff */
[----:B------:R-:W-:Y:S02]  /*3980*/  IMAD.IADD R134, R16, 0x1, -R139 ;  /* 0x0000000110867824 */ /* 0x000fe400078e0a8b */
[----:B------:R-:W-:Y:S02]  /*3990*/  IMAD R16, R132, c[0x0][0x170], RZ ;  /* 0x00005c0084107a24 */ /* 0x000fe400078e02ff */
[----:B------:R-:W-:Y:S01]  /*39a0*/  IMAD R19, R19, 0x8, R134 ;  /* 0x0000000813137824 */ /* 0x000fe200078e0286 */
[----:B------:R-:W-:Y:S01]  /*39b0*/  CS2R R132, SRZ ;  /* 0x0000000000847805 */ /* 0x000fe2000001ff00 */
[----:B------:R-:W-:Y:S01]  /*39c0*/  IMAD R135, R135, 0x80, R210 ;  /* 0x0000008087877824 */ /* 0x000fe200078e02d2 */
[----:B------:R-:W-:Y:S01]  /*39d0*/  ISETP.NE.AND P4, PT, R16, 0x1, PT ;  /* 0x000000011000780c */ /* 0x000fe20003f85270 */
[----:B------:R-:W-:Y:S02]  /*39e0*/  IMAD R154, R18, 0x8, R19 ;  /* 0x00000008129a7824 */ /* 0x000fe400078e0213 */
[----:B------:R-:W-:-:S02]  /*39f0*/  IMAD.MOV.U32 R134, RZ, RZ, RZ ;  /* 0x000000ffff867224 */ /* 0x000fc400078e00ff */
[----:B------:R-:W-:-:S07]  /*3a00*/  IMAD.SHL.U32 R154, R154, 0x8, RZ ;  /* 0x000000089a9a7824 */ /* 0x000fce00078e00ff */
        /* <DEDUP_REMOVED lines=98> */
.L_x_635:
        /* <DEDUP_REMOVED lines=13> */
[----:B----4-:R-:W-:Y:S05]  /*4100*/  CALL.REL.NOINC `($__internal_10_$__cuda_sm20_div_u64) ;  /* 0x00007af000007944 */ /* 0x010fea0003c00000 */
[----:B------:R-:W-:Y:S05]  /*4110*/  BRA `(.L_x_637) ;  /* 0x0000013000007947 */ /* 0x000fea0003800000 */
.L_x_636:
        /* <DEDUP_REMOVED lines=19> */
.L_x_637:
[----:B------:R-:W-:Y:S02]  /*4250*/  IADD3 R132, R132, -0x1, RZ ;  /* 0xffffffff84847810 */ /* 0x000fe40007ffe0ff */
[----:B------:R-:W-:-:S04]  /*4260*/  MOV R133, R18 ;  /* 0x0000001200857202 */ /* 0x000fc80000000f00 */
.L_x_634:
        /* <DEDUP_REMOVED lines=104> */
.L_x_639:
[----:B------:R-:W-:Y:S01]  /*48f0*/  IADD3 R19, R16, -0x1, RZ ;  /* 0xffffffff10137810 */ /* 0x000fe20007ffe0ff */
[----:B------:R-:W-:Y:S01]  /*4900*/  IMAD.MOV.U32 R144, RZ, RZ, 0x1 ;  /* 0x00000001ff907424 */ /* 0x000fe200078e00ff */
        /* <DEDUP_REMOVED lines=14> */
.L_x_640:
        /* <DEDUP_REMOVED lines=19> */
.L_x_641:
[----:B------:R-:W-:Y:S02]  /*4b20*/  IADD3 R147, R134, -0x1, RZ ;  /* 0xffffffff86937810 */ /* 0x000fe40007ffe0ff */
[----:B------:R-:W-:-:S04]  /*4b30*/  MOV R134, R18 ;  /* 0x0000001200867202 */ /* 0x000fc80000000f00 */
.L_x_638:
[----:B------:R-:W-:Y:S01]  /*4b40*/  SHF.R.S32.HI R145, RZ, 0x1f, R154 ;  /* 0x0000001fff917819 */ /* 0x000fe2000001149a */
[----:B------:R-:W-:-:S03]  /*4b50*/  IMAD.MOV.U32 R16, RZ, RZ, 0x1 ;  /* 0x00000001ff107424 */ /* 0x000fc600078e00ff */
[----:B------:R-:W-:Y:S02]  /*4b60*/  LEA.HI R145, R145, R154, RZ, 0x5 ;  /* 0x0000009a91917211 */ /* 0x000fe400078f28ff */
[C---:B------:R-:W-:Y:S02]  /*4b70*/  ISETP.LT.AND P3, PT, R16.reuse, c[0x0][0x1b0], PT ;  /* 0x00006c0010007a0c */ /* 0x040fe40003f61270 */
        /* <DEDUP_REMOVED lines=28> */
[----:B------:R-:W-:Y:S01]  /*4d40*/  MOV R16, c[0x0][0x178] ;  /* 0x00005e0000107a02 */ /* 0x000fe20000000f00 */
[----:B------:R-:W-:-:S04]  /*4d50*/  IMAD.WIDE.U32 R158, R156, c[0x0][0x170], RZ ;  /* 0x00005c009c9e7a25 */ /* 0x000fc800078e00ff */
[----:B------:R-:W-:Y:S02]  /*4d60*/  IMAD R17, R156, R18, R17 ;  /* 0x000000129c117224 */ /* 0x000fe400078e0211 */
[----:B------:R-:W-:-:S03]  /*4d70*/  IMAD.WIDE.U32 R156, R158, c[0x0][0x174], RZ ;  /* 0x00005d009e9c7a25 */ /* 0x000fc600078e00ff */
[----:B------:R-:W-:Y:S02]  /*4d80*/  IADD3 R17, R159, R17, RZ ;  /* 0x000000119f117210 */ /* 0x000fe40007ffe0ff */
[----:B------:R-:W-:-:S03]  /*4d90*/  MOV R159, R143 ;  /* 0x0000008f009f7202 */ /* 0x000fc60000000f00 */
[----:B------:R-:W-:-:S04]  /*4da0*/  IMAD R17, R17, c[0x0][0x174], RZ ;  /* 0x00005d0011117a24 */ /* 0x000fc800078e02ff */
[----:B------:R-:W-:Y:S01]  /*4db0*/  IMAD R17, R19, R158, R17 ;  /* 0x0000009e13117224 */ /* 0x000fe200078e0211 */
[----:B------:R-:W-:Y:S02]  /*4dc0*/  SHF.R.S32.HI R19, RZ, 0x1f, R16 ;  /* 0x0000001fff137819 */ /* 0x000fe40000011410 */
[----:B------:R-:W-:Y:S02]  /*4dd0*/  MOV R158, R144 ;  /* 0x00000090009e7202 */ /* 0x000fe40000000f00 */
[----:B------:R-:W-:-:S03]  /*4de0*/  IADD3 R17, R157, R17, RZ ;  /* 0x000000119d117210 */ /* 0x000fc60007ffe0ff */
[----:B------:R-:W-:-:S04]  /*4df0*/  IMAD.WIDE.U32 R158, R156, c[0x0][0x178], R158 ;  /* 0x00005e009c9e7a25 */ /* 0x000fc800078e009e */
[----:B------:R-:W-:Y:S01]  /*4e00*/  IMAD R17, R17, c[0x0][0x178], RZ ;  /* 0x00005e0011117a24 */ /* 0x000fe200078e02ff */
[----:B------:R-:W-:-:S03]  /*4e10*/  MOV R144, R158 ;  /* 0x0000009e00907202 */ /* 0x000fc60000000f00 */
[----:B------:R-:W-:-:S05]  /*4e20*/  IMAD R17, R19, R156, R17 ;  /* 0x0000009c13117224 */ /* 0x000fca00078e0211 */
[----:B------:R-:W-:Y:S01]  /*4e30*/  IADD3 R143, R159, R17, RZ ;  /* 0x000000119f8f7210 */ /* 0x000fe20007ffe0ff */
[----:B------:R-:W-:Y:S05]  /*4e40*/  BRA `(.L_x_643) ;  /* 0x0000022000007947 */ /* 0x000fea0003800000 */
.L_x_642:
        /* <DEDUP_REMOVED lines=18> */
.L_x_646:
[----:B------:R-:W-:Y:S05]  /*4f70*/  @P1 BRA `(.L_x_645) ;  /* 0x0000002000001947 */ /* 0x000fea0003800000 */
[----:B------:R-:W2:Y:S02]  /*4f80*/  LDG.E.STRONG.GPU R17, [R136] ;  /* 0x0000000088117381 */ /* 0x000ea400001f4900 */
[----:B--2---:R-:W-:-:S05]  /*4f90*/  CCTL.IVALL ;  /* 0x00000000ff00798f */ /* 0x004fca0002000000 */
.L_x_645:
[----:B------:R-:W-:Y:S01]  /*4fa0*/  ISETP.NE.AND P0, PT, R17, R198, PT ;  /* 0x000000c61100720c */ /* 0x000fe20003f05270 */
[----:B------:R-:W-:Y:S11]  /*4fb0*/  WARPSYNC 0xffffffff ;  /* 0xffffffff00007948 */ /* 0x000ff60003800000 */
[----:B------:R-:W-:Y:S05]  /*4fc0*/  BAR.RED.AND.DEFER_BLOCKING 0x0, P0 ;  /* 0x0000000000007b1d */ /* 0x000fea0000014400 */
[----:B------:R-:W0:Y:S02]  /*4fd0*/  B2R.RESULT RZ, P0 ;  /* 0x0000000000ff731c */ /* 0x000e240000004000 */
[----:B0-----:R-:W-:Y:S05]  /*4fe0*/  @!P0 BRA `(.L_x_644) ;  /* 0x0000006000008947 */ /* 0x001fea0003800000 */
.L_x_647:
[----:B------:R-:W-:Y:S01]  /*4ff0*/  VOTE.ANY R16, PT, PT ;  /* 0x0000000000107806 */ /* 0x000fe200038e0100 */
[----:B------:R-:W-:Y:S01]  /*5000*/  YIELD ;  /* 0x0000000000007946 */ /* 0x000fe20003800000 */
[----:B------:R-:W-:-:S02]  /*5010*/  VOTEU.ANY UR4, UPT, PT ;  /* 0x0000000000047886 */ /* 0x000fc400038e0100 */
[----:B------:R-:W-:-:S12]  /*5020*/  LOP3.LUT P0, RZ, R16, UR4, RZ, 0xc, !PT ;  /* 0x0000000410ff7c12 */ /* 0x000fd8000f800cff */
[----:B----4-:R-:W-:Y:S05]  /*5030*/  @!P0 BRA.U `(.L_x_646) ;  /* 0xffffff3100008947 */ /* 0x010fea000383ffff */
[----:B------:R-:W-:Y:S05]  /*5040*/  BRA `(.L_x_647) ;  /* 0xffffffa000007947 */ /* 0x000fea000383ffff */
.L_x_644:
[----:B------:R-:W-:Y:S04]  /*5050*/  WARPSYNC 0xffffffff ;  /* 0xffffffff00007948 */ /* 0x000fe80003800000 */
[----:B------:R-:W-:Y:S05]  /*5060*/  BAR.SYNC.DEFER_BLOCKING 0x0 ;  /* 0x0000000000007b1d */ /* 0x000fea0000010000 */
.L_x_643:
        /* <DEDUP_REMOVED lines=1622> */
.L_x_649:
[----:B------:R-:W-:Y:S05]  /*b5d0*/  BSYNC B0 ;  /* 0x0000000000007941 */ /* 0x000fea0003800000 */
.L_x_648:
        /* <DEDUP_REMOVED lines=98> */
        .weak           $__internal_10_$__cuda_sm20_div_u64
        .type           $__internal_10_$__cuda_sm20_div_u64,@function
        .size           $__internal_10_$__cuda_sm20_div_u64,(.L_x_663 - $__internal_10_$__cuda_sm20_div_u64)
$__internal_10_$__cuda_sm20_div_u64:
        /* <DEDUP_REMOVED lines=64> */
[----:B------:R-:W-:Y:S07]  /*c000*/  RET.REL.NODEC R144 `(_ZN7cutlass6KernelINS_4conv6kernel23ImplicitGemmConvolutionINS1_11threadblock21ImplicitGemmPipelinedINS_4gemm9GemmShapeILi128ELi64ELi32EEENS4_12TileIteratorINS4_48Conv2dFpropActivationTileAccessIteratorOptimizedINS_11MatrixShapeILi128ELi32EEEaNS_6layout12TensorNCxHWxILi32EEENS_9transform29TransposePitchLinearThreadMapINSG_29PitchLinearWarpRakedThreadMapINS_16PitchLinearShapeILi4096ELi1EEELi64ENSJ_ILi32ELi1EEELi16EEENSJ_ILi2ELi16EEEEENS_12AlignedArrayIaLi16ELi16EEEEEEENSG_11threadblock19RegularTileIteratorISC_aNSD_37RowMajorTensorOpMultiplicandCrosswiseILi8ELi32EEELi0ESO_Li16EEENS9_INS4_44Conv2dFpropFilterTileAccessIteratorOptimizedINSB_ILi32ELi64EEEaNSD_12TensorCxRSKxILi32EEENSH_INSI_INSJ_ILi2048ELi1EEELi64ESL_Li16EEESN_EESQ_Lb0EEEEENSU_ISZ_aNSD_40ColumnMajorTensorOpMultiplicandCrosswiseILi8ELi32EEELi1ES14_Li16EEEaSF_NS6_11threadblock9MmaPolicyINS6_4warp11MmaTensorOpINS7_ILi64ELi64ELi32EEEaSW_aS18_iSF_NS1C_17MmaTensorOpPolicyINS_4arch3MmaINS7_ILi8ELi8ELi16EEELi32EaNSD_8RowMajorEaNSD_11ColumnMajorEiS1J_NS1G_21OpMultiplyAddSaturateEEENSB_ILi1ELi1EEEEELi1ELb1EbEENSB_ILi0ELi0EEES1Q_Li1EEENS_21NumericArrayConverterIaaLi64ELNS_15FloatRoundStyleE2ENSG_6thread14UnaryTransform8IdentityEEENS1S_IaaLi32ELS1T_2ES1W_EEbEENS_8epilogue11threadblock19InterleavedEpilogueIS8_S1P_Li1ENS21_37InterleavedConvPredicatedTileIteratorINS21_34InterleavedConvOutputTileThreadMapINSB_ILi2ELi1EEENSB_ILi8ELi2EEELi64ELi8ELi8EEEaLi32EEENS20_4warp24FragmentIteratorTensorOpIS1E_S1I_iNS_5ArrayIiLi2ELb1EEENSD_22ColumnMajorInterleavedILi32EEEEENS20_6thread21LinearCombinationReluIaLi8EifLNS2G_9ScaleType4KindE1ELS1T_2EEELi32EEENS1A_30GemmIdentityThreadblockSwizzleILi1EEELNS1_8OperatorE0ENS1_17Conv2dProblemSizeELNS1_9GroupModeE0EEEEEvNT_6ParamsE) ;  /* 0xffff3ff090007950 */ /* 0x000fee0003c3ffff */
.L_x_650:
[----:B------:R-:W-:-:S00]  /*c010*/  BRA `(.L_x_650) ;  /* 0xfffffff000007947 */ /* 0x000fc0000383ffff */
[----:B------:R-:W-:-:S00]  /*c020*/  NOP ;  /* 0x0000000000007918 */ /* 0x000fc00000000000 */
[----:B------:R-:W-:-:S00]  /*c030*/  NOP ;  /* 0x0000000000007918 */ /* 0x000fc00000000000 */
[----:B------:R-:W-:-:S00]  /*c040*/  NOP ;  /* 0x0000000000007918 */ /* 0x000fc00000000000 */
[----:B------:R-:W-:-:S00]  /*c050*/  NOP ;  /* 0x0000000000007918 */ /* 0x000fc00000000000 */
[----:B------:R-:W-:-:S00]  /*c060*/  NOP ;  /* 0x0000000000007918 */ /* 0x000fc00000000000 */
[----:B------:R-:W-:-:S00]  /*c070*/  NOP ;  /* 0x0000000000007918 */ /* 0x000fc00000000000 */
.L_x_663:


//--------------------- .nv.shared._ZN7cutlass9reference6device6kernel21TensorScaleBiasConv2dINS_9TensorRefIiNS_6layout12TensorNCxHWxILi32EEEEENS4_IaS7_EEfNS4_IfNS5_8RowMajorEEENS_21NumericConverterClampIafEELi4ELi4ELi16ELi8EEEvNS_4conv17Conv2dProblemSizeET_T0_T1_T2_SJ_ --------------------------
	.section	.nv.shared._ZN7cutlass9reference6device6kernel21TensorScaleBiasConv2dINS_9TensorRefIiNS_6layout12TensorNCxHWxILi32EEEEENS4_IaS7_EEfNS4_IfNS5_8RowMajorEEENS_21NumericConverterClampIafEELi4ELi4ELi16ELi8EEEvNS_4conv17Conv2dProblemSizeET_T0_T1_T2_SJ_,"aw",@nobits
	.sectionflags	@""
	.align	16


//--------------------- .nv.global                --------------------------
	.section	.nv.global,"aw",@nobits
.nv.global:
	.type		_ZN34_INTERNAL_c82be491_4_k_cu_371cd5504cute1_E,@object
	.size		_ZN34_INTERNAL_c82be491_4_k_cu_371cd5504cute1_E,(_ZN34_INTERNAL_c82be491_4_k_cu_371cd5504cuda3std3__45__cpo6cbeginE - _ZN34_INTERNAL_c82be491_4_k_cu_371cd5504cute1_E)
_ZN34_INTERNAL_c82be491_4_k_cu_371cd5504cute1_E:
	.zero		1
	.type		_ZN34_INTERNAL_c82be491_4_k_cu_371cd5504cuda3std3__45__cpo6cbeginE,@object
	.size		_ZN34_INTERNAL_c82be491_4_k_cu_371cd5504cuda3std3__45__cpo6cbeginE,(_ZN34_INTERNAL_c82be491_4_k_cu_371cd5504cuda3std3__48in_placeE - _ZN34_INTERNAL_c82be491_4_k_cu_371cd5504cuda3std3__45__cpo6cbeginE)
_ZN34_INTERNAL_c82be491_4_k_cu_371cd5504cuda3std3__45__cpo6cbeginE:
	.zero		1
	.type		_ZN34_INTERNAL_c82be491_4_k_cu_371cd5504cuda3std3__48in_placeE,@object
	.size		_ZN34_INTERNAL_c82be491_4_k_cu_371cd5504cuda3std3__48in_placeE,(_ZN34_INTERNAL_c82be491_4_k_cu_371cd5504cuda3std6ranges3__45__cpo9iter_moveE - _ZN34_INTERNAL_c82be491_4_k_cu_371cd5504cuda3std3__48in_placeE)
_ZN34_INTERNAL_c82be491_4_k_cu_371cd5504cuda3std3__48in_placeE:
	.zero		1
	.type		_ZN34_INTERNAL_c82be491_4_k_cu_371cd5504cuda3std6ranges3__45__cpo9iter_moveE,@object
	.size		_ZN34_INTERNAL_c82be491_4_k_cu_371cd5504cuda3std6ranges3__45__cpo9iter_moveE,(_ZN34_INTERNAL_c82be491_4_k_cu_371cd5504cuda3std3__45__cpo5beginE - _ZN34_INTERNAL_c82be491_4_k_cu_371cd5504cuda3std6ranges3__45__cpo9iter_moveE)
_ZN34_INTERNAL_c82be491_4_k_cu_371cd5504cuda3std6ranges3__45__cpo9iter_moveE:
	.zero		1
	.type		_ZN34_INTERNAL_c82be491_4_k_cu_371cd5504cuda3std3__45__cpo5beginE,@object
	.size		_ZN34_INTERNAL_c82be491_4_k_cu_371cd5504cuda3std3__45__cpo5beginE,(_ZN34_INTERNAL_c82be491_4_k_cu_371cd5504cuda3std3__436_GLOBAL__N__c82be491_4_k_cu_371cd5506ignoreE - _ZN34_INTERNAL_c82be491_4_k_cu_371cd5504cuda3std3__45__cpo5beginE)
_ZN34_INTERNAL_c82be491_4_k_cu_371cd5504cuda3std3__45__cpo5beginE:
	.zero		1
	.type		_ZN34_INTERNAL_c82be491_4_k_cu_371cd5504cuda3std3__436_GLOBAL__N__c82be491_4_k_cu_371cd5506ignoreE,@object
	.size		_ZN34_INTERNAL_c82be491_4_k_cu_371cd5504cuda3std3__436_GLOBAL__N__c82be491_4_k_cu_371cd5506ignoreE,(_ZN34_INTERNAL_c82be491_4_k_cu_371cd5504cute7productE - _ZN34_INTERNAL_c82be491_4_k_cu_371cd5504cuda3std3__436_GLOBAL__N__c82be491_4_k_cu_371cd5506ignoreE)
_ZN34_INTERNAL_c82be491_4_k_cu_371cd5504cuda3std3__436_GLOBAL__N__c82be491_4_k_cu_371cd5506ignoreE:
	.zero		1
	.type		_ZN34_INTERNAL_c82be491_4_k_cu_371cd5504cute7productE,@object
	.size		_ZN34_INTERNAL_c82be491_4_k_cu_371cd5504cute7productE,(_ZN34_INTERNAL_c82be491_4_k_cu_371cd5504cuda3std3__45__cpo3endE - _ZN34_INTERNAL_c82be491_4_k_cu_371cd5504cute7productE)
_ZN34_INTERNAL_c82be491_4_k_cu_371cd5504cute7productE:
	.zero		1
	.type		_ZN34_INTERNAL_c82be491_4_k_cu_371cd5504cuda3std3__45__cpo3endE,@object
	.size		_ZN34_INTERNAL_c82be491_4_k_cu_371cd5504cuda3std3__45__cpo3endE,(_ZN34_INTERNAL_c82be491_4_k_cu_371cd5504cuda3std3__419piecewise_constructE - _ZN34_INTERNAL_c82be491_4_k_cu_371cd5504cuda3std3__45__cpo3endE)
_ZN34_INTERNAL_c82be491_4_k_cu_371cd5504cuda3std3__45__cpo3endE:
	.zero		1
	.type		_ZN34_INTERNAL_c82be491_4_k_cu_371cd5504cuda3std3__419piecewise_constructE,@object
	.size		_ZN34_INTERNAL_c82be491_4_k_cu_371cd5504cuda3std3__419piecewise_constructE,(_ZN34_INTERNAL_c82be491_4_k_cu_371cd5504cuda3std3__45__cpo4cendE - _ZN34_INTERNAL_c82be491_4_k_cu_371cd5504cuda3std3__419piecewise_constructE)
_ZN34_INTERNAL_c82be491_4_k_cu_371cd5504cuda3std3__419piecewise_constructE:
	.zero		1
	.type		_ZN34_INTERNAL_c82be491_4_k_cu_371cd5504cuda3std3__45__cpo4cendE,@object
	.size		_ZN34_INTERNAL_c82be491_4_k_cu_371cd5504cuda3std3__45__cpo4cendE,(_ZN34_INTERNAL_c82be491_4_k_cu_371cd5504cuda3std6ranges3__45__cpo4swapE - _ZN34_INTERNAL_c82be491_4_k_cu_371cd5504cuda3std3__45__cpo4cendE)
_ZN34_INTERNAL_c82be491_4_k_cu_371cd5504cuda3std3__45__cpo4cendE:
	.zero		1
	.type		_ZN34_INTERNAL_c82be491_4_k_cu_371cd5504cuda3std6ranges3__45__cpo4swapE,@object
	.size		_ZN34_INTERNAL_c82be491_4_k_cu_371cd5504cuda3std6ranges3__45__cpo4swapE,(.L_7 - _ZN34_INTERNAL_c82be491_4_k_cu_371cd5504cuda3std6ranges3__45__cpo4swapE)
_ZN34_INTERNAL_c82be491_4_k_cu_371cd5504cuda3std6ranges3__45__cpo4swapE:
	.zero		1
.L_7:


//--------------------- .nv.shared._ZN7cutlass9reference6device6kernel11Conv2dWgradIaNS_6layout12TensorNCxHWxILi32EEEaNS4_12TensorCxRSKxILi32EEEiS6_iiNS_16NumericConverterIiiLNS_15FloatRoundStyleE2EEENS_12multiply_addIiiiEELi2ELi4ELi8ELi16EEEvNS_4conv17Conv2dProblemSizeENS_9TensorRefIT_T0_EENSG_IT1_T2_EENSG_IT3_T4_EESP_T5_SQ_ --------------------------
	.section	.nv.shared._ZN7cutlass9reference6device6kernel11Conv2dWgradIaNS_6layout12TensorNCxHWxILi32EEEaNS4_12TensorCxRSKxILi32EEEiS6_iiNS_16NumericConverterIiiLNS_15FloatRoundStyleE2EEENS_12multiply_addIiiiEELi2ELi4ELi8ELi16EEEvNS_4conv17Conv2dProblemSizeENS_9TensorRefIT_T0_EENSG_IT1_T2_EENSG_IT3_T4_EESP_T5_SQ_,"aw",@nobits
	.sectionflags	@""
	.align	16


//--------------------- .nv.shared._ZN7cutlass9reference6device6kernel11Conv2dDgradIaNS_6layout12TensorNCxHWxILi32EEEaNS4_12TensorCxRSKxILi32EEEiS6_iiNS_16NumericConverterIiiLNS_15FloatRoundStyleE2EEENS_12multiply_addIiiiEELi2ELi4ELi16ELi8EEEvNS_4conv17Conv2dProblemSizeENS_9TensorRefIT_T0_EENSG_IT1_T2_EENSG_IT3_T4_EESP_T5_SQ_ --------------------------
	.section	.nv.shared._ZN7cutlass9reference6device6kernel11Conv2dDgradIaNS_6layout12TensorNCxHWxILi32EEEaNS4_12TensorCxRSKxILi32EEEiS6_iiNS_16NumericConverterIiiLNS_15FloatRoundStyleE2EEENS_12multiply_addIiiiEELi2ELi4ELi16ELi8EEEvNS_4conv17Conv2dProblemSizeENS_9TensorRefIT_T0_EENSG_IT1_T2_EENSG_IT3_T4_EESP_T5_SQ_,"aw",@nobits
	.sectionflags	@""
	.align	16


//--------------------- .nv.shared._ZN7cutlass9reference6device6kernel11Conv2dFpropIaNS_6layout12TensorNCxHWxILi32EEEaNS4_12TensorCxRSKxILi32EEEiS6_iiNS_16NumericConverterIiiLNS_15FloatRoundStyleE2EEENS_12multiply_addIiiiEELi4ELi4ELi16ELi8EEEvNS_4conv17Conv2dProblemSizeENS_9TensorRefIT_T0_EENSG_IT1_T2_EENSG_IT3_T4_EESP_T5_SQ_ --------------------------
	.section	.nv.shared._ZN7cutlass9reference6device6kernel11Conv2dFpropIaNS_6layout12TensorNCxHWxILi32EEEaNS4_12TensorCxRSKxILi32EEEiS6_iiNS_16NumericConverterIiiLNS_15FloatRoundStyleE2EEENS_12multiply_addIiiiEELi4ELi4ELi16ELi8EEEvNS_4conv17Conv2dProblemSizeENS_9TensorRefIT_T0_EENSG_IT1_T2_EENSG_IT3_T4_EESP_T5_SQ_,"aw",@nobits
	.sectionflags	@""
	.align	16


//--------------------- .nv.shared._ZN7cutlass9reference6device6kernel13TensorForEachINS1_6detail14TensorReLuFuncIaNS_6layout12TensorNCxHWxILi32EEEEELi4ENS9_6ParamsEEEvNS_5CoordIXT0_EilEET1_ --------------------------
	.section	.nv.shared._ZN7cutlass9reference6device6kernel13TensorForEachINS1_6detail14TensorReLuFuncIaNS_6layout12TensorNCxHWxILi32EEEEELi4ENS9_6ParamsEEEvNS_5CoordIXT0_EilEET1_,"aw",@nobits
	.sectionflags	@""
	.align	16


//--------------------- .nv.shared._ZN7cutlass9reference6device6kernel11Conv2dWgradIaNS_6layout12TensorNCxHWxILi32EEEaNS4_12TensorCxRSKxILi32EEEaS6_fiNS_21NumericConverterClampIafEENS_12multiply_addIiiiEELi2ELi4ELi8ELi16EEEvNS_4conv17Conv2dProblemSizeENS_9TensorRefIT_T0_EENSF_IT1_T2_EENSF_IT3_T4_EESO_T5_SP_ --------------------------
	.section	.nv.shared._ZN7cutlass9reference6device6kernel11Conv2dWgradIaNS_6layout12TensorNCxHWxILi32EEEaNS4_12TensorCxRSKxILi32EEEaS6_fiNS_21NumericConverterClampIafEENS_12multiply_addIiiiEELi2ELi4ELi8ELi16EEEvNS_4conv17Conv2dProblemSizeENS_9TensorRefIT_T0_EENSF_IT1_T2_EENSF_IT3_T4_EESO_T5_SP_,"aw",@nobits
	.sectionflags	@""
	.align	16


//--------------------- .nv.shared._ZN7cutlass9reference6device6kernel11Conv2dDgradIaNS_6layout12TensorNCxHWxILi32EEEaNS4_12TensorCxRSKxILi32EEEaS6_fiNS_21NumericConverterClampIafEENS_12multiply_addIiiiEELi2ELi4ELi16ELi8EEEvNS_4conv17Conv2dProblemSizeENS_9TensorRefIT_T0_EENSF_IT1_T2_EENSF_IT3_T4_EESO_T5_SP_ --------------------------
	.section	.nv.shared._ZN7cutlass9reference6device6kernel11Conv2dDgradIaNS_6layout12TensorNCxHWxILi32EEEaNS4_12TensorCxRSKxILi32EEEaS6_fiNS_21NumericConverterClampIafEENS_12multiply_addIiiiEELi2ELi4ELi16ELi8EEEvNS_4conv17Conv2dProblemSizeENS_9TensorRefIT_T0_EENSF_IT1_T2_EENSF_IT3_T4_EESO_T5_SP_,"aw",@nobits
	.sectionflags	@""
	.align	16


//--------------------- .nv.shared._ZN7cutlass9reference6device6kernel11Conv2dFpropIaNS_6layout12TensorNCxHWxILi32EEEaNS4_12TensorCxRSKxILi32EEEaS6_fiNS_21NumericConverterClampIafEENS_12multiply_addIiiiEELi4ELi4ELi16ELi8EEEvNS_4conv17Conv2dProblemSizeENS_9TensorRefIT_T0_EENSF_IT1_T2_EENSF_IT3_T4_EESO_T5_SP_ --------------------------
	.section	.nv.shared._ZN7cutlass9reference6device6kernel11Conv2dFpropIaNS_6layout12TensorNCxHWxILi32EEEaNS4_12TensorCxRSKxILi32EEEaS6_fiNS_21NumericConverterClampIafEENS_12multiply_addIiiiEELi4ELi4ELi16ELi8EEEvNS_4conv17Conv2dProblemSizeENS_9TensorRefIT_T0_EENSF_IT1_T2_EENSF_IT3_T4_EESO_T5_SP_,"aw",@nobits
	.sectionflags	@""
	.align	16


//--------------------- .nv.shared._ZN7cutlass6KernelINS_4conv6kernel26B2bImplicitGemmConvolutionINS1_11threadblock39B2bImplicitGemmPipelinedSmemAccumulatorINS_4gemm9GemmShapeILi64ELi64ELi32EEENS4_12TileIteratorINS4_48Conv2dFpropActivationTileAccessIteratorOptimizedINS_11MatrixShapeILi64ELi32EEEaNS_6layout12TensorNCxHWxILi32EEENS_9transform29TransposePitchLinearThreadMapINSG_29PitchLinearWarpRakedThreadMapINS_16PitchLinearShapeILi2048ELi1EEELi128ENSJ_ILi32ELi1EEELi16EEENSJ_ILi2ELi16EEEEENS_12AlignedArrayIaLi16ELi16EEEEEEENSG_11threadblock19RegularTileIteratorISC_aNSD_37RowMajorTensorOpMultiplicandCrosswiseILi8ELi32EEELi0ESO_Li16EEENS9_INS4_44Conv2dFpropFilterTileAccessIteratorOptimizedINSB_ILi32ELi64EEEaNSD_12TensorCxRSKxILi32EEESO_SQ_Lb0EEEEENSU_ISZ_aNSD_40ColumnMajorTensorOpMultiplicandCrosswiseILi8ELi32EEELi1ESO_Li16EEENST_14VectorIteratorINST_30PredicatedVectorAccessIteratorINSB_ILi64ELi64EEENSB_ILi32ELi32EEEfNSD_8RowMajorELi4ELb0EEEEENS_8epilogue4warp24FragmentIteratorTensorOpINS7_ILi32ELi32ELi32EEENS7_ILi8ELi8ELi16EEEiNS_5ArrayIiLi2ELb1EEENSD_22ColumnMajorInterleavedILi16EEEEENS1F_20TileIteratorTensorOpIS1H_S1I_aS1M_EENS7_ILi64ELi256ELi32EEENS6_4warp44MmaTensorOpMultiplicandTileIteratorCanonicalINSB_ILi64ELi16EEELNS6_7OperandE0EaS1M_NSB_ILi8ELi16EEELi1ELi32ELi1EEENS9_INSY_INSB_ILi32ELi256EEEaS11_NSH_INSI_INSJ_ILi8192ELi1EEELi128ESL_Li16EEESN_EESQ_Lb0EEEEENSU_IS1X_aS15_Li1ES20_Li16EEEaSF_NS1E_6thread21LinearCombinationReluIaLi2EifLNS24_9ScaleType4KindE2ELNS_15FloatRoundStyleE2EEENS6_11threadblock9MmaPolicyINS1R_11MmaTensorOpIS1H_aSW_aS15_iSF_NS1R_17MmaTensorOpPolicyINS_4arch3MmaIS1I_Li32EaS1B_aNSD_11ColumnMajorEiS1B_NS2E_21OpMultiplyAddSaturateEEENSB_ILi1ELi1EEEEELi1ELb1EbEENSB_ILi0ELi0EEES2M_Li1EEENS2B_INS2C_IS8_aSW_aS15_iSF_S2K_Li1ELb1EbEES2M_S2M_Li1EEENS_21NumericArrayConverterIaaLi16ELS28_2ENSG_6thread14UnaryTransform8IdentityEEES2U_NS2Q_IaaLi64ELS28_2ES2T_EEbEENS1E_11threadblock19InterleavedEpilogueIS1Q_S2O_Li1ENS2X_37InterleavedConvPredicatedTileIteratorINS2X_34InterleavedConvOutputTileThreadMapINSB_ILi1ELi4EEENSB_ILi8ELi2EEELi128ELi8ELi8EEEaLi32EEENS1G_IS8_S1I_iS1K_NS1L_ILi32EEEEENS25_IaLi8EifLS27_1ELS28_2EEELi32EEENS2A_30GemmIdentityThreadblockSwizzleILi1EEELNS1_8OperatorE0ENS1_17Conv2dProblemSizeEEEEEvNT_6ParamsE --------------------------
	.section	.nv.shared._ZN7cutlass6KernelINS_4conv6kernel26B2bImplicitGemmConvolutionINS1_11threadblock39B2bImplicitGemmPipelinedSmemAccumulatorINS_4gemm9GemmShapeILi64ELi64ELi32EEENS4_12TileIteratorINS4_48Conv2dFpropActivationTileAccessIteratorOptimizedINS_11MatrixShapeILi64ELi32EEEaNS_6layout12TensorNCxHWxILi32EEENS_9transform29TransposePitchLinearThreadMapINSG_29PitchLinearWarpRakedThreadMapINS_16PitchLinearShapeILi2048ELi1EEELi128ENSJ_ILi32ELi1EEELi16EEENSJ_ILi2ELi16EEEEENS_12AlignedArrayIaLi16ELi16EEEEEEENSG_11threadblock19RegularTileIteratorISC_aNSD_37RowMajorTensorOpMultiplicandCrosswiseILi8ELi32EEELi0ESO_Li16EEENS9_INS4_44Conv2dFpropFilterTileAccessIteratorOptimizedINSB_ILi32ELi64EEEaNSD_12TensorCxRSKxILi32EEESO_SQ_Lb0EEEEENSU_ISZ_aNSD_40ColumnMajorTensorOpMultiplicandCrosswiseILi8ELi32EEELi1ESO_Li16EEENST_14VectorIteratorINST_30PredicatedVectorAccessIteratorINSB_ILi64ELi64EEENSB_ILi32ELi32EEEfNSD_8RowMajorELi4ELb0EEEEENS_8epilogue4warp24FragmentIteratorTensorOpINS7_ILi32ELi32ELi32EEENS7_ILi8ELi8ELi16EEEiNS_5ArrayIiLi2ELb1EEENSD_22ColumnMajorInterleavedILi16EEEEENS1F_20TileIteratorTensorOpIS1H_S1I_aS1M_EENS7_ILi64ELi256ELi32EEENS6_4warp44MmaTensorOpMultiplicandTileIteratorCanonicalINSB_ILi64ELi16EEELNS6_7OperandE0EaS1M_NSB_ILi8ELi16EEELi1ELi32ELi1EEENS9_INSY_INSB_ILi32ELi256EEEaS11_NSH_INSI_INSJ_ILi8192ELi1EEELi128ESL_Li16EEESN_EESQ_Lb0EEEEENSU_IS1X_aS15_Li1ES20_Li16EEEaSF_NS1E_6thread21LinearCombinationReluIaLi2EifLNS24_9ScaleType4KindE2ELNS_15FloatRoundStyleE2EEENS6_11threadblock9MmaPolicyINS1R_11MmaTensorOpIS1H_aSW_aS15_iSF_NS1R_17MmaTensorOpPolicyINS_4arch3MmaIS1I_Li32EaS1B_aNSD_11ColumnMajorEiS1B_NS2E_21OpMultiplyAddSaturateEEENSB_ILi1ELi1EEEEELi1ELb1EbEENSB_ILi0ELi0EEES2M_Li1EEENS2B_INS2C_IS8_aSW_aS15_iSF_S2K_Li1ELb1EbEES2M_S2M_Li1EEENS_21NumericArrayConverterIaaLi16ELS28_2ENSG_6thread14UnaryTransform8IdentityEEES2U_NS2Q_IaaLi64ELS28_2ES2T_EEbEENS1E_11threadblock19InterleavedEpilogueIS1Q_S2O_Li1ENS2X_37InterleavedConvPredicatedTileIteratorINS2X_34InterleavedConvOutputTileThreadMapINSB_ILi1ELi4EEENSB_ILi8ELi2EEELi128ELi8ELi8EEEaLi32EEENS1G_IS8_S1I_iS1K_NS1L_ILi32EEEEENS25_IaLi8EifLS27_1ELS28_2EEELi32EEENS2A_30GemmIdentityThreadblockSwizzleILi1EEELNS1_8OperatorE0ENS1_17Conv2dProblemSizeEEEEEvNT_6ParamsE,"aw",@nobits
	.sectionflags	@""
	.align	16


//--------------------- .nv.shared._ZN7cutlass6KernelINS_4conv6kernel23ImplicitGemmConvolutionINS1_11threadblock21ImplicitGemmPipelinedINS_4gemm9GemmShapeILi128ELi128ELi32EEENS4_12TileIteratorINS4_48Conv2dFpropActivationTileAccessIteratorOptimizedINS_11MatrixShapeILi128ELi32EEEaNS_6layout12TensorNCxHWxILi32EEENS_9transform29TransposePitchLinearThreadMapINSG_29PitchLinearWarpRakedThreadMapINS_16PitchLinearShapeILi4096ELi1EEELi128ENSJ_ILi32ELi1EEELi16EEENSJ_ILi2ELi16EEEEENS_12AlignedArrayIaLi16ELi16EEEEEEENSG_11threadblock19RegularTileIteratorISC_aNSD_37RowMajorTensorOpMultiplicandCrosswiseILi8ELi32EEELi0ESO_Li16EEENS9_INS4_44Conv2dFpropFilterTileAccessIteratorOptimizedINSB_ILi32ELi128EEEaNSD_12TensorCxRSKxILi32EEESO_SQ_Lb0EEEEENSU_ISZ_aNSD_40ColumnMajorTensorOpMultiplicandCrosswiseILi8ELi32EEELi1ESO_Li16EEEaSF_NS6_11threadblock9MmaPolicyINS6_4warp11MmaTensorOpINS7_ILi64ELi64ELi32EEEaSW_aS15_iSF_NS19_17MmaTensorOpPolicyINS_4arch3MmaINS7_ILi8ELi8ELi16EEELi32EaNSD_8RowMajorEaNSD_11ColumnMajorEiS1G_NS1D_21OpMultiplyAddSaturateEEENSB_ILi1ELi1EEEEELi1ELb1EbEENSB_ILi0ELi0EEES1N_Li1EEENS_21NumericArrayConverterIaaLi32ELNS_15FloatRoundStyleE2ENSG_6thread14UnaryTransform8IdentityEEES1U_bEENS_8epilogue11threadblock19InterleavedEpilogueIS8_S1M_Li1ENS1X_37InterleavedConvPredicatedTileIteratorINS1X_34InterleavedConvOutputTileThreadMapINSB_ILi2ELi2EEENSB_ILi8ELi2EEELi128ELi8ELi8EEEaLi32EEENS1W_4warp24FragmentIteratorTensorOpIS1B_S1F_iNS_5ArrayIiLi2ELb1EEENSD_22ColumnMajorInterleavedILi32EEEEENS1W_6thread21LinearCombinationReluIaLi8EifLNS2C_9ScaleType4KindE1ELS1Q_2EEELi32EEENS17_30GemmIdentityThreadblockSwizzleILi1EEELNS1_8OperatorE0ENS1_17Conv2dProblemSizeELNS1_9GroupModeE0EEEEEvNT_6ParamsE --------------------------
	.section	.nv.shared._ZN7cutlass6KernelINS_4conv6kernel23ImplicitGemmConvolutionINS1_11threadblock21ImplicitGemmPipelinedINS_4gemm9GemmShapeILi128ELi128ELi32EEENS4_12TileIteratorINS4_48Conv2dFpropActivationTileAccessIteratorOptimizedINS_11MatrixShapeILi128ELi32EEEaNS_6layout12TensorNCxHWxILi32EEENS_9transform29TransposePitchLinearThreadMapINSG_29PitchLinearWarpRakedThreadMapINS_16PitchLinearShapeILi4096ELi1EEELi128ENSJ_ILi32ELi1EEELi16EEENSJ_ILi2ELi16EEEEENS_12AlignedArrayIaLi16ELi16EEEEEEENSG_11threadblock19RegularTileIteratorISC_aNSD_37RowMajorTensorOpMultiplicandCrosswiseILi8ELi32EEELi0ESO_Li16EEENS9_INS4_44Conv2dFpropFilterTileAccessIteratorOptimizedINSB_ILi32ELi128EEEaNSD_12TensorCxRSKxILi32EEESO_SQ_Lb0EEEEENSU_ISZ_aNSD_40ColumnMajorTensorOpMultiplicandCrosswiseILi8ELi32EEELi1ESO_Li16EEEaSF_NS6_11threadblock9MmaPolicyINS6_4warp11MmaTensorOpINS7_ILi64ELi64ELi32EEEaSW_aS15_iSF_NS19_17MmaTensorOpPolicyINS_4arch3MmaINS7_ILi8ELi8ELi16EEELi32EaNSD_8RowMajorEaNSD_11ColumnMajorEiS1G_NS1D_21OpMultiplyAddSaturateEEENSB_ILi1ELi1EEEEELi1ELb1EbEENSB_ILi0ELi0EEES1N_Li1EEENS_21NumericArrayConverterIaaLi32ELNS_15FloatRoundStyleE2ENSG_6thread14UnaryTransform8IdentityEEES1U_bEENS_8epilogue11threadblock19InterleavedEpilogueIS8_S1M_Li1ENS1X_37InterleavedConvPredicatedTileIteratorINS1X_34InterleavedConvOutputTileThreadMapINSB_ILi2ELi2EEENSB_ILi8ELi2EEELi128ELi8ELi8EEEaLi32EEENS1W_4warp24FragmentIteratorTensorOpIS1B_S1F_iNS_5ArrayIiLi2ELb1EEENSD_22ColumnMajorInterleavedILi32EEEEENS1W_6thread21LinearCombinationReluIaLi8EifLNS2C_9ScaleType4KindE1ELS1Q_2EEELi32EEENS17_30GemmIdentityThreadblockSwizzleILi1EEELNS1_8OperatorE0ENS1_17Conv2dProblemSizeELNS1_9GroupModeE0EEEEEvNT_6ParamsE,"aw",@nobits
	.sectionflags	@""
	.align	16


//--------------------- .nv.shared._ZN7cutlass6KernelINS_4conv6kernel23ImplicitGemmConvolutionINS1_11threadblock21ImplicitGemmPipelinedINS_4gemm9GemmShapeILi128ELi64ELi32EEENS4_12TileIteratorINS4_48Conv2dFpropActivationTileAccessIteratorOptimizedINS_11MatrixShapeILi128ELi32EEEaNS_6layout12TensorNCxHWxILi32EEENS_9transform29TransposePitchLinearThreadMapINSG_29PitchLinearWarpRakedThreadMapINS_16PitchLinearShapeILi4096ELi1EEELi64ENSJ_ILi32ELi1EEELi16EEENSJ_ILi2ELi16EEEEENS_12AlignedArrayIaLi16ELi16EEEEEEENSG_11threadblock19RegularTileIteratorISC_aNSD_37RowMajorTensorOpMultiplicandCrosswiseILi8ELi32EEELi0ESO_Li16EEENS9_INS4_44Conv2dFpropFilterTileAccessIteratorOptimizedINSB_ILi32ELi64EEEaNSD_12TensorCxRSKxILi32EEENSH_INSI_INSJ_ILi2048ELi1EEELi64ESL_Li16EEESN_EESQ_Lb0EEEEENSU_ISZ_aNSD_40ColumnMajorTensorOpMultiplicandCrosswiseILi8ELi32EEELi1ES14_Li16EEEaSF_NS6_11threadblock9MmaPolicyINS6_4warp11MmaTensorOpINS7_ILi64ELi64ELi32EEEaSW_aS18_iSF_NS1C_17MmaTensorOpPolicyINS_4arch3MmaINS7_ILi8ELi8ELi16EEELi32EaNSD_8RowMajorEaNSD_11ColumnMajorEiS1J_NS1G_21OpMultiplyAddSaturateEEENSB_ILi1ELi1EEEEELi1ELb1EbEENSB_ILi0ELi0EEES1Q_Li1EEENS_21NumericArrayConverterIaaLi64ELNS_15FloatRoundStyleE2ENSG_6thread14UnaryTransform8IdentityEEENS1S_IaaLi32ELS1T_2ES1W_EEbEENS_8epilogue11threadblock19InterleavedEpilogueIS8_S1P_Li1ENS21_37InterleavedConvPredicatedTileIteratorINS21_34InterleavedConvOutputTileThreadMapINSB_ILi2ELi1EEENSB_ILi8ELi2EEELi64ELi8ELi8EEEaLi32EEENS20_4warp24FragmentIteratorTensorOpIS1E_S1I_iNS_5ArrayIiLi2ELb1EEENSD_22ColumnMajorInterleavedILi32EEEEENS20_6thread21LinearCombinationReluIaLi8EifLNS2G_9ScaleType4KindE1ELS1T_2EEELi32EEENS1A_30GemmIdentityThreadblockSwizzleILi1EEELNS1_8OperatorE0ENS1_17Conv2dProblemSizeELNS1_9GroupModeE0EEEEEvNT_6ParamsE --------------------------
	.section	.nv.shared._ZN7cutlass6KernelINS_4conv6kernel23ImplicitGemmConvolutionINS1_11threadblock21ImplicitGemmPipelinedINS_4gemm9GemmShapeILi128ELi64ELi32EEENS4_12TileIteratorINS4_48Conv2dFpropActivationTileAccessIteratorOptimizedINS_11MatrixShapeILi128ELi32EEEaNS_6layout12TensorNCxHWxILi32EEENS_9transform29TransposePitchLinearThreadMapINSG_29PitchLinearWarpRakedThreadMapINS_16PitchLinearShapeILi4096ELi1EEELi64ENSJ_ILi32ELi1EEELi16EEENSJ_ILi2ELi16EEEEENS_12AlignedArrayIaLi16ELi16EEEEEEENSG_11threadblock19RegularTileIteratorISC_aNSD_37RowMajorTensorOpMultiplicandCrosswiseILi8ELi32EEELi0ESO_Li16EEENS9_INS4_44Conv2dFpropFilterTileAccessIteratorOptimizedINSB_ILi32ELi64EEEaNSD_12TensorCxRSKxILi32EEENSH_INSI_INSJ_ILi2048ELi1EEELi64ESL_Li16EEESN_EESQ_Lb0EEEEENSU_ISZ_aNSD_40ColumnMajorTensorOpMultiplicandCrosswiseILi8ELi32EEELi1ES14_Li16EEEaSF_NS6_11threadblock9MmaPolicyINS6_4warp11MmaTensorOpINS7_ILi64ELi64ELi32EEEaSW_aS18_iSF_NS1C_17MmaTensorOpPolicyINS_4arch3MmaINS7_ILi8ELi8ELi16EEELi32EaNSD_8RowMajorEaNSD_11ColumnMajorEiS1J_NS1G_21OpMultiplyAddSaturateEEENSB_ILi1ELi1EEEEELi1ELb1EbEENSB_ILi0ELi0EEES1Q_Li1EEENS_21NumericArrayConverterIaaLi64ELNS_15FloatRoundStyleE2ENSG_6thread14UnaryTransform8IdentityEEENS1S_IaaLi32ELS1T_2ES1W_EEbEENS_8epilogue11threadblock19InterleavedEpilogueIS8_S1P_Li1ENS21_37InterleavedConvPredicatedTileIteratorINS21_34InterleavedConvOutputTileThreadMapINSB_ILi2ELi1EEENSB_ILi8ELi2EEELi64ELi8ELi8EEEaLi32EEENS20_4warp24FragmentIteratorTensorOpIS1E_S1I_iNS_5ArrayIiLi2ELb1EEENSD_22ColumnMajorInterleavedILi32EEEEENS20_6thread21LinearCombinationReluIaLi8EifLNS2G_9ScaleType4KindE1ELS1T_2EEELi32EEENS1A_30GemmIdentityThreadblockSwizzleILi1EEELNS1_8OperatorE0ENS1_17Conv2dProblemSizeELNS1_9GroupModeE0EEEEEvNT_6ParamsE,"aw",@nobits
	.sectionflags	@""
	.align	16
